def matmul_kernel(
    a_ptr,
    b_ptr,
    c_ptr,
    M,
    N,
    K,
    stride_am,
    stride_ak,
    stride_bk,
    stride_bn,
    stride_cm,
    stride_cn,
    BLOCK_M: tl.constexpr,
    BLOCK_N: tl.constexpr,
    BLOCK_K: tl.constexpr,
    GROUP_M: tl.constexpr,
):
    pid = tl.program_id(axis=0)
    num_pid_m = tl.cdiv(M, BLOCK_M)
    num_pid_n = tl.cdiv(N, BLOCK_N)
    num_pid_in_group = GROUP_M * num_pid_n
    group_id = pid // num_pid_in_group
    first_pid_m = group_id * GROUP_M
    group_size_m = min(num_pid_m - first_pid_m, GROUP_M)
    pid_m = first_pid_m + ((pid % num_pid_in_group) % group_size_m)
    pid_n = (pid % num_pid_in_group) // group_size_m

    offs_am = (pid_m * BLOCK_M + tl.arange(0, BLOCK_M)) % M
    offs_bn = (pid_n * BLOCK_N + tl.arange(0, BLOCK_N)) % N
    offs_k = tl.arange(0, BLOCK_K)
    a_ptrs = a_ptr + offs_am[:, None] * stride_am + offs_k[None, :] * stride_ak
    b_ptrs = b_ptr + offs_k[:, None] * stride_bk + offs_bn[None, :] * stride_bn

    acc = tl.zeros((BLOCK_M, BLOCK_N), dtype=tl.float32)
    for kk in range(0, tl.cdiv(K, BLOCK_K)):
        a = tl.load(a_ptrs, mask=offs_k[None, :] < K - kk * BLOCK_K, other=0.0)
        b = tl.load(b_ptrs, mask=offs_k[:, None] < K - kk * BLOCK_K, other=0.0)
        acc = tl.dot(a, b, acc)
        a_ptrs += BLOCK_K * stride_ak
        b_ptrs += BLOCK_K * stride_bk

    c = acc.to(c_ptr.dtype.element_ty)
    offs_cm = pid_m * BLOCK_M + tl.arange(0, BLOCK_M)
    offs_cn = pid_n * BLOCK_N + tl.arange(0, BLOCK_N)
    c_ptrs = c_ptr + offs_cm[:, None] * stride_cm + offs_cn[None, :] * stride_cn
    mask = (offs_cm[:, None] < M) & (offs_cn[None, :] < N)
    tl.store(c_ptrs, c, mask=mask)

# config = {"BLOCK_K": 128, "BLOCK_M": 128, "BLOCK_N": 256, "GROUP_M": 4, "arch": "sm_90", "dtype": "fp32", "num_ctas": 1, "num_stages": 3, "num_warps": 4}
# arch = sm_90


// ===== COMPILED SASS (sm_90a) =====

	.target	sm_90a

	.elftype	@"ET_EXEC"


//--------------------- .note.nv.tkinfo           --------------------------
	.section	.note.nv.tkinfo,"",@"SHT_NOTE"
	.sectionflags	@"SHF_NOTE_NV_TKINFO"
	.tkinfo
        /*0018*/ 	.word	0x00000002
        /*0030*/ 	.string	""
        /*0030*/ 	.string	"ptxas"
        /*0030*/ 	.string	"Cuda compilation tools, release 13.0, V13.0.88"
        /*0030*/ 	.string	"Build cuda_13.0.r13.0/compiler.36424714_0"
        /*0030*/ 	.string	"-v  -suppress-debug-info  -lineinfo  -arch sm_90a "



//--------------------- .note.nv.cuinfo           --------------------------
	.section	.note.nv.cuinfo,"",@"SHT_NOTE"
	.sectionflags	@"SHF_NOTE_NV_CUINFO"
        /*0018*/ 	.short	0x0002
        /*001a*/ 	.short	0x005a
        /*001c*/ 	.short	0x0082
	.zero		2


//--------------------- .nv.info                  --------------------------
	.section	.nv.info,"",@"SHT_CUDA_INFO"
	.align	4


	//----- nvinfo : EIATTR_REGCOUNT
	.align		4
        /*0000*/ 	.byte	0x04, 0x2f
        /*0002*/ 	.short	(.L_1 - .L_0)
	.align		4
.L_0:
        /*0004*/ 	.word	index@(matmul_kernel)
        /*0008*/ 	.word	0x000000ff


	//----- nvinfo : EIATTR_FRAME_SIZE
	.align		4
.L_1:
        /*000c*/ 	.byte	0x04, 0x11
        /*000e*/ 	.short	(.L_3 - .L_2)
	.align		4
.L_2:
        /*0010*/ 	.word	index@(matmul_kernel)
        /*0014*/ 	.word	0x00001750


	//----- nvinfo : EIATTR_MIN_STACK_SIZE
	.align		4
.L_3:
        /*0018*/ 	.byte	0x04, 0x12
        /*001a*/ 	.short	(.L_5 - .L_4)
	.align		4
.L_4:
        /*001c*/ 	.word	index@(matmul_kernel)
        /*0020*/ 	.word	0x00001750
.L_5:


//--------------------- .nv.compat                --------------------------
	.section	.nv.compat,"",@"SHT_CUDA_COMPAT_INFO"
	.align	4
        /*0000*/ 	.byte	0x02, 0x09, 0x01, 0x00, 0x02, 0x02, 0x04, 0x00, 0x02, 0x05, 0x05, 0x00, 0x03, 0x07, 0x01, 0x01
        /*0010*/ 	.byte	0x02, 0x03, 0x00, 0x00, 0x02, 0x06, 0x01, 0x00, 0x04, 0x0b, 0x08, 0x00, 0x00, 0x00, 0x00, 0x00
        /*0020*/ 	.byte	0x00, 0x00, 0x00, 0x00


//--------------------- .nv.info.matmul_kernel    --------------------------
	.section	.nv.info.matmul_kernel,"",@"SHT_CUDA_INFO"
	.sectionflags	@""
	.align	4


	//----- nvinfo : EIATTR_CUDA_API_VERSION
	.align		4
        /*0000*/ 	.byte	0x04, 0x37
        /*0002*/ 	.short	(.L_7 - .L_6)
.L_6:
        /*0004*/ 	.word	0x00000082


	//----- nvinfo : EIATTR_KPARAM_INFO
	.align		4
.L_7:
        /*0008*/ 	.byte	0x04, 0x17
        /*000a*/ 	.short	(.L_9 - .L_8)
.L_8:
        /*000c*/ 	.word	0x00000000
        /*0010*/ 	.short	0x000d
        /*0012*/ 	.short	0x0048
        /*0014*/ 	.byte	0x00, 0xf4, 0x21, 0x00


	//----- nvinfo : EIATTR_KPARAM_INFO
	.align		4
.L_9:
        /*0018*/ 	.byte	0x04, 0x17
        /*001a*/ 	.short	(.L_11 - .L_10)
.L_10:
        /*001c*/ 	.word	0x00000000
        /*0020*/ 	.short	0x000c
        /*0022*/ 	.short	0x0040
        /*0024*/ 	.byte	0x00, 0xf4, 0x21, 0x00


	//----- nvinfo : EIATTR_KPARAM_INFO
	.align		4
.L_11:
        /*0028*/ 	.byte	0x04, 0x17
        /*002a*/ 	.short	(.L_13 - .L_12)
.L_12:
        /*002c*/ 	.word	0x00000000
        /*0030*/ 	.short	0x000b
        /*0032*/ 	.short	0x0038
        /*0034*/ 	.byte	0x00, 0xf0, 0x11, 0x00


	//----- nvinfo : EIATTR_KPARAM_INFO
	.align		4
.L_13:
        /*0038*/ 	.byte	0x04, 0x17
        /*003a*/ 	.short	(.L_15 - .L_14)
.L_14:
        /*003c*/ 	.word	0x00000000
        /*0040*/ 	.short	0x000a
        /*0042*/ 	.short	0x0034
        /*0044*/ 	.byte	0x00, 0xf0, 0x11, 0x00


	//----- nvinfo : EIATTR_KPARAM_INFO
	.align		4
.L_15:
        /*0048*/ 	.byte	0x04, 0x17
        /*004a*/ 	.short	(.L_17 - .L_16)
.L_16:
        /*004c*/ 	.word	0x00000000
        /*0050*/ 	.short	0x0009
        /*0052*/ 	.short	0x0030
        /*0054*/ 	.byte	0x00, 0xf0, 0x11, 0x00


	//----- nvinfo : EIATTR_KPARAM_INFO
	.align		4
.L_17:
        /*0058*/ 	.byte	0x04, 0x17
        /*005a*/ 	.short	(.L_19 - .L_18)
.L_18:
        /*005c*/ 	.word	0x00000000
        /*0060*/ 	.short	0x0008
        /*0062*/ 	.short	0x002c
        /*0064*/ 	.byte	0x00, 0xf0, 0x11, 0x00


	//----- nvinfo : EIATTR_KPARAM_INFO
	.align		4
.L_19:
        /*0068*/ 	.byte	0x04, 0x17
        /*006a*/ 	.short	(.L_21 - .L_20)
.L_20:
        /*006c*/ 	.word	0x00000000
        /*0070*/ 	.short	0x0007
        /*0072*/ 	.short	0x0028
        /*0074*/ 	.byte	0x00, 0xf0, 0x11, 0x00


	//----- nvinfo : EIATTR_KPARAM_INFO
	.align		4
.L_21:
        /*0078*/ 	.byte	0x04, 0x17
        /*007a*/ 	.short	(.L_23 - .L_22)
.L_22:
        /*007c*/ 	.word	0x00000000
        /*0080*/ 	.short	0x0006
        /*0082*/ 	.short	0x0024
        /*0084*/ 	.byte	0x00, 0xf0, 0x11, 0x00


	//----- nvinfo : EIATTR_KPARAM_INFO
	.align		4
.L_23:
        /*0088*/ 	.byte	0x04, 0x17
        /*008a*/ 	.short	(.L_25 - .L_24)
.L_24:
        /*008c*/ 	.word	0x00000000
        /*0090*/ 	.short	0x0005
        /*0092*/ 	.short	0x0020
        /*0094*/ 	.byte	0x00, 0xf0, 0x11, 0x00


	//----- nvinfo : EIATTR_KPARAM_INFO
	.align		4
.L_25:
        /*0098*/ 	.byte	0x04, 0x17
        /*009a*/ 	.short	(.L_27 - .L_26)
.L_26:
        /*009c*/ 	.word	0x00000000
        /*00a0*/ 	.short	0x0004
        /*00a2*/ 	.short	0x001c
        /*00a4*/ 	.byte	0x00, 0xf0, 0x11, 0x00


	//----- nvinfo : EIATTR_KPARAM_INFO
	.align		4
.L_27:
        /*00a8*/ 	.byte	0x04, 0x17
        /*00aa*/ 	.short	(.L_29 - .L_28)
.L_28:
        /*00ac*/ 	.word	0x00000000
        /*00b0*/ 	.short	0x0003
        /*00b2*/ 	.short	0x0018
        /*00b4*/ 	.byte	0x00, 0xf0, 0x11, 0x00


	//----- nvinfo : EIATTR_KPARAM_INFO
	.align		4
.L_29:
        /*00b8*/ 	.byte	0x04, 0x17
        /*00ba*/ 	.short	(.L_31 - .L_30)
.L_30:
        /*00bc*/ 	.word	0x00000000
        /*00c0*/ 	.short	0x0002
        /*00c2*/ 	.short	0x0010
        /*00c4*/ 	.byte	0x00, 0xf4, 0x21, 0x00


	//----- nvinfo : EIATTR_KPARAM_INFO
	.align		4
.L_31:
        /*00c8*/ 	.byte	0x04, 0x17
        /*00ca*/ 	.short	(.L_33 - .L_32)
.L_32:
        /*00cc*/ 	.word	0x00000000
        /*00d0*/ 	.short	0x0001
        /*00d2*/ 	.short	0x0008
        /*00d4*/ 	.byte	0x00, 0xf4, 0x21, 0x00


	//----- nvinfo : EIATTR_KPARAM_INFO
	.align		4
.L_33:
        /*00d8*/ 	.byte	0x04, 0x17
        /*00da*/ 	.short	(.L_35 - .L_34)
.L_34:
        /*00dc*/ 	.word	0x00000000
        /*00e0*/ 	.short	0x0000
        /*00e2*/ 	.short	0x0000
        /*00e4*/ 	.byte	0x00, 0xf4, 0x21, 0x00


	//----- nvinfo : EIATTR_SPARSE_MMA_MASK
	.align		4
.L_35:
        /*00e8*/ 	.byte	0x03, 0x50
        /*00ea*/ 	.short	0x0000


	//----- nvinfo : EIATTR_MAXREG_COUNT
	.align		4
        /*00ec*/ 	.byte	0x03, 0x1b
        /*00ee*/ 	.short	0x00ff


	//----- nvinfo : EIATTR_NUM_BARRIERS
	.align		4
        /*00f0*/ 	.byte	0x02, 0x4c
        /*00f2*/ 	.byte	0x01
	.zero		1


	//----- nvinfo : EIATTR_ANNOTATIONS
	.align		4
        /*00f4*/ 	.byte	0x04, 0x55
        /*00f6*/ 	.short	(.L_37 - .L_36)


	//   ....[0]....
.L_36:
        /*00f8*/ 	.word	0x00000001
        /*00fc*/ 	.byte	0x70, 0x00, 0x00, 0x00, 0x01, 0x00, 0x00, 0x00, 0xe0, 0x05, 0x00, 0x00, 0x01, 0x00, 0x00, 0x00
        /* <DEDUP_REMOVED lines=2620> */
        /*a4cc*/ 	.byte	0x90, 0x28, 0x04, 0x00


	//----- nvinfo : EIATTR_MERCURY_ISA_VERSION
	.align		4
.L_37:
        /*a4d0*/ 	.byte	0x03, 0x5f
        /*a4d2*/ 	.short	0x0101


	//----- nvinfo : EIATTR_EXIT_INSTR_OFFSETS
	.align		4
        /*a4d4*/ 	.byte	0x04, 0x1c
        /*a4d6*/ 	.short	(.L_39 - .L_38)


	//   ....[0]....
.L_38:
        /*a4d8*/ 	.word	0x00042b40


	//   ....[1]....
        /*a4dc*/ 	.word	0x00042b60


	//----- nvinfo : EIATTR_REQNTID
	.align		4
.L_39:
        /*a4e0*/ 	.byte	0x04, 0x10
        /*a4e2*/ 	.short	(.L_41 - .L_40)
.L_40:
        /*a4e4*/ 	.word	0x00000080
        /*a4e8*/ 	.word	0x00000001
        /*a4ec*/ 	.word	0x00000001


	//----- nvinfo : EIATTR_CBANK_PARAM_SIZE
	.align		4
.L_41:
        /*a4f0*/ 	.byte	0x03, 0x19
        /*a4f2*/ 	.short	0x0050


	//----- nvinfo : EIATTR_PARAM_CBANK
	.align		4
        /*a4f4*/ 	.byte	0x04, 0x0a
        /*a4f6*/ 	.short	(.L_43 - .L_42)
	.align		4
.L_42:
        /*a4f8*/ 	.word	index@(.nv.constant0.matmul_kernel)
        /*a4fc*/ 	.short	0x0210
        /*a4fe*/ 	.short	0x0050


	//----- nvinfo : EIATTR_SW_WAR
	.align		4
.L_43:
        /*a500*/ 	.byte	0x04, 0x36
        /*a502*/ 	.short	(.L_45 - .L_44)
.L_44:
        /*a504*/ 	.word	0x00000008
.L_45:


//--------------------- .nv.callgraph             --------------------------
	.section	.nv.callgraph,"",@"SHT_CUDA_CALLGRAPH"
	.align	4
	.sectionentsize	8
	.align		4
        /*0000*/ 	.word	0x00000000
	.align		4
        /*0004*/ 	.word	0xffffffff
	.align		4
        /*0008*/ 	.word	0x00000000
	.align		4
        /*000c*/ 	.word	0xfffffffe
	.align		4
        /*0010*/ 	.word	0x00000000
	.align		4
        /*0014*/ 	.word	0xfffffffd
	.align		4
        /*0018*/ 	.word	0x00000000
	.align		4
        /*001c*/ 	.word	0xfffffffc


//--------------------- .text.matmul_kernel       --------------------------
	.section	.text.matmul_kernel,"ax",@progbits
	.align	128
        .global         matmul_kernel
        .type           matmul_kernel,@function
        .size           matmul_kernel,(.L_x_3 - matmul_kernel)
        .other          matmul_kernel,@"STO_CUDA_ENTRY STV_DEFAULT"
matmul_kernel:
.text.matmul_kernel:
[----:B------:R-:W1:Y:S08]  /*0000*/  LDC R1, c[0x0][0x28] ;  /* 0x00000a00ff017b82 */ /* 0x000e700000000800 */
[----:B------:R-:W2:Y:S01]  /*0010*/  LDC.64 R2, c[0x0][0x228] ;  /* 0x00008a00ff027b82 */ /* 0x000ea20000000a00 */
[----:B-1----:R-:W-:Y:S01]  /*0020*/  VIADD R1, R1, 0xffffe8b0 ;  /* 0xffffe8b001017836 */ /* 0x002fe20000000000 */
[----:B------:R-:W1:Y:S01]  /*0030*/  S2R R5, SR_CTAID.X ;  /* 0x0000000000057919 */ /* 0x000e620000002500 */
[----:B------:R-:W-:Y:S01]  /*0040*/  ULDC UR4, c[0x0][0x234] ;  /* 0x00008d0000047ab9 */ /* 0x000fe20000000800 */
[----:B------:R-:W-:Y:S01]  /*0050*/  ULDC.64 UR6, c[0x0][0x210] ;  /* 0x0000840000067ab9 */ /* 0x000fe20000000a00 */
[----:B--2---:R-:W-:Y:S01]  /*0060*/  IMAD.MOV.U32 R12, RZ, RZ, R3 ;  /* 0x000000ffff0c7224 */ /* 0x004fe200078e0003 */
[----:B------:R2:W-:Y:S01]  /*0070*/  STL.64 [R1+0xcf0], R2 ;  /* 0x000cf00201007387 */ /* 0x0005e20000100a00 */
[----:B------:R-:W-:-:S02]  /*0080*/  IMAD.MOV.U32 R11, RZ, RZ, R2 ;  /* 0x000000ffff0b7224 */ /* 0x000fc400078e0002 */
[----:B------:R-:W-:-:S03]  /*0090*/  VIADD R0, R12, 0xff ;  /* 0x000000ff0c007836 */ /* 0x000fc60000000000 */
[----:B------:R-:W-:Y:S02]  /*00a0*/  IABS R126, R11 ;  /* 0x0000000b007e7213 */ /* 0x000fe40000000000 */
[----:B-1----:R-:W-:Y:S02]  /*00b0*/  IABS R8, R5 ;  /* 0x0000000500087213 */ /* 0x002fe40000000000 */
[----:B--2---:R-:W-:-:S04]  /*00c0*/  SHF.R.S32.HI R3, RZ, 0x1f, R0 ;  /* 0x0000001fff037819 */ /* 0x004fc80000011400 */
[----:B------:R-:W-:-:S04]  /*00d0*/  LEA.HI R3, R3, R0, RZ, 0x8 ;  /* 0x0000000003037211 */ /* 0x000fc800078f40ff */
[----:B------:R-:W-:-:S05]  /*00e0*/  SHF.R.S32.HI R3, RZ, 0x8, R3 ;  /* 0x00000008ff037819 */ /* 0x000fca0000011403 */
[----:B------:R-:W-:-:S05]  /*00f0*/  IMAD.SHL.U32 R4, R3, 0x4, RZ ;  /* 0x0000000403047824 */ /* 0x000fca00078e00ff */
[-C--:B------:R-:W-:Y:S02]  /*0100*/  IABS R7, R4.reuse ;  /* 0x0000000400077213 */ /* 0x080fe40000000000 */
[----:B------:R-:W-:Y:S02]  /*0110*/  IABS R10, R4 ;  /* 0x00000004000a7213 */ /* 0x000fe40000000000 */
[----:B------:R-:W1:Y:S08]  /*0120*/  I2F.RP R0, R7 ;  /* 0x0000000700007306 */ /* 0x000e700000209400 */
[----:B-1----:R-:W1:Y:S02]  /*0130*/  MUFU.RCP R0, R0 ;  /* 0x0000000000007308 */ /* 0x002e640000001000 */
[----:B-1----:R-:W-:-:S02]  /*0140*/  VIADD R2, R0, 0xffffffe ;  /* 0x0ffffffe00027836 */ /* 0x002fc40000000000 */
[----:B------:R-:W-:-:S04]  /*0150*/  IMAD.MOV R0, RZ, RZ, -R10 ;  /* 0x000000ffff007224 */ /* 0x000fc800078e0a0a */
[----:B------:R1:W2:Y:S02]  /*0160*/  F2I.FTZ.U32.TRUNC.NTZ R3, R2 ;  /* 0x0000000200037305 */ /* 0x0002a4000021f000 */
[----:B-1----:R-:W-:Y:S01]  /*0170*/  MOV R2, RZ ;  /* 0x000000ff00027202 */ /* 0x002fe20000000f00 */
[----:B--2---:R-:W-:-:S04]  /*0180*/  IMAD.MOV R6, RZ, RZ, -R3 ;  /* 0x000000ffff067224 */ /* 0x004fc800078e0a03 */
[----:B------:R-:W-:Y:S02]  /*0190*/  IMAD R9, R6, R7, RZ ;  /* 0x0000000706097224 */ /* 0x000fe400078e02ff */
[----:B------:R-:W-:Y:S02]  /*01a0*/  IMAD.MOV.U32 R6, RZ, RZ, R8 ;  /* 0x000000ffff067224 */ /* 0x000fe400078e0008 */
[----:B------:R-:W-:-:S06]  /*01b0*/  IMAD.HI.U32 R3, R3, R9, R2 ;  /* 0x0000000903037227 */ /* 0x000fcc00078e0002 */
[----:B------:R-:W-:-:S04]  /*01c0*/  IMAD.HI.U32 R3, R3, R6, RZ ;  /* 0x0000000603037227 */ /* 0x000fc800078e00ff */
[----:B------:R-:W-:-:S05]  /*01d0*/  IMAD R0, R3, R0, R6 ;  /* 0x0000000003007224 */ /* 0x000fca00078e0206 */
[----:B------:R-:W-:-:S13]  /*01e0*/  ISETP.GT.U32.AND P1, PT, R7, R0, PT ;  /* 0x000000000700720c */ /* 0x000fda0003f24070 */
[----:B------:R-:W-:Y:S02]  /*01f0*/  @!P1 IMAD.IADD R0, R0, 0x1, -R7 ;  /* 0x0000000100009824 */ /* 0x000fe400078e0a07 */
[----:B------:R-:W-:Y:S01]  /*0200*/  @!P1 VIADD R3, R3, 0x1 ;  /* 0x0000000103039836 */ /* 0x000fe20000000000 */
[----:B------:R-:W-:Y:S02]  /*0210*/  ISETP.NE.AND P1, PT, R4, RZ, PT ;  /* 0x000000ff0400720c */ /* 0x000fe40003f25270 */
[----:B------:R-:W-:Y:S02]  /*0220*/  ISETP.GE.U32.AND P0, PT, R0, R7, PT ;  /* 0x000000070000720c */ /* 0x000fe40003f06070 */
[----:B------:R-:W-:Y:S02]  /*0230*/  LOP3.LUT R0, R5, R4, RZ, 0x3c, !PT ;  /* 0x0000000405007212 */ /* 0x000fe400078e3cff */
[----:B------:R-:W-:Y:S02]  /*0240*/  IABS R7, R12 ;  /* 0x0000000c00077213 */ /* 0x000fe40000000000 */
[----:B------:R-:W-:Y:S01]  /*0250*/  ISETP.GE.AND P2, PT, R0, RZ, PT ;  /* 0x000000ff0000720c */ /* 0x000fe20003f46270 */
[----:B------:R-:W-:-:S06]  /*0260*/  VIADD R0, R11, 0x7f ;  /* 0x0000007f0b007836 */ /* 0x000fcc0000000000 */
[----:B------:R-:W-:-:S04]  /*0270*/  @P0 VIADD R3, R3, 0x1 ;  /* 0x0000000103030836 */ /* 0x000fc80000000000 */
[----:B------:R-:W-:Y:S01]  /*0280*/  IMAD.MOV.U32 R2, RZ, RZ, R3 ;  /* 0x000000ffff027224 */ /* 0x000fe200078e0003 */
[----:B------:R-:W-:-:S03]  /*0290*/  SHF.R.S32.HI R3, RZ, 0x1f, R0 ;  /* 0x0000001fff037819 */ /* 0x000fc60000011400 */
[----:B------:R-:W-:Y:S01]  /*02a0*/  @!P2 IMAD.MOV R2, RZ, RZ, -R2 ;  /* 0x000000ffff02a224 */ /* 0x000fe200078e0a02 */
[----:B------:R-:W-:Y:S02]  /*02b0*/  @!P1 LOP3.LUT R2, RZ, R4, RZ, 0x33, !PT ;  /* 0x00000004ff029212 */ /* 0x000fe400078e33ff */
[----:B------:R-:W-:-:S03]  /*02c0*/  LEA.HI R3, R3, R0, RZ, 0x7 ;  /* 0x0000000003037211 */ /* 0x000fc600078f38ff */
[----:B------:R-:W-:Y:S02]  /*02d0*/  IMAD.SHL.U32 R8, R2, 0x4, RZ ;  /* 0x0000000402087824 */ /* 0x000fe400078e00ff */
[----:B------:R-:W-:-:S03]  /*02e0*/  IMAD.MOV R2, RZ, RZ, -R2 ;  /* 0x000000ffff027224 */ /* 0x000fc600078e0a02 */
[----:B------:R-:W-:Y:S01]  /*02f0*/  LEA.HI.SX32 R3, R3, -R8, 0x19 ;  /* 0x8000000803037211 */ /* 0x000fe200078fcaff */
[----:B------:R-:W-:Y:S02]  /*0300*/  IMAD R10, R4, R2, R5 ;  /* 0x00000002040a7224 */ /* 0x000fe400078e0205 */
[----:B------:R-:W-:Y:S01]  /*0310*/  IMAD.MOV.U32 R2, RZ, RZ, RZ ;  /* 0x000000ffff027224 */ /* 0x000fe200078e00ff */
[----:B------:R-:W-:Y:S02]  /*0320*/  VIMNMX R13, R3, 0x4, PT ;  /* 0x00000004030d7848 */ /* 0x000fe40003fe0100 */
[----:B------:R-:W-:Y:S02]  /*0330*/  IABS R4, R10 ;  /* 0x0000000a00047213 */ /* 0x000fe40000000000 */
[----:B------:R-:W-:-:S04]  /*0340*/  IABS R9, R13 ;  /* 0x0000000d00097213 */ /* 0x000fc80000000000 */
[----:B------:R-:W1:Y:S08]  /*0350*/  I2F.RP R0, R9 ;  /* 0x0000000900007306 */ /* 0x000e700000209400 */
[----:B-1----:R-:W1:Y:S02]  /*0360*/  MUFU.RCP R0, R0 ;  /* 0x0000000000007308 */ /* 0x002e640000001000 */
[----:B-1----:R-:W-:-:S06]  /*0370*/  IADD3 R3, R0, 0xffffffe, RZ ;  /* 0x0ffffffe00037810 */ /* 0x002fcc0007ffe0ff */
[----:B------:R-:W1:Y:S02]  /*0380*/  F2I.FTZ.U32.TRUNC.NTZ R3, R3 ;  /* 0x0000000300037305 */ /* 0x000e64000021f000 */
[----:B-1----:R-:W-:-:S04]  /*0390*/  IMAD.MOV R6, RZ, RZ, -R3 ;  /* 0x000000ffff067224 */ /* 0x002fc800078e0a03 */
[----:B------:R-:W-:Y:S01]  /*03a0*/  IMAD R5, R6, R9, RZ ;  /* 0x0000000906057224 */ /* 0x000fe200078e02ff */
[----:B------:R-:W-:-:S03]  /*03b0*/  IABS R6, R13 ;  /* 0x0000000d00067213 */ /* 0x000fc60000000000 */
[----:B------:R-:W-:-:S04]  /*03c0*/  IMAD.HI.U32 R2, R3, R5, R2 ;  /* 0x0000000503027227 */ /* 0x000fc800078e0002 */
[----:B------:R-:W-:Y:S02]  /*03d0*/  IMAD.MOV.U32 R3, RZ, RZ, R7 ;  /* 0x000000ffff037224 */ /* 0x000fe400078e0007 */
[----:B------:R-:W-:Y:S02]  /*03e0*/  IMAD.MOV.U32 R5, RZ, RZ, R4 ;  /* 0x000000ffff057224 */ /* 0x000fe400078e0004 */
[----:B------:R-:W-:Y:S01]  /*03f0*/  IMAD.MOV R0, RZ, RZ, -R6 ;  /* 0x000000ffff007224 */ /* 0x000fe200078e0a06 */
[----:B------:R-:W1:Y:S01]  /*0400*/  I2F.RP R7, R3 ;  /* 0x0000000300077306 */ /* 0x000e620000209400 */
[----:B------:R-:W-:-:S04]  /*0410*/  IMAD.HI.U32 R2, R2, R5, RZ ;  /* 0x0000000502027227 */ /* 0x000fc800078e00ff */
[----:B------:R-:W-:-:S03]  /*0420*/  IMAD R0, R2, R0, R5 ;  /* 0x0000000002007224 */ /* 0x000fc600078e0205 */
[----:B------:R-:W2:Y:S02]  /*0430*/  I2F.RP R6, R126 ;  /* 0x0000007e00067306 */ /* 0x000ea40000209400 */
[----:B------:R-:W-:-:S06]  /*0440*/  ISETP.GT.U32.AND P1, PT, R9, R0, PT ;  /* 0x000000000900720c */ /* 0x000fcc0003f24070 */
[----:B-1----:R-:W1:Y:S07]  /*0450*/  MUFU.RCP R7, R7 ;  /* 0x0000000700077308 */ /* 0x002e6e0000001000 */
[----:B------:R-:W-:Y:S01]  /*0460*/  @!P1 IMAD.IADD R0, R0, 0x1, -R9 ;  /* 0x0000000100009824 */ /* 0x000fe200078e0a09 */
[----:B------:R-:W-:Y:S01]  /*0470*/  @!P1 IADD3 R2, R2, 0x1, RZ ;  /* 0x0000000102029810 */ /* 0x000fe20007ffe0ff */
[----:B--2---:R-:W2:Y:S01]  /*0480*/  MUFU.RCP R6, R6 ;  /* 0x0000000600067308 */ /* 0x004ea20000001000 */
[----:B------:R-:W-:-:S02]  /*0490*/  ISETP.NE.AND P1, PT, R13, RZ, PT ;  /* 0x000000ff0d00720c */ /* 0x000fc40003f25270 */
[----:B------:R-:W-:Y:S02]  /*04a0*/  ISETP.GE.U32.AND P0, PT, R0, R9, PT ;  /* 0x000000090000720c */ /* 0x000fe40003f06070 */
[----:B------:R-:W-:Y:S01]  /*04b0*/  LOP3.LUT R0, R10, R13, RZ, 0x3c, !PT ;  /* 0x0000000d0a007212 */ /* 0x000fe200078e3cff */
[----:B-1----:R-:W-:-:S03]  /*04c0*/  VIADD R4, R7, 0xffffffe ;  /* 0x0ffffffe07047836 */ /* 0x002fc60000000000 */
[----:B------:R-:W-:Y:S01]  /*04d0*/  ISETP.GE.AND P2, PT, R0, RZ, PT ;  /* 0x000000ff0000720c */ /* 0x000fe20003f46270 */
[----:B------:R1:W3:Y:S06]  /*04e0*/  F2I.FTZ.U32.TRUNC.NTZ R5, R4 ;  /* 0x0000000400057305 */ /* 0x0002ec000021f000 */
[----:B------:R-:W-:Y:S02]  /*04f0*/  @P0 VIADD R2, R2, 0x1 ;  /* 0x0000000102020836 */ /* 0x000fe40000000000 */
[----:B--2---:R-:W-:Y:S02]  /*0500*/  VIADD R244, R6, 0xffffffe ;  /* 0x0ffffffe06f47836 */ /* 0x004fe40000000000 */
[----:B-1----:R-:W-:-:S02]  /*0510*/  IMAD.MOV.U32 R4, RZ, RZ, RZ ;  /* 0x000000ffff047224 */ /* 0x002fc400078e00ff */
[----:B------:R-:W1:Y:S01]  /*0520*/  F2I.FTZ.U32.TRUNC.NTZ R245, R244 ;  /* 0x000000f400f57305 */ /* 0x000e62000021f000 */
[----:B------:R-:W-:Y:S01]  /*0530*/  @!P2 IMAD.MOV R2, RZ, RZ, -R2 ;  /* 0x000000ffff02a224 */ /* 0x000fe200078e0a02 */
[----:B------:R-:W-:Y:S01]  /*0540*/  @!P1 LOP3.LUT R2, RZ, R13, RZ, 0x33, !PT ;  /* 0x0000000dff029212 */ /* 0x000fe200078e33ff */
[----:B---3--:R-:W-:-:S04]  /*0550*/  IMAD.MOV R0, RZ, RZ, -R5 ;  /* 0x000000ffff007224 */ /* 0x008fc800078e0a05 */
[C---:B------:R-:W-:Y:S01]  /*0560*/  IMAD.SHL.U32 R7, R2.reuse, 0x100, RZ ;  /* 0x0000010002077824 */ /* 0x040fe200078e00ff */
[----:B------:R-:W-:Y:S01]  /*0570*/  IADD3 R2, -R2, RZ, RZ ;  /* 0x000000ff02027210 */ /* 0x000fe20007ffe1ff */
[----:B------:R-:W-:Y:S02]  /*0580*/  IMAD R11, R0, R3, RZ ;  /* 0x00000003000b7224 */ /* 0x000fe400078e02ff */
[----:B------:R-:W-:Y:S01]  /*0590*/  VIADD R12, R7, 0xff ;  /* 0x000000ff070c7836 */ /* 0x000fe20000000000 */
[----:B------:R-:W-:Y:S01]  /*05a0*/  IABS R0, R7 ;  /* 0x0000000700007213 */ /* 0x000fe20000000000 */
[----:B------:R-:W-:-:S03]  /*05b0*/  IMAD.HI.U32 R11, R5, R11, R4 ;  /* 0x0000000b050b7227 */ /* 0x000fc600078e0004 */
[----:B------:R-:W-:Y:S01]  /*05c0*/  IABS R6, R12 ;  /* 0x0000000c00067213 */ /* 0x000fe20000000000 */
[----:B------:R-:W-:Y:S01]  /*05d0*/  IMAD.MOV.U32 R4, RZ, RZ, R0 ;  /* 0x000000ffff047224 */ /* 0x000fe200078e0000 */
[----:B------:R-:W-:Y:S01]  /*05e0*/  STL [R1+0x1530], R12 ;  /* 0x0015300c01007387 */ /* 0x000fe20000100800 */
[----:B-1----:R-:W-:Y:S02]  /*05f0*/  IMAD.MOV R9, RZ, RZ, -R245 ;  /* 0x000000ffff097224 */ /* 0x002fe400078e0af5 */
[----:B------:R-:W-:-:S04]  /*0600*/  IMAD.HI.U32 R0, R11, R4, RZ ;  /* 0x000000040b007227 */ /* 0x000fc800078e00ff */
[----:B------:R-:W-:Y:S02]  /*0610*/  IMAD.MOV R0, RZ, RZ, -R0 ;  /* 0x000000ffff007224 */ /* 0x000fe400078e0a00 */
[----:B------:R-:W-:Y:S02]  /*0620*/  IMAD R2, R13, R2, R10 ;  /* 0x000000020d027224 */ /* 0x000fe400078e020a */
[----:B------:R-:W-:Y:S02]  /*0630*/  VIADD R10, R7, 0x1 ;  /* 0x00000001070a7836 */ /* 0x000fe40000000000 */
[----:B------:R-:W-:Y:S02]  /*0640*/  IMAD R0, R3, R0, R4 ;  /* 0x0000000003007224 */ /* 0x000fe400078e0204 */
[----:B------:R-:W-:Y:S01]  /*0650*/  IMAD R5, R9, R126, RZ ;  /* 0x0000007e09057224 */ /* 0x000fe200078e02ff */
[----:B------:R1:W-:Y:S01]  /*0660*/  STL [R1+0x1144], R10 ;  /* 0x0011440a01007387 */ /* 0x0003e20000100800 */
[----:B------:R-:W-:-:S02]  /*0670*/  IMAD.MOV.U32 R244, RZ, RZ, RZ ;  /* 0x000000fffff47224 */ /* 0x000fc400078e00ff */
[----:B------:R-:W-:Y:S01]  /*0680*/  VIADD R9, R7, 0x2 ;  /* 0x0000000207097836 */ /* 0x000fe20000000000 */
[----:B------:R2:W-:Y:S01]  /*0690*/  STL [R1+0x24], R0 ;  /* 0x0000240001007387 */ /* 0x0005e20000100800 */
[----:B------:R-:W-:-:S03]  /*06a0*/  IMAD.HI.U32 R244, R245, R5, R244 ;  /* 0x00000005f5f47227 */ /* 0x000fc600078e00f4 */
[----:B------:R-:W-:Y:S01]  /*06b0*/  STL [R1+0x1140], R9 ;  /* 0x0011400901007387 */ /* 0x000fe20000100800 */
[C---:B------:R-:W-:Y:S02]  /*06c0*/  VIADD R5, R7.reuse, 0x3 ;  /* 0x0000000307057836 */ /* 0x040fe40000000000 */
[----:B------:R-:W-:Y:S01]  /*06d0*/  IMAD.IADD R2, R8, 0x1, R2 ;  /* 0x0000000108027824 */ /* 0x000fe200078e0202 */
[----:B------:R-:W-:Y:S01]  /*06e0*/  IABS R8, R10 ;  /* 0x0000000a00087213 */ /* 0x000fe20000000000 */
[----:B------:R-:W-:Y:S01]  /*06f0*/  VIADD R4, R7, 0x4 ;  /* 0x0000000407047836 */ /* 0x000fe20000000000 */
[----:B-1----:R-:W-:Y:S01]  /*0700*/  IABS R10, R9 ;  /* 0x00000009000a7213 */ /* 0x002fe20000000000 */
[----:B--2---:R-:W-:Y:S01]  /*0710*/  IMAD.HI.U32 R0, R11, R6, RZ ;  /* 0x000000060b007227 */ /* 0x004fe200078e00ff */
[----:B------:R-:W-:Y:S01]  /*0720*/  IABS R12, R5 ;  /* 0x00000005000c7213 */ /* 0x000fe20000000000 */
[----:B------:R1:W-:Y:S01]  /*0730*/  STL [R1+0x113c], R5 ;  /* 0x00113c0501007387 */ /* 0x0003e20000100800 */
[----:B------:R-:W-:Y:S01]  /*0740*/  IABS R14, R4 ;  /* 0x00000004000e7213 */ /* 0x000fe20000000000 */
[----:B------:R-:W-:Y:S01]  /*0750*/  VIADD R13, R7, 0x5 ;  /* 0x00000005070d7836 */ /* 0x000fe20000000000 */
[----:B------:R-:W-:Y:S01]  /*0760*/  IADD3 R0, -R0, RZ, RZ ;  /* 0x000000ff00007210 */ /* 0x000fe20007ffe1ff */
[----:B------:R2:W-:Y:S04]  /*0770*/  STL [R1+0x1138], R4 ;  /* 0x0011380401007387 */ /* 0x0005e80000100800 */
[----:B------:R-:W-:Y:S01]  /*0780*/  IMAD R0, R3, R0, R6 ;  /* 0x0000000003007224 */ /* 0x000fe200078e0206 */
[----:B------:R3:W-:Y:S01]  /*0790*/  STL [R1+0x1160], R13 ;  /* 0x0011600d01007387 */ /* 0x0007e20000100800 */
[----:B-1----:R-:W-:-:S04]  /*07a0*/  IMAD.HI.U32 R5, R11, R10, RZ ;  /* 0x0000000a0b057227 */ /* 0x002fc800078e00ff */
[----:B--2---:R-:W-:-:S04]  /*07b0*/  IMAD.HI.U32 R4, R11, R8, RZ ;  /* 0x000000080b047227 */ /* 0x004fc800078e00ff */
[----:B------:R-:W-:-:S04]  /*07c0*/  IMAD.HI.U32 R6, R11, R12, RZ ;  /* 0x0000000c0b067227 */ /* 0x000fc800078e00ff */
[----:B------:R-:W-:Y:S02]  /*07d0*/  IMAD.MOV R9, RZ, RZ, -R4 ;  /* 0x000000ffff097224 */ /* 0x000fe400078e0a04 */
[----:B------:R-:W-:Y:S02]  /*07e0*/  IMAD.MOV R5, RZ, RZ, -R5 ;  /* 0x000000ffff057224 */ /* 0x000fe400078e0a05 */
[----:B------:R-:W-:-:S04]  /*07f0*/  IMAD.HI.U32 R4, R11, R14, RZ ;  /* 0x0000000e0b047227 */ /* 0x000fc800078e00ff */
[----:B------:R-:W-:Y:S02]  /*0800*/  IMAD.MOV R6, RZ, RZ, -R6 ;  /* 0x000000ffff067224 */ /* 0x000fe400078e0a06 */
[C---:B------:R-:W-:Y:S02]  /*0810*/  IMAD R9, R3.reuse, R9, R8 ;  /* 0x0000000903097224 */ /* 0x040fe400078e0208 */
[C---:B------:R-:W-:Y:S01]  /*0820*/  IMAD R8, R3.reuse, R5, R10 ;  /* 0x0000000503087224 */ /* 0x040fe200078e020a */
[----:B------:R-:W-:Y:S01]  /*0830*/  IABS R5, R13 ;  /* 0x0000000d00057213 */ /* 0x000fe20000000000 */
[----:B------:R-:W-:Y:S01]  /*0840*/  IMAD.MOV R4, RZ, RZ, -R4 ;  /* 0x000000ffff047224 */ /* 0x000fe200078e0a04 */
[----:B------:R1:W-:Y:S01]  /*0850*/  STL [R1+0x20], R9 ;  /* 0x0000200901007387 */ /* 0x0003e20000100800 */
[----:B------:R-:W-:Y:S02]  /*0860*/  IMAD R6, R3, R6, R12 ;  /* 0x0000000603067224 */ /* 0x000fe400078e020c */
[----:B------:R-:W-:Y:S01]  /*0870*/  VIADD R10, R7, 0x6 ;  /* 0x00000006070a7836 */ /* 0x000fe20000000000 */
[----:B------:R2:W-:Y:S01]  /*0880*/  STL [R1+0x1c], R8 ;  /* 0x00001c0801007387 */ /* 0x0005e20000100800 */
[----:B------:R-:W-:-:S02]  /*0890*/  IMAD R4, R3, R4, R14 ;  /* 0x0000000403047224 */ /* 0x000fc400078e020e */
[C---:B---3--:R-:W-:Y:S01]  /*08a0*/  VIADD R13, R7.reuse, 0xf ;  /* 0x0000000f070d7836 */ /* 0x048fe20000000000 */
[----:B------:R3:W-:Y:S01]  /*08b0*/  STL [R1+0x18], R6 ;  /* 0x0000180601007387 */ /* 0x0007e20000100800 */
[----:B-1----:R-:W-:-:S03]  /*08c0*/  VIADD R9, R7, 0x7 ;  /* 0x0000000707097836 */ /* 0x002fc60000000000 */
[----:B------:R1:W-:Y:S01]  /*08d0*/  STL [R1+0x1164], R10 ;  /* 0x0011640a01007387 */ /* 0x0003e20000100800 */
[----:B--2---:R-:W-:-:S03]  /*08e0*/  IADD3 R8, R7, 0x8, RZ ;  /* 0x0000000807087810 */ /* 0x004fc60007ffe0ff */
[----:B------:R2:W-:Y:S01]  /*08f0*/  STL [R1+0x14], R4 ;  /* 0x0000140401007387 */ /* 0x0005e20000100800 */
[----:B------:R-:W-:Y:S01]  /*0900*/  IABS R12, R9 ;  /* 0x00000009000c7213 */ /* 0x000fe20000000000 */
[----:B---3--:R-:W-:Y:S01]  /*0910*/  IMAD.MOV.U32 R6, RZ, RZ, R5 ;  /* 0x000000ffff067224 */ /* 0x008fe200078e0005 */
[----:B------:R-:W-:Y:S01]  /*0920*/  IABS R14, R8 ;  /* 0x00000008000e7213 */ /* 0x000fe20000000000 */
[----:B------:R3:W-:Y:S01]  /*0930*/  STL [R1+0x1168], R9 ;  /* 0x0011680901007387 */ /* 0x0007e20000100800 */
[----:B------:R-:W-:Y:S01]  /*0940*/  VIADD R5, R7, 0x9 ;  /* 0x0000000907057836 */ /* 0x000fe20000000000 */
[----:B-1----:R-:W-:Y:S02]  /*0950*/  IABS R10, R10 ;  /* 0x0000000a000a7213 */ /* 0x002fe40000000000 */
[----:B------:R1:W-:Y:S01]  /*0960*/  STL [R1+0x116c], R8 ;  /* 0x00116c0801007387 */ /* 0x0003e20000100800 */
[----:B--2---:R-:W-:Y:S01]  /*0970*/  IMAD.HI.U32 R4, R11, R6, RZ ;  /* 0x000000060b047227 */ /* 0x004fe200078e00ff */
[----:B------:R-:W-:-:S02]  /*0980*/  IABS R16, R5 ;  /* 0x0000000500107213 */ /* 0x000fc40000000000 */
[----:B------:R2:W-:Y:S01]  /*0990*/  STL [R1+0x1178], R5 ;  /* 0x0011780501007387 */ /* 0x0005e20000100800 */
[----:B---3--:R-:W-:Y:S02]  /*09a0*/  VIADD R9, R7, 0xa ;  /* 0x0000000a07097836 */ /* 0x008fe40000000000 */
[----:B-1----:R-:W-:Y:S02]  /*09b0*/  IMAD.MOV R8, RZ, RZ, -R4 ;  /* 0x000000ffff087224 */ /* 0x002fe400078e0a04 */
[----:B------:R-:W-:-:S04]  /*09c0*/  IMAD.HI.U32 R4, R11, R10, RZ ;  /* 0x0000000a0b047227 */ /* 0x000fc800078e00ff */
[----:B------:R-:W-:Y:S02]  /*09d0*/  IMAD R8, R3, R8, R6 ;  /* 0x0000000803087224 */ /* 0x000fe400078e0206 */
[----:B--2---:R-:W-:-:S03]  /*09e0*/  IMAD.HI.U32 R5, R11, R12, RZ ;  /* 0x0000000c0b057227 */ /* 0x004fc600078e00ff */
[----:B------:R1:W-:Y:S01]  /*09f0*/  STL [R1+0x10], R8 ;  /* 0x0000100801007387 */ /* 0x0003e20000100800 */
[----:B------:R-:W-:Y:S02]  /*0a00*/  IMAD.MOV R5, RZ, RZ, -R5 ;  /* 0x000000ffff057224 */ /* 0x000fe400078e0a05 */
[----:B------:R-:W-:Y:S01]  /*0a10*/  IMAD.HI.U32 R6, R11, R14, RZ ;  /* 0x0000000e0b067227 */ /* 0x000fe200078e00ff */
[----:B------:R-:W-:Y:S03]  /*0a20*/  STL [R1+0x1184], R9 ;  /* 0x0011840901007387 */ /* 0x000fe60000100800 */
[----:B------:R-:W-:Y:S01]  /*0a30*/  IMAD R252, R3, R5, R12 ;  /* 0x0000000503fc7224 */ /* 0x000fe200078e020c */
[----:B------:R-:W-:Y:S01]  /*0a40*/  IADD3 R5, R7, 0xc, RZ ;  /* 0x0000000c07057810 */ /* 0x000fe20007ffe0ff */
[----:B------:R-:W-:Y:S02]  /*0a50*/  IMAD.MOV R6, RZ, RZ, -R6 ;  /* 0x000000ffff067224 */ /* 0x000fe400078e0a06 */
[----:B-1----:R-:W-:Y:S01]  /*0a60*/  IMAD.MOV R8, RZ, RZ, -R4 ;  /* 0x000000ffff087224 */ /* 0x002fe200078e0a04 */
[----:B------:R-:W-:Y:S01]  /*0a70*/  IABS R12, R5 ;  /* 0x00000005000c7213 */ /* 0x000fe20000000000 */
[----:B------:R-:W-:-:S04]  /*0a80*/  IMAD.HI.U32 R4, R11, R16, RZ ;  /* 0x000000100b047227 */ /* 0x000fc800078e00ff */
[----:B------:R-:W-:Y:S02]  /*0a90*/  IMAD R8, R3, R8, R10 ;  /* 0x0000000803087224 */ /* 0x000fe400078e020a */
[----:B------:R-:W-:Y:S02]  /*0aa0*/  VIADD R10, R7, 0xb ;  /* 0x0000000b070a7836 */ /* 0x000fe40000000000 */
[----:B------:R-:W-:Y:S01]  /*0ab0*/  IMAD.MOV R4, RZ, RZ, -R4 ;  /* 0x000000ffff047224 */ /* 0x000fe200078e0a04 */
[----:B------:R1:W-:Y:S01]  /*0ac0*/  STL [R1+0xc], R8 ;  /* 0x00000c0801007387 */ /* 0x0003e20000100800 */
[C---:B------:R-:W-:Y:S02]  /*0ad0*/  IMAD R251, R3.reuse, R6, R14 ;  /* 0x0000000603fb7224 */ /* 0x040fe400078e020e */
[----:B------:R-:W-:Y:S01]  /*0ae0*/  IMAD R250, R3, R4, R16 ;  /* 0x0000000403fa7224 */ /* 0x000fe200078e0210 */
[----:B------:R2:W-:Y:S01]  /*0af0*/  STL [R1+0x1188], R10 ;  /* 0x0011880a01007387 */ /* 0x0005e20000100800 */
[----:B------:R-:W-:-:S03]  /*0b00*/  IMAD.HI.U32 R6, R11, R12, RZ ;  /* 0x0000000c0b067227 */ /* 0x000fc600078e00ff */
[----:B------:R3:W-:Y:S01]  /*0b10*/  STL [R1+0x118c], R5 ;  /* 0x00118c0501007387 */ /* 0x0007e20000100800 */
[----:B------:R-:W-:Y:S01]  /*0b20*/  IMAD.MOV R6, RZ, RZ, -R6 ;  /* 0x000000ffff067224 */ /* 0x000fe200078e0a06 */
[----:B-1----:R-:W-:Y:S01]  /*0b30*/  IABS R8, R9 ;  /* 0x0000000900087213 */ /* 0x002fe20000000000 */
[----:B------:R-:W-:Y:S02]  /*0b40*/  VIADD R9, R7, 0xd ;  /* 0x0000000d07097836 */ /* 0x000fe40000000000 */
[----:B------:R-:W-:Y:S01]  /*0b50*/  IMAD R6, R3, R6, R12 ;  /* 0x0000000603067224 */ /* 0x000fe200078e020c */
[----:B--2---:R-:W-:Y:S01]  /*0b60*/  IABS R10, R10 ;  /* 0x0000000a000a7213 */ /* 0x004fe20000000000 */
[----:B------:R-:W-:Y:S01]  /*0b70*/  IMAD.HI.U32 R4, R11, R8, RZ ;  /* 0x000000080b047227 */ /* 0x000fe200078e00ff */
[----:B------:R1:W-:Y:S01]  /*0b80*/  STL [R1+0x1194], R9 ;  /* 0x0011940901007387 */ /* 0x0003e20000100800 */
[----:B------:R-:W-:Y:S02]  /*0b90*/  IABS R14, R9 ;  /* 0x00000009000e7213 */ /* 0x000fe40000000000 */
[----:B---3--:R-:W-:-:S02]  /*0ba0*/  VIADD R5, R7, 0xe ;  /* 0x0000000e07057836 */ /* 0x008fc40000000000 */
[----:B------:R-:W-:-:S03]  /*0bb0*/  IMAD.MOV R4, RZ, RZ, -R4 ;  /* 0x000000ffff047224 */ /* 0x000fc600078e0a04 */
[----:B------:R2:W-:Y:S01]  /*0bc0*/  STL [R1+0x1198], R5 ;  /* 0x0011980501007387 */ /* 0x0005e20000100800 */
[----:B------:R-:W-:Y:S01]  /*0bd0*/  IABS R16, R5 ;  /* 0x0000000500107213 */ /* 0x000fe20000000000 */
[----:B------:R-:W-:Y:S02]  /*0be0*/  IMAD R4, R3, R4, R8 ;  /* 0x0000000403047224 */ /* 0x000fe400078e0208 */
[----:B------:R-:W-:-:S03]  /*0bf0*/  IMAD.HI.U32 R8, R11, R14, RZ ;  /* 0x0000000e0b087227 */ /* 0x000fc600078e00ff */
[----:B------:R3:W-:Y:S01]  /*0c00*/  STL [R1+0x157c], R4 ;  /* 0x00157c0401007387 */ /* 0x0007e20000100800 */
[----:B-1----:R-:W-:-:S03]  /*0c10*/  IMAD.HI.U32 R9, R11, R16, RZ ;  /* 0x000000100b097227 */ /* 0x002fc600078e00ff */
[----:B------:R-:W-:Y:S01]  /*0c20*/  STL [R1+0x11a4], R13 ;  /* 0x0011a40d01007387 */ /* 0x000fe20000100800 */
[----:B--2---:R-:W-:-:S04]  /*0c30*/  IMAD.HI.U32 R5, R11, R10, RZ ;  /* 0x0000000a0b057227 */ /* 0x004fc800078e00ff */
[----:B------:R-:W-:Y:S02]  /*0c40*/  IMAD.MOV R5, RZ, RZ, -R5 ;  /* 0x000000ffff057224 */ /* 0x000fe400078e0a05 */
[----:B------:R-:W-:Y:S02]  /*0c50*/  IMAD.MOV R8, RZ, RZ, -R8 ;  /* 0x000000ffff087224 */ /* 0x000fe400078e0a08 */
[C---:B------:R-:W-:Y:S01]  /*0c60*/  IMAD R5, R3.reuse, R5, R10 ;  /* 0x0000000503057224 */ /* 0x040fe200078e020a */
[----:B------:R-:W-:Y:S01]  /*0c70*/  IABS R10, R13 ;  /* 0x0000000d000a7213 */ /* 0x000fe20000000000 */
[----:B------:R-:W-:Y:S02]  /*0c80*/  IMAD.MOV R9, RZ, RZ, -R9 ;  /* 0x000000ffff097224 */ /* 0x000fe400078e0a09 */
[----:B------:R-:W-:Y:S01]  /*0c90*/  IMAD R8, R3, R8, R14 ;  /* 0x0000000803087224 */ /* 0x000fe200078e020e */
[----:B------:R1:W-:Y:S01]  /*0ca0*/  STL [R1+0x1580], R5 ;  /* 0x0015800501007387 */ /* 0x0003e20000100800 */
[----:B------:R-:W-:-:S02]  /*0cb0*/  IMAD.MOV.U32 R14, RZ, RZ, R10 ;  /* 0x000000ffff0e7224 */ /* 0x000fc400078e000a */
[----:B------:R-:W-:Y:S01]  /*0cc0*/  IMAD R9, R3, R9, R16 ;  /* 0x0000000903097224 */ /* 0x000fe200078e0210 */
[----:B------:R2:W-:Y:S01]  /*0cd0*/  STL [R1+0x1578], R6 ;  /* 0x0015780601007387 */ /* 0x0005e20000100800 */
[----:B---3--:R-:W-:Y:S02]  /*0ce0*/  VIADD R4, R7, 0x11 ;  /* 0x0000001107047836 */ /* 0x008fe40000000000 */
[----:B------:R-:W-:-:S03]  /*0cf0*/  IMAD.HI.U32 R10, R11, R14, RZ ;  /* 0x0000000e0b0a7227 */ /* 0x000fc600078e00ff */
[----:B------:R-:W-:Y:S01]  /*0d00*/  IABS R18, R4 ;  /* 0x0000000400127213 */ /* 0x000fe20000000000 */
[C---:B-1----:R-:W-:Y:S02]  /*0d10*/  VIADD R5, R7.reuse, 0x12 ;  /* 0x0000001207057836 */ /* 0x042fe40000000000 */
[----:B------:R-:W-:Y:S01]  /*0d20*/  IMAD.MOV R10, RZ, RZ, -R10 ;  /* 0x000000ffff0a7224 */ /* 0x000fe200078e0a0a */
[----:B--2---:R-:W-:Y:S01]  /*0d30*/  IADD3 R6, R7, 0x10, RZ ;  /* 0x0000001007067810 */ /* 0x004fe20007ffe0ff */
[----:B------:R-:W-:Y:S01]  /*0d40*/  IMAD.HI.U32 R13, R11, R18, RZ ;  /* 0x000000120b0d7227 */ /* 0x000fe200078e00ff */
[----:B------:R-:W-:Y:S02]  /*0d50*/  IABS R20, R5 ;  /* 0x0000000500147213 */ /* 0x000fe40000000000 */
[----:B------:R-:W-:Y:S01]  /*0d60*/  IABS R16, R6 ;  /* 0x0000000600107213 */ /* 0x000fe20000000000 */
[----:B------:R1:W-:Y:S01]  /*0d70*/  STL [R1+0x11ac], R6 ;  /* 0x0011ac0601007387 */ /* 0x0003e20000100800 */
[----:B------:R-:W-:-:S02]  /*0d80*/  IMAD R10, R3, R10, R14 ;  /* 0x0000000a030a7224 */ /* 0x000fc400078e020e */
[C---:B------:R-:W-:Y:S01]  /*0d90*/  IMAD.HI.U32 R14, R11.reuse, R20, RZ ;  /* 0x000000140b0e7227 */ /* 0x040fe200078e00ff */
[----:B------:R-:W-:Y:S03]  /*0da0*/  STL [R1+0x1574], R9 ;  /* 0x0015740901007387 */ /* 0x000fe60000100800 */
[----:B------:R-:W-:Y:S01]  /*0db0*/  IMAD.HI.U32 R12, R11, R16, RZ ;  /* 0x000000100b0c7227 */ /* 0x000fe200078e00ff */
[----:B------:R2:W-:Y:S01]  /*0dc0*/  STL [R1+0x11b0], R4 ;  /* 0x0011b00401007387 */ /* 0x0005e20000100800 */
[----:B------:R-:W-:Y:S02]  /*0dd0*/  IADD3 R14, -R14, RZ, RZ ;  /* 0x000000ff0e0e7210 */ /* 0x000fe40007ffe1ff */
[----:B------:R-:W-:Y:S01]  /*0de0*/  IMAD.MOV R12, RZ, RZ, -R12 ;  /* 0x000000ffff0c7224 */ /* 0x000fe200078e0a0c */
[----:B------:R3:W-:Y:S01]  /*0df0*/  STL [R1+0x11b4], R5 ;  /* 0x0011b40501007387 */ /* 0x0007e20000100800 */
[----:B-1----:R-:W-:-:S02]  /*0e00*/  VIADD R6, R7, 0x15 ;  /* 0x0000001507067836 */ /* 0x002fc40000000000 */
[C---:B------:R-:W-:Y:S02]  /*0e10*/  IMAD R12, R3.reuse, R12, R16 ;  /* 0x0000000c030c7224 */ /* 0x040fe400078e0210 */
[----:B------:R-:W-:Y:S02]  /*0e20*/  IMAD R14, R3, R14, R20 ;  /* 0x0000000e030e7224 */ /* 0x000fe400078e0214 */
[C---:B--2---:R-:W-:Y:S02]  /*0e30*/  VIADD R4, R7.reuse, 0x13 ;  /* 0x0000001307047836 */ /* 0x044fe40000000000 */
[----:B------:R-:W-:Y:S02]  /*0e40*/  IMAD.MOV R13, RZ, RZ, -R13 ;  /* 0x000000ffff0d7224 */ /* 0x000fe400078e0a0d */
[----:B---3--:R-:W-:Y:S01]  /*0e50*/  VIADD R5, R7, 0x17 ;  /* 0x0000001707057836 */ /* 0x008fe20000000000 */
[----:B------:R1:W-:Y:S01]  /*0e60*/  STL [R1+0x11bc], R4 ;  /* 0x0011bc0401007387 */ /* 0x0003e20000100800 */
[----:B------:R-:W-:Y:S01]  /*0e70*/  IABS R22, R4 ;  /* 0x0000000400167213 */ /* 0x000fe20000000000 */
[----:B------:R-:W-:-:S02]  /*0e80*/  IMAD R13, R3, R13, R18 ;  /* 0x0000000d030d7224 */ /* 0x000fc400078e0212 */
[----:B------:R-:W-:Y:S01]  /*0e90*/  IABS R26, R5 ;  /* 0x00000005001a7213 */ /* 0x000fe20000000000 */
[----:B------:R-:W-:Y:S02]  /*0ea0*/  VIADD R9, R7, 0xed ;  /* 0x000000ed07097836 */ /* 0x000fe40000000000 */
[----:B------:R-:W-:-:S04]  /*0eb0*/  IMAD.HI.U32 R15, R11, R22, RZ ;  /* 0x000000160b0f7227 */ /* 0x000fc800078e00ff */
[----:B-1----:R-:W-:Y:S02]  /*0ec0*/  VIADD R4, R7, 0x14 ;  /* 0x0000001407047836 */ /* 0x002fe40000000000 */
[----:B------:R-:W-:Y:S02]  /*0ed0*/  IMAD.MOV R15, RZ, RZ, -R15 ;  /* 0x000000ffff0f7224 */ /* 0x000fe400078e0a0f */
[----:B------:R-:W-:Y:S01]  /*0ee0*/  IMAD.HI.U32 R19, R11, R26, RZ ;  /* 0x0000001a0b137227 */ /* 0x000fe200078e00ff */
[----:B------:R1:W-:Y:S01]  /*0ef0*/  STL [R1+0x11c4], R4 ;  /* 0x0011c40401007387 */ /* 0x0003e20000100800 */
[----:B------:R-:W-:Y:S02]  /*0f00*/  IABS R16, R4 ;  /* 0x0000000400107213 */ /* 0x000fe40000000000 */
[----:B------:R-:W-:Y:S01]  /*0f10*/  IMAD R15, R3, R15, R22 ;  /* 0x0000000f030f7224 */ /* 0x000fe200078e0216 */
[----:B------:R2:W-:Y:S01]  /*0f20*/  STL [R1+0x11d0], R6 ;  /* 0x0011d00601007387 */ /* 0x0005e20000100800 */
[----:B------:R-:W-:Y:S01]  /*0f30*/  IABS R22, R6 ;  /* 0x0000000600167213 */ /* 0x000fe20000000000 */
[----:B------:R-:W-:-:S02]  /*0f40*/  IMAD.MOV.U32 R20, RZ, RZ, R16 ;  /* 0x000000ffff147224 */ /* 0x000fc400078e0010 */
[----:B------:R-:W-:Y:S02]  /*0f50*/  IMAD.MOV R19, RZ, RZ, -R19 ;  /* 0x000000ffff137224 */ /* 0x000fe400078e0a13 */
[----:B-1----:R-:W-:Y:S02]  /*0f60*/  VIADD R4, R7, 0x16 ;  /* 0x0000001607047836 */ /* 0x002fe40000000000 */
[----:B------:R-:W-:-:S03]  /*0f70*/  IMAD.HI.U32 R16, R11, R20, RZ ;  /* 0x000000140b107227 */ /* 0x000fc600078e00ff */
[----:B------:R-:W-:Y:S01]  /*0f80*/  IABS R24, R4 ;  /* 0x0000000400187213 */ /* 0x000fe20000000000 */
[----:B------:R1:W-:Y:S01]  /*0f90*/  STL [R1+0x11d4], R4 ;  /* 0x0011d40401007387 */ /* 0x0003e20000100800 */
[----:B------:R-:W-:Y:S02]  /*0fa0*/  IMAD.MOV R16, RZ, RZ, -R16 ;  /* 0x000000ffff107224 */ /* 0x000fe400078e0a10 */
[----:B--2---:R-:W-:Y:S01]  /*0fb0*/  VIADD R6, R7, 0x1a ;  /* 0x0000001a07067836 */ /* 0x004fe20000000000 */
[----:B------:R-:W-:Y:S01]  /*0fc0*/  STL [R1+0x11d8], R5 ;  /* 0x0011d80501007387 */ /* 0x000fe20000100800 */
[----:B------:R-:W-:-:S04]  /*0fd0*/  IMAD.HI.U32 R18, R11, R24, RZ ;  /* 0x000000180b127227 */ /* 0x000fc800078e00ff */
[----:B------:R-:W-:Y:S01]  /*0fe0*/  IMAD R16, R3, R16, R20 ;  /* 0x0000001003107224 */ /* 0x000fe200078e0214 */
[----:B------:R-:W-:Y:S01]  /*0ff0*/  IADD3 R18, -R18, RZ, RZ ;  /* 0x000000ff12127210 */ /* 0x000fe20007ffe1ff */
[----:B-1----:R-:W-:Y:S02]  /*1000*/  VIADD R4, R7, 0x18 ;  /* 0x0000001807047836 */ /* 0x002fe40000000000 */
[----:B------:R-:W-:-:S03]  /*1010*/  IMAD.HI.U32 R17, R11, R22, RZ ;  /* 0x000000160b117227 */ /* 0x000fc600078e00ff */
[----:B------:R-:W-:Y:S01]  /*1020*/  IABS R28, R4 ;  /* 0x00000004001c7213 */ /* 0x000fe20000000000 */
[----:B------:R1:W-:Y:S01]  /*1030*/  STL [R1+0x11e0], R4 ;  /* 0x0011e00401007387 */ /* 0x0003e20000100800 */
[C---:B------:R-:W-:Y:S02]  /*1040*/  IMAD R18, R3.reuse, R18, R24 ;  /* 0x0000001203127224 */ /* 0x040fe400078e0218 */
[----:B------:R-:W-:Y:S01]  /*1050*/  IMAD R19, R3, R19, R26 ;  /* 0x0000001303137224 */ /* 0x000fe200078e021a */
[----:B------:R-:W-:Y:S01]  /*1060*/  IABS R26, R6 ;  /* 0x00000006001a7213 */ /* 0x000fe20000000000 */
[----:B------:R-:W-:-:S04]  /*1070*/  IMAD.HI.U32 R20, R11, R28, RZ ;  /* 0x0000001c0b147227 */ /* 0x000fc800078e00ff */
[----:B------:R-:W-:Y:S02]  /*1080*/  IMAD.MOV R20, RZ, RZ, -R20 ;  /* 0x000000ffff147224 */ /* 0x000fe400078e0a14 */
[C---:B-1----:R-:W-:Y:S02]  /*1090*/  VIADD R4, R7.reuse, 0x19 ;  /* 0x0000001907047836 */ /* 0x042fe40000000000 */
[----:B------:R-:W-:Y:S02]  /*10a0*/  IMAD.MOV R17, RZ, RZ, -R17 ;  /* 0x000000ffff117224 */ /* 0x000fe400078e0a11 */
[----:B------:R-:W-:Y:S01]  /*10b0*/  VIADD R5, R7, 0x1c ;  /* 0x0000001c07057836 */ /* 0x000fe20000000000 */
[----:B------:R1:W-:Y:S01]  /*10c0*/  STL [R1+0x11e8], R4 ;  /* 0x0011e80401007387 */ /* 0x0003e20000100800 */
[----:B------:R-:W-:Y:S01]  /*10d0*/  IABS R24, R4 ;  /* 0x0000000400187213 */ /* 0x000fe20000000000 */
[C---:B------:R-:W-:Y:S02]  /*10e0*/  IMAD R20, R3.reuse, R20, R28 ;  /* 0x0000001403147224 */ /* 0x040fe400078e021c */
[----:B------:R2:W-:Y:S01]  /*10f0*/  STL [R1+0x11f0], R6 ;  /* 0x0011f00601007387 */ /* 0x0005e20000100800 */
[----:B------:R-:W-:Y:S01]  /*1100*/  IMAD R17, R3, R17, R22 ;  /* 0x0000001103117224 */ /* 0x000fe200078e0216 */
[----:B------:R-:W-:Y:S01]  /*1110*/  IABS R30, R5 ;  /* 0x00000005001e7213 */ /* 0x000fe20000000000 */
[----:B------:R-:W-:-:S04]  /*1120*/  IMAD.HI.U32 R21, R11, R24, RZ ;  /* 0x000000180b157227 */ /* 0x000fc800078e00ff */
[----:B-1----:R-:W-:Y:S02]  /*1130*/  VIADD R4, R7, 0x1b ;  /* 0x0000001b07047836 */ /* 0x002fe40000000000 */
[----:B------:R-:W-:-:S03]  /*1140*/  IMAD.HI.U32 R22, R11, R26, RZ ;  /* 0x0000001a0b167227 */ /* 0x000fc600078e00ff */
[----:B------:R1:W-:Y:S01]  /*1150*/  STL [R1+0x11f8], R4 ;  /* 0x0011f80401007387 */ /* 0x0003e20000100800 */
[----:B------:R-:W-:Y:S01]  /*1160*/  IABS R28, R4 ;  /* 0x00000004001c7213 */ /* 0x000fe20000000000 */
[----:B------:R-:W-:Y:S01]  /*1170*/  IMAD.MOV R21, RZ, RZ, -R21 ;  /* 0x000000ffff157224 */ /* 0x000fe200078e0a15 */
[----:B------:R-:W-:Y:S01]  /*1180*/  IADD3 R22, -R22, RZ, RZ ;  /* 0x000000ff16167210 */ /* 0x000fe20007ffe1ff */
[----:B------:R3:W-:Y:S01]  /*1190*/  STL [R1+0x11fc], R5 ;  /* 0x0011fc0501007387 */ /* 0x0007e20000100800 */
[----:B--2---:R-:W-:Y:S02]  /*11a0*/  VIADD R6, R7, 0x1f ;  /* 0x0000001f07067836 */ /* 0x004fe40000000000 */
[----:B------:R-:W-:Y:S02]  /*11b0*/  IMAD R21, R3, R21, R24 ;  /* 0x0000001503157224 */ /* 0x000fe400078e0218 */
[----:B------:R-:W-:-:S04]  /*11c0*/  IMAD.HI.U32 R24, R11, R30, RZ ;  /* 0x0000001e0b187227 */ /* 0x000fc800078e00ff */
[----:B-1----:R-:W-:Y:S02]  /*11d0*/  VIADD R4, R7, 0x1d ;  /* 0x0000001d07047836 */ /* 0x002fe40000000000 */
[----:B------:R-:W-:Y:S02]  /*11e0*/  IMAD R22, R3, R22, R26 ;  /* 0x0000001603167224 */ /* 0x000fe400078e021a */
[----:B------:R-:W-:Y:S01]  /*11f0*/  IMAD.MOV R24, RZ, RZ, -R24 ;  /* 0x000000ffff187224 */ /* 0x000fe200078e0a18 */
[----:B------:R1:W-:Y:S01]  /*1200*/  STL [R1+0x1208], R4 ;  /* 0x0012080401007387 */ /* 0x0003e20000100800 */
[----:B------:R-:W-:Y:S01]  /*1210*/  IABS R32, R4 ;  /* 0x0000000400207213 */ /* 0x000fe20000000000 */
[----:B------:R-:W-:-:S04]  /*1220*/  IMAD.HI.U32 R23, R11, R28, RZ ;  /* 0x0000001c0b177227 */ /* 0x000fc800078e00ff */
[----:B------:R-:W-:Y:S02]  /*1230*/  IMAD R24, R3, R24, R30 ;  /* 0x0000001803187224 */ /* 0x000fe400078e021e */
[C---:B---3--:R-:W-:Y:S02]  /*1240*/  VIADD R5, R7.reuse, 0x21 ;  /* 0x0000002107057836 */ /* 0x048fe40000000000 */
[----:B-1----:R-:W-:Y:S02]  /*1250*/  VIADD R4, R7, 0x1e ;  /* 0x0000001e07047836 */ /* 0x002fe40000000000 */
[----:B------:R-:W-:Y:S01]  /*1260*/  IMAD.MOV R23, RZ, RZ, -R23 ;  /* 0x000000ffff177224 */ /* 0x000fe200078e0a17 */
[----:B------:R-:W-:Y:S01]  /*1270*/  IABS R36, R5 ;  /* 0x0000000500247213 */ /* 0x000fe20000000000 */
[----:B------:R-:W-:Y:S01]  /*1280*/  IMAD.HI.U32 R25, R11, R32, RZ ;  /* 0x000000200b197227 */ /* 0x000fe200078e00ff */
[----:B------:R-:W-:Y:S01]  /*1290*/  IABS R26, R4 ;  /* 0x00000004001a7213 */ /* 0x000fe20000000000 */
[----:B------:R1:W-:Y:S02]  /*12a0*/  STL [R1+0x120c], R4 ;  /* 0x00120c0401007387 */ /* 0x0003e40000100800 */
[----:B------:R-:W-:-:S02]  /*12b0*/  IMAD R23, R3, R23, R28 ;  /* 0x0000001703177224 */ /* 0x000fc400078e021c */
[----:B------:R-:W-:Y:S01]  /*12c0*/  IMAD.MOV.U32 R30, RZ, RZ, R26 ;  /* 0x000000ffff1e7224 */ /* 0x000fe200078e001a */
[----:B------:R-:W-:Y:S01]  /*12d0*/  STL [R1+0x1214], R6 ;  /* 0x0012140601007387 */ /* 0x000fe20000100800 */
[----:B------:R-:W-:Y:S02]  /*12e0*/  IMAD.MOV R25, RZ, RZ, -R25 ;  /* 0x000000ffff197224 */ /* 0x000fe400078e0a19 */
[----:B------:R-:W-:-:S04]  /*12f0*/  IMAD.HI.U32 R26, R11, R30, RZ ;  /* 0x0000001e0b1a7227 */ /* 0x000fc800078e00ff */
[----:B-1----:R-:W-:Y:S02]  /*1300*/  VIADD R4, R7, 0x20 ;  /* 0x0000002007047836 */ /* 0x002fe40000000000 */
[----:B------:R-:W-:Y:S02]  /*1310*/  IMAD.MOV R26, RZ, RZ, -R26 ;  /* 0x000000ffff1a7224 */ /* 0x000fe400078e0a1a */
[----:B------:R-:W-:Y:S01]  /*1320*/  IMAD R25, R3, R25, R32 ;  /* 0x0000001903197224 */ /* 0x000fe200078e0220 */
[----:B------:R-:W-:Y:S01]  /*1330*/  IABS R34, R4 ;  /* 0x0000000400227213 */ /* 0x000fe20000000000 */
[----:B------:R1:W-:Y:S01]  /*1340*/  STL [R1+0x1218], R4 ;  /* 0x0012180401007387 */ /* 0x0003e20000100800 */
[----:B------:R-:W-:Y:S01]  /*1350*/  IABS R32, R6 ;  /* 0x0000000600207213 */ /* 0x000fe20000000000 */
[C---:B------:R-:W-:Y:S02]  /*1360*/  IMAD.HI.U32 R29, R11.reuse, R36, RZ ;  /* 0x000000240b1d7227 */ /* 0x040fe400078e00ff */
[----:B------:R2:W-:Y:S02]  /*1370*/  STL [R1+0x1220], R5 ;  /* 0x0012200501007387 */ /* 0x0005e40000100800 */
[----:B------:R-:W-:Y:S01]  /*1380*/  IMAD.HI.U32 R28, R11, R34, RZ ;  /* 0x000000220b1c7227 */ /* 0x000fe200078e00ff */
[----:B-1----:R-:W-:-:S03]  /*1390*/  IADD3 R4, R7, 0x22, RZ ;  /* 0x0000002207047810 */ /* 0x002fc60007ffe0ff */
[----:B------:R-:W-:Y:S02]  /*13a0*/  IMAD.MOV R28, RZ, RZ, -R28 ;  /* 0x000000ffff1c7224 */ /* 0x000fe400078e0a1c */
[----:B------:R-:W-:Y:S01]  /*13b0*/  IMAD R26, R3, R26, R30 ;  /* 0x0000001a031a7224 */ /* 0x000fe200078e021e */
[----:B------:R-:W-:Y:S01]  /*13c0*/  IABS R38, R4 ;  /* 0x0000000400267213 */ /* 0x000fe20000000000 */
[----:B------:R1:W-:Y:S01]  /*13d0*/  STL [R1+0x1224], R4 ;  /* 0x0012240401007387 */ /* 0x0003e20000100800 */
[----:B------:R-:W-:Y:S01]  /*13e0*/  IMAD.MOV R29, RZ, RZ, -R29 ;  /* 0x000000ffff1d7224 */ /* 0x000fe200078e0a1d */
[----:B--2---:R-:W-:Y:S01]  /*13f0*/  IADD3 R5, R7, 0x26, RZ ;  /* 0x0000002607057810 */ /* 0x004fe20007ffe0ff */
[----:B------:R-:W-:Y:S02]  /*1400*/  IMAD R28, R3, R28, R34 ;  /* 0x0000001c031c7224 */ /* 0x000fe400078e0222 */
[----:B------:R-:W-:Y:S01]  /*1410*/  IMAD.HI.U32 R30, R11, R38, RZ ;  /* 0x000000260b1e7227 */ /* 0x000fe200078e00ff */
[----:B------:R-:W-:-:S03]  /*1420*/  IABS R40, R5 ;  /* 0x0000000500287213 */ /* 0x000fc60000000000 */
[C---:B------:R-:W-:Y:S02]  /*1430*/  VIADD R6, R7.reuse, 0x24 ;  /* 0x0000002407067836 */ /* 0x040fe40000000000 */
[----:B-1----:R-:W-:Y:S02]  /*1440*/  VIADD R4, R7, 0x23 ;  /* 0x0000002307047836 */ /* 0x002fe40000000000 */
[----:B------:R-:W-:-:S03]  /*1450*/  IMAD.HI.U32 R27, R11, R32, RZ ;  /* 0x000000200b1b7227 */ /* 0x000fc600078e00ff */
[----:B------:R1:W-:Y:S01]  /*1460*/  STL [R1+0x1234], R4 ;  /* 0x0012340401007387 */ /* 0x0003e20000100800 */
[----:B------:R-:W-:Y:S01]  /*1470*/  IABS R34, R4 ;  /* 0x0000000400227213 */ /* 0x000fe20000000000 */
[----:B------:R-:W-:Y:S02]  /*1480*/  IMAD.MOV R30, RZ, RZ, -R30 ;  /* 0x000000ffff1e7224 */ /* 0x000fe400078e0a1e */
[C---:B------:R-:W-:Y:S01]  /*1490*/  IMAD R29, R3.reuse, R29, R36 ;  /* 0x0000001d031d7224 */ /* 0x040fe200078e0224 */
[----:B------:R-:W-:Y:S01]  /*14a0*/  IABS R36, R6 ;  /* 0x0000000600247213 */ /* 0x000fe20000000000 */
[----:B------:R-:W-:Y:S01]  /*14b0*/  IMAD.MOV R27, RZ, RZ, -R27 ;  /* 0x000000ffff1b7224 */ /* 0x000fe200078e0a1b */
[----:B------:R-:W-:Y:S01]  /*14c0*/  STL [R1+0x1238], R6 ;  /* 0x0012380601007387 */ /* 0x000fe20000100800 */
[----:B------:R-:W-:Y:S02]  /*14d0*/  IMAD R30, R3, R30, R38 ;  /* 0x0000001e031e7224 */ /* 0x000fe400078e0226 */
[----:B-1----:R-:W-:-:S02]  /*14e0*/  VIADD R4, R7, 0x25 ;  /* 0x0000002507047836 */ /* 0x002fc40000000000 */
[----:B------:R-:W-:-:S03]  /*14f0*/  IMAD.HI.U32 R31, R11, R34, RZ ;  /* 0x000000220b1f7227 */ /* 0x000fc600078e00ff */
[----:B------:R1:W-:Y:S01]  /*1500*/  STL [R1+0x1240], R4 ;  /* 0x0012400401007387 */ /* 0x0003e20000100800 */
[----:B------:R-:W-:Y:S01]  /*1510*/  IABS R38, R4 ;  /* 0x0000000400267213 */ /* 0x000fe20000000000 */
[----:B------:R-:W-:Y:S02]  /*1520*/  IMAD R27, R3, R27, R32 ;  /* 0x0000001b031b7224 */ /* 0x000fe400078e0220 */
[----:B------:R-:W-:Y:S01]  /*1530*/  IMAD.MOV R31, RZ, RZ, -R31 ;  /* 0x000000ffff1f7224 */ /* 0x000fe200078e0a1f */
[----:B------:R-:W-:Y:S01]  /*1540*/  STL [R1+0x1244], R5 ;  /* 0x0012440501007387 */ /* 0x000fe20000100800 */
        /* <DEDUP_REMOVED lines=8> */
[----:B------:R-:W-:Y:S02]  /*15d0*/  IMAD.MOV R34, RZ, RZ, -R34 ;  /* 0x000000ffff227224 */ /* 0x000fe400078e0a22 */
[C---:B-1----:R-:W-:Y:S02]  /*15e0*/  VIADD R4, R7.reuse, 0x28 ;  /* 0x0000002807047836 */ /* 0x042fe40000000000 */
[----:B------:R-:W-:Y:S02]  /*15f0*/  VIADD R6, R7, 0x29 ;  /* 0x0000002907067836 */ /* 0x000fe40000000000 */
[----:B------:R-:W-:Y:S01]  /*1600*/  IMAD.HI.U32 R33, R11, R38, RZ ;  /* 0x000000260b217227 */ /* 0x000fe200078e00ff */
[----:B------:R-:W-:Y:S01]  /*1610*/  IABS R36, R4 ;  /* 0x0000000400247213 */ /* 0x000fe20000000000 */
[----:B------:R1:W-:Y:S02]  /*1620*/  STL [R1+0x1254], R4 ;  /* 0x0012540401007387 */ /* 0x0003e40000100800 */
[----:B------:R-:W-:-:S02]  /*1630*/  IMAD R34, R3, R34, R40 ;  /* 0x0000002203227224 */ /* 0x000fc400078e0228 */
[----:B------:R-:W-:Y:S01]  /*1640*/  IMAD.MOV.U32 R40, RZ, RZ, R36 ;  /* 0x000000ffff287224 */ /* 0x000fe200078e0024 */
[----:B------:R-:W-:Y:S01]  /*1650*/  STL [R1+0x1260], R6 ;  /* 0x0012600601007387 */ /* 0x000fe20000100800 */
[----:B------:R-:W-:Y:S02]  /*1660*/  IMAD.MOV R33, RZ, RZ, -R33 ;  /* 0x000000ffff217224 */ /* 0x000fe400078e0a21 */
[C---:B------:R-:W-:Y:S01]  /*1670*/  VIADD R5, R7.reuse, 0x2b ;  /* 0x0000002b07057836 */ /* 0x040fe20000000000 */
[----:B-1----:R-:W-:Y:S01]  /*1680*/  IADD3 R4, R7, 0x2a, RZ ;  /* 0x0000002a07047810 */ /* 0x002fe20007ffe0ff */
[----:B------:R-:W-:-:S03]  /*1690*/  IMAD.HI.U32 R35, R11, R42, RZ ;  /* 0x0000002a0b237227 */ /* 0x000fc600078e00ff */
[----:B------:R-:W-:Y:S01]  /*16a0*/  IABS R46, R5 ;  /* 0x00000005002e7213 */ /* 0x000fe20000000000 */
[----:B------:R1:W-:Y:S01]  /*16b0*/  STL [R1+0x1264], R4 ;  /* 0x0012640401007387 */ /* 0x0003e20000100800 */
[----:B------:R-:W-:Y:S01]  /*16c0*/  IABS R44, R4 ;  /* 0x00000004002c7213 */ /* 0x000fe20000000000 */
[----:B------:R-:W-:Y:S02]  /*16d0*/  IMAD.HI.U32 R36, R11, R40, RZ ;  /* 0x000000280b247227 */ /* 0x000fe400078e00ff */
[----:B------:R-:W-:Y:S02]  /*16e0*/  STL [R1+0x1268], R5 ;  /* 0x0012680501007387 */ /* 0x000fe40000100800 */
[----:B------:R-:W-:Y:S02]  /*16f0*/  IMAD R33, R3, R33, R38 ;  /* 0x0000002103217224 */ /* 0x000fe400078e0226 */
[----:B------:R-:W-:Y:S02]  /*1700*/  IMAD.MOV R35, RZ, RZ, -R35 ;  /* 0x000000ffff237224 */ /* 0x000fe400078e0a23 */
[----:B-1----:R-:W-:-:S02]  /*1710*/  VIADD R4, R7, 0x2c ;  /* 0x0000002c07047836 */ /* 0x002fc40000000000 */
[----:B------:R-:W-:Y:S02]  /*1720*/  IMAD.MOV R36, RZ, RZ, -R36 ;  /* 0x000000ffff247224 */ /* 0x000fe400078e0a24 */
[----:B------:R-:W-:Y:S01]  /*1730*/  IMAD.HI.U32 R38, R11, R44, RZ ;  /* 0x0000002c0b267227 */ /* 0x000fe200078e00ff */
[----:B------:R-:W-:Y:S01]  /*1740*/  IABS R48, R4 ;  /* 0x0000000400307213 */ /* 0x000fe20000000000 */
[----:B------:R1:W-:Y:S02]  /*1750*/  STL [R1+0x126c], R4 ;  /* 0x00126c0401007387 */ /* 0x0003e40000100800 */
[C---:B------:R-:W-:Y:S01]  /*1760*/  IMAD R35, R3.reuse, R35, R42 ;  /* 0x0000002303237224 */ /* 0x040fe200078e022a */
[----:B------:R-:W-:Y:S01]  /*1770*/  IABS R42, R6 ;  /* 0x00000006002a7213 */ /* 0x000fe20000000000 */
[----:B------:R-:W-:Y:S02]  /*1780*/  IMAD R36, R3, R36, R40 ;  /* 0x0000002403247224 */ /* 0x000fe400078e0228 */
[----:B------:R-:W-:-:S02]  /*1790*/  IMAD.MOV R38, RZ, RZ, -R38 ;  /* 0x000000ffff267224 */ /* 0x000fc400078e0a26 */
[----:B------:R-:W-:-:S04]  /*17a0*/  IMAD.HI.U32 R39, R11, R46, RZ ;  /* 0x0000002e0b277227 */ /* 0x000fc800078e00ff */
[----:B-1----:R-:W-:Y:S02]  /*17b0*/  VIADD R4, R7, 0x2d ;  /* 0x0000002d07047836 */ /* 0x002fe40000000000 */
[----:B------:R-:W-:-:S03]  /*17c0*/  IMAD.HI.U32 R40, R11, R48, RZ ;  /* 0x000000300b287227 */ /* 0x000fc600078e00ff */
[----:B------:R1:W-:Y:S01]  /*17d0*/  STL [R1+0x1278], R4 ;  /* 0x0012780401007387 */ /* 0x0003e20000100800 */
[----:B------:R-:W-:Y:S01]  /*17e0*/  IMAD R38, R3, R38, R44 ;  /* 0x0000002603267224 */ /* 0x000fe200078e022c */
[----:B------:R-:W-:Y:S01]  /*17f0*/  IABS R44, R4 ;  /* 0x00000004002c7213 */ /* 0x000fe20000000000 */
[----:B------:R-:W-:Y:S01]  /*1800*/  IMAD.MOV R39, RZ, RZ, -R39 ;  /* 0x000000ffff277224 */ /* 0x000fe200078e0a27 */
[----:B------:R-:W-:Y:S01]  /*1810*/  IADD3 R40, -R40, RZ, RZ ;  /* 0x000000ff28287210 */ /* 0x000fe20007ffe1ff */
[----:B------:R-:W-:Y:S02]  /*1820*/  VIADD R6, R7, 0x2e ;  /* 0x0000002e07067836 */ /* 0x000fe40000000000 */
[----:B------:R-:W-:-:S03]  /*1830*/  IMAD.HI.U32 R37, R11, R42, RZ ;  /* 0x0000002a0b257227 */ /* 0x000fc600078e00ff */
[----:B------:R-:W-:Y:S01]  /*1840*/  STL [R1+0x1280], R6 ;  /* 0x0012800601007387 */ /* 0x000fe20000100800 */
[----:B-1----:R-:W-:Y:S02]  /*1850*/  VIADD R4, R7, 0x2f ;  /* 0x0000002f07047836 */ /* 0x002fe40000000000 */
[----:B------:R-:W-:Y:S01]  /*1860*/  IMAD R39, R3, R39, R46 ;  /* 0x0000002703277224 */ /* 0x000fe200078e022e */
[----:B------:R-:W-:Y:S01]  /*1870*/  IABS R46, R6 ;  /* 0x00000006002e7213 */ /* 0x000fe20000000000 */
[----:B------:R-:W-:Y:S01]  /*1880*/  VIADD R5, R7, 0x30 ;  /* 0x0000003007057836 */ /* 0x000fe20000000000 */
[----:B------:R1:W-:Y:S01]  /*1890*/  STL [R1+0x1284], R4 ;  /* 0x0012840401007387 */ /* 0x0003e20000100800 */
[----:B------:R-:W-:Y:S02]  /*18a0*/  IMAD.MOV R37, RZ, RZ, -R37 ;  /* 0x000000ffff257224 */ /* 0x000fe400078e0a25 */
[----:B------:R-:W-:Y:S01]  /*18b0*/  IMAD.HI.U32 R41, R11, R44, RZ ;  /* 0x0000002c0b297227 */ /* 0x000fe200078e00ff */
[----:B------:R-:W-:Y:S01]  /*18c0*/  IABS R50, R5 ;  /* 0x0000000500327213 */ /* 0x000fe20000000000 */
[----:B------:R-:W-:Y:S02]  /*18d0*/  STL [R1+0x128c], R5 ;  /* 0x00128c0501007387 */ /* 0x000fe40000100800 */
[C---:B------:R-:W-:Y:S01]  /*18e0*/  IMAD R40, R3.reuse, R40, R48 ;  /* 0x0000002803287224 */ /* 0x040fe200078e0230 */
[----:B------:R-:W-:Y:S01]  /*18f0*/  IABS R48, R4 ;  /* 0x0000000400307213 */ /* 0x000fe20000000000 */
[----:B------:R-:W-:-:S02]  /*1900*/  IMAD R37, R3, R37, R42 ;  /* 0x0000002503257224 */ /* 0x000fc400078e022a */
[----:B-1----:R-:W-:Y:S02]  /*1910*/  VIADD R4, R7, 0x31 ;  /* 0x0000003107047836 */ /* 0x002fe40000000000 */
[----:B------:R-:W-:Y:S02]  /*1920*/  IMAD.MOV R41, RZ, RZ, -R41 ;  /* 0x000000ffff297224 */ /* 0x000fe400078e0a29 */
[----:B------:R-:W-:Y:S01]  /*1930*/  IMAD.HI.U32 R42, R11, R46, RZ ;  /* 0x0000002e0b2a7227 */ /* 0x000fe200078e00ff */
[----:B------:R1:W-:Y:S01]  /*1940*/  STL [R1+0x1294], R4 ;  /* 0x0012940401007387 */ /* 0x0003e20000100800 */
[----:B------:R-:W-:Y:S02]  /*1950*/  IABS R52, R4 ;  /* 0x0000000400347213 */ /* 0x000fe40000000000 */
[----:B------:R-:W-:Y:S02]  /*1960*/  IMAD R41, R3, R41, R44 ;  /* 0x0000002903297224 */ /* 0x000fe400078e022c */
[----:B------:R-:W-:-:S04]  /*1970*/  IMAD.HI.U32 R44, R11, R50, RZ ;  /* 0x000000320b2c7227 */ /* 0x000fc800078e00ff */
[----:B------:R-:W-:Y:S01]  /*1980*/  IMAD.MOV R42, RZ, RZ, -R42 ;  /* 0x000000ffff2a7224 */ /* 0x000fe200078e0a2a */
[----:B------:R-:W-:Y:S01]  /*1990*/  IADD3 R44, -R44, RZ, RZ ;  /* 0x000000ff2c2c7210 */ /* 0x000fe20007ffe1ff */
[----:B-1----:R-:W-:Y:S02]  /*19a0*/  VIADD R4, R7, 0x32 ;  /* 0x0000003207047836 */ /* 0x002fe40000000000 */
[----:B------:R-:W-:Y:S02]  /*19b0*/  IMAD R42, R3, R42, R46 ;  /* 0x0000002a032a7224 */ /* 0x000fe400078e022e */
[----:B------:R-:W-:Y:S01]  /*19c0*/  IMAD.HI.U32 R43, R11, R48, RZ ;  /* 0x000000300b2b7227 */ /* 0x000fe200078e00ff */
[----:B------:R1:W-:Y:S01]  /*19d0*/  STL [R1+0x129c], R4 ;  /* 0x00129c0401007387 */ /* 0x0003e20000100800 */
[----:B------:R-:W-:Y:S02]  /*19e0*/  IABS R46, R4 ;  /* 0x00000004002e7213 */ /* 0x000fe40000000000 */
[----:B------:R-:W-:-:S02]  /*19f0*/  VIADD R6, R7, 0x33 ;  /* 0x0000003307067836 */ /* 0x000fc40000000000 */
[----:B------:R-:W-:Y:S02]  /*1a00*/  IMAD R44, R3, R44, R50 ;  /* 0x0000002c032c7224 */ /* 0x000fe400078e0232 */
[C---:B------:R-:W-:Y:S01]  /*1a10*/  VIADD R5, R7.reuse, 0x35 ;  /* 0x0000003507057836 */ /* 0x040fe20000000000 */
[----:B------:R-:W-:Y:S01]  /*1a20*/  STL [R1+0x12a0], R6 ;  /* 0x0012a00601007387 */ /* 0x000fe20000100800 */
[----:B------:R-:W-:Y:S02]  /*1a30*/  IMAD.MOV R43, RZ, RZ, -R43 ;  /* 0x000000ffff2b7224 */ /* 0x000fe400078e0a2b */
[----:B-1----:R-:W-:Y:S01]  /*1a40*/  VIADD R4, R7, 0x34 ;  /* 0x0000003407047836 */ /* 0x002fe20000000000 */
[----:B------:R-:W-:Y:S01]  /*1a50*/  IABS R56, R5 ;  /* 0x0000000500387213 */ /* 0x000fe20000000000 */
[----:B------:R-:W-:-:S03]  /*1a60*/  IMAD.HI.U32 R45, R11, R52, RZ ;  /* 0x000000340b2d7227 */ /* 0x000fc600078e00ff */
[----:B------:R-:W-:Y:S01]  /*1a70*/  IABS R54, R4 ;  /* 0x0000000400367213 */ /* 0x000fe20000000000 */
[----:B------:R-:W-:Y:S01]  /*1a80*/  IMAD.MOV.U32 R50, RZ, RZ, R46 ;  /* 0x000000ffff327224 */ /* 0x000fe200078e002e */
[----:B------:R1:W-:Y:S01]  /*1a90*/  STL [R1+0x12a8], R4 ;  /* 0x0012a80401007387 */ /* 0x0003e20000100800 */
[----:B------:R-:W-:Y:S02]  /*1aa0*/  IMAD R43, R3, R43, R48 ;  /* 0x0000002b032b7224 */ /* 0x000fe400078e0230 */
[----:B------:R-:W-:Y:S01]  /*1ab0*/  IMAD.MOV R45, RZ, RZ, -R45 ;  /* 0x000000ffff2d7224 */ /* 0x000fe200078e0a2d */
[----:B------:R-:W-:Y:S01]  /*1ac0*/  STL [R1+0x12b0], R5 ;  /* 0x0012b00501007387 */ /* 0x000fe20000100800 */
[----:B------:R-:W-:-:S04]  /*1ad0*/  IMAD.HI.U32 R46, R11, R50, RZ ;  /* 0x000000320b2e7227 */ /* 0x000fc800078e00ff */
[----:B------:R-:W-:-:S04]  /*1ae0*/  IMAD.HI.U32 R48, R11, R54, RZ ;  /* 0x000000360b307227 */ /* 0x000fc800078e00ff */
[----:B-1----:R-:W-:Y:S01]  /*1af0*/  VIADD R4, R7, 0x36 ;  /* 0x0000003607047836 */ /* 0x002fe20000000000 */
[----:B------:R-:W-:Y:S01]  /*1b00*/  IADD3 R48, -R48, RZ, RZ ;  /* 0x000000ff30307210 */ /* 0x000fe20007ffe1ff */
[----:B------:R-:W-:Y:S01]  /*1b10*/  IMAD R45, R3, R45, R52 ;  /* 0x0000002d032d7224 */ /* 0x000fe200078e0234 */
[----:B------:R-:W-:Y:S01]  /*1b20*/  IABS R52, R6 ;  /* 0x0000000600347213 */ /* 0x000fe20000000000 */
[----:B------:R-:W-:Y:S01]  /*1b30*/  IMAD.MOV R46, RZ, RZ, -R46 ;  /* 0x000000ffff2e7224 */ /* 0x000fe200078e0a2e */
[----:B------:R-:W-:Y:S01]  /*1b40*/  IABS R58, R4 ;  /* 0x00000004003a7213 */ /* 0x000fe20000000000 */
[----:B------:R-:W-:Y:S01]  /*1b50*/  IMAD.HI.U32 R49, R11, R56, RZ ;  /* 0x000000380b317227 */ /* 0x000fe200078e00ff */
[----:B------:R1:W-:Y:S03]  /*1b60*/  STL [R1+0x12b4], R4 ;  /* 0x0012b40401007387 */ /* 0x0003e60000100800 */
[----:B------:R-:W-:-:S02]  /*1b70*/  IMAD R46, R3, R46, R50 ;  /* 0x0000002e032e7224 */ /* 0x000fc400078e0232 */
[----:B------:R-:W-:-:S04]  /*1b80*/  IMAD.HI.U32 R50, R11, R58, RZ ;  /* 0x0000003a0b327227 */ /* 0x000fc800078e00ff */
[----:B------:R-:W-:Y:S02]  /*1b90*/  IMAD.MOV R49, RZ, RZ, -R49 ;  /* 0x000000ffff317224 */ /* 0x000fe400078e0a31 */
[C---:B-1----:R-:W-:Y:S02]  /*1ba0*/  VIADD R4, R7.reuse, 0x37 ;  /* 0x0000003707047836 */ /* 0x042fe40000000000 */
[----:B------:R-:W-:Y:S02]  /*1bb0*/  VIADD R6, R7, 0x38 ;  /* 0x0000003807067836 */ /* 0x000fe40000000000 */
[----:B------:R-:W-:Y:S01]  /*1bc0*/  IMAD.HI.U32 R47, R11, R52, RZ ;  /* 0x000000340b2f7227 */ /* 0x000fe200078e00ff */
[----:B------:R1:W-:Y:S03]  /*1bd0*/  STL [R1+0x12c0], R4 ;  /* 0x0012c00401007387 */ /* 0x0003e60000100800 */
[C---:B------:R-:W-:Y:S01]  /*1be0*/  IMAD R48, R3.reuse, R48, R54 ;  /* 0x0000003003307224 */ /* 0x040fe200078e0236 */
[----:B------:R-:W-:Y:S01]  /*1bf0*/  IABS R54, R4 ;  /* 0x0000000400367213 */ /* 0x000fe20000000000 */
[----:B------:R-:W-:Y:S01]  /*1c00*/  IMAD.MOV R50, RZ, RZ, -R50 ;  /* 0x000000ffff327224 */ /* 0x000fe200078e0a32 */
[----:B------:R-:W-:Y:S01]  /*1c10*/  STL [R1+0x12c8], R6 ;  /* 0x0012c80601007387 */ /* 0x000fe20000100800 */
[----:B------:R-:W-:Y:S01]  /*1c20*/  IMAD R49, R3, R49, R56 ;  /* 0x0000003103317224 */ /* 0x000fe200078e0238 */
[----:B------:R-:W-:Y:S01]  /*1c30*/  IABS R56, R6 ;  /* 0x0000000600387213 */ /* 0x000fe20000000000 */
[----:B------:R-:W-:-:S02]  /*1c40*/  IMAD.MOV R47, RZ, RZ, -R47 ;  /* 0x000000ffff2f7224 */ /* 0x000fc400078e0a2f */
[C---:B-1----:R-:W-:Y:S02]  /*1c50*/  VIADD R4, R7.reuse, 0x39 ;  /* 0x0000003907047836 */ /* 0x042fe40000000000 */
[----:B------:R-:W-:Y:S02]  /*1c60*/  VIADD R5, R7, 0x3a ;  /* 0x0000003a07057836 */ /* 0x000fe40000000000 */
[----:B------:R-:W-:Y:S01]  /*1c70*/  IMAD R50, R3, R50, R58 ;  /* 0x0000003203327224 */ /* 0x000fe200078e023a */
[----:B------:R1:W-:Y:S01]  /*1c80*/  STL [R1+0x12cc], R4 ;  /* 0x0012cc0401007387 */ /* 0x0003e20000100800 */
[----:B------:R-:W-:Y:S01]  /*1c90*/  IMAD.HI.U32 R51, R11, R54, RZ ;  /* 0x000000360b337227 */ /* 0x000fe200078e00ff */
[----:B------:R-:W-:Y:S02]  /*1ca0*/  IABS R58, R4 ;  /* 0x00000004003a7213 */ /* 0x000fe40000000000 */
[----:B------:R-:W-:Y:S01]  /*1cb0*/  IABS R60, R5 ;  /* 0x00000005003c7213 */ /* 0x000fe20000000000 */
[----:B------:R-:W-:Y:S01]  /*1cc0*/  IMAD R47, R3, R47, R52 ;  /* 0x0000002f032f7224 */ /* 0x000fe200078e0234 */
[----:B------:R-:W-:Y:S01]  /*1cd0*/  STL [R1+0x12d0], R5 ;  /* 0x0012d00501007387 */ /* 0x000fe20000100800 */
[----:B------:R-:W-:-:S04]  /*1ce0*/  IMAD.HI.U32 R52, R11, R56, RZ ;  /* 0x000000380b347227 */ /* 0x000fc800078e00ff */
[C---:B-1----:R-:W-:Y:S01]  /*1cf0*/  VIADD R4, R7.reuse, 0x3b ;  /* 0x0000003b07047836 */ /* 0x042fe20000000000 */
[----:B------:R-:W-:Y:S01]  /*1d00*/  IADD3 R52, -R52, RZ, RZ ;  /* 0x000000ff34347210 */ /* 0x000fe20007ffe1ff */
[----:B------:R-:W-:Y:S02]  /*1d10*/  IMAD.MOV R51, RZ, RZ, -R51 ;  /* 0x000000ffff337224 */ /* 0x000fe400078e0a33 */
[----:B------:R-:W-:Y:S01]  /*1d20*/  VIADD R6, R7, 0x3d ;  /* 0x0000003d07067836 */ /* 0x000fe20000000000 */
[----:B------:R1:W-:Y:S01]  /*1d30*/  STL [R1+0x12d8], R4 ;  /* 0x0012d80401007387 */ /* 0x0003e20000100800 */
[----:B------:R-:W-:Y:S01]  /*1d40*/  IABS R62, R4 ;  /* 0x00000004003e7213 */ /* 0x000fe20000000000 */
[----:B------:R-:W-:Y:S02]  /*1d50*/  IMAD R51, R3, R51, R54 ;  /* 0x0000003303337224 */ /* 0x000fe400078e0236 */
[----:B------:R-:W-:-:S04]  /*1d60*/  IMAD.HI.U32 R54, R11, R60, RZ ;  /* 0x0000003c0b367227 */ /* 0x000fc800078e00ff */
[----:B------:R-:W-:Y:S02]  /*1d70*/  IMAD R52, R3, R52, R56 ;  /* 0x0000003403347224 */ /* 0x000fe400078e0238 */
[----:B-1----:R-:W-:Y:S02]  /*1d80*/  VIADD R4, R7, 0x3c ;  /* 0x0000003c07047836 */ /* 0x002fe40000000000 */
[----:B------:R-:W-:Y:S02]  /*1d90*/  IMAD.MOV R54, RZ, RZ, -R54 ;  /* 0x000000ffff367224 */ /* 0x000fe400078e0a36 */
[----:B------:R-:W-:Y:S01]  /*1da0*/  IMAD.HI.U32 R53, R11, R58, RZ ;  /* 0x0000003a0b357227 */ /* 0x000fe200078e00ff */
[----:B------:R-:W-:Y:S01]  /*1db0*/  IABS R56, R4 ;  /* 0x0000000400387213 */ /* 0x000fe20000000000 */
[----:B------:R1:W-:Y:S02]  /*1dc0*/  STL [R1+0x12e4], R4 ;  /* 0x0012e40401007387 */ /* 0x0003e40000100800 */
[----:B------:R-:W-:-:S02]  /*1dd0*/  IMAD R54, R3, R54, R60 ;  /* 0x0000003603367224 */ /* 0x000fc400078e023c */
[----:B------:R-:W-:Y:S01]  /*1de0*/  IMAD.MOV.U32 R60, RZ, RZ, R56 ;  /* 0x000000ffff3c7224 */ /* 0x000fe200078e0038 */
[----:B------:R-:W-:Y:S01]  /*1df0*/  STL [R1+0x12ec], R6 ;  /* 0x0012ec0601007387 */ /* 0x000fe20000100800 */
[C---:B------:R-:W-:Y:S02]  /*1e00*/  VIADD R5, R7.reuse, 0x3f ;  /* 0x0000003f07057836 */ /* 0x040fe40000000000 */
[----:B------:R-:W-:Y:S02]  /*1e10*/  IMAD.MOV R53, RZ, RZ, -R53 ;  /* 0x000000ffff357224 */ /* 0x000fe400078e0a35 */
[----:B-1----:R-:W-:Y:S01]  /*1e20*/  VIADD R4, R7, 0x3e ;  /* 0x0000003e07047836 */ /* 0x002fe20000000000 */
[----:B------:R-:W-:Y:S01]  /*1e30*/  IABS R66, R5 ;  /* 0x0000000500427213 */ /* 0x000fe20000000000 */
[----:B------:R-:W-:-:S03]  /*1e40*/  IMAD.HI.U32 R55, R11, R62, RZ ;  /* 0x0000003e0b377227 */ /* 0x000fc600078e00ff */
[----:B------:R-:W-:Y:S01]  /*1e50*/  IABS R64, R4 ;  /* 0x0000000400407213 */ /* 0x000fe20000000000 */
[----:B------:R1:W-:Y:S01]  /*1e60*/  STL [R1+0x12f0], R4 ;  /* 0x0012f00401007387 */ /* 0x0003e20000100800 */
[----:B------:R-:W-:-:S03]  /*1e70*/  IMAD.HI.U32 R56, R11, R60, RZ ;  /* 0x0000003c0b387227 */ /* 0x000fc600078e00ff */
[----:B------:R2:W-:Y:S01]  /*1e80*/  STL [R1+0x12f4], R5 ;  /* 0x0012f40501007387 */ /* 0x0005e20000100800 */
[----:B------:R-:W-:Y:S02]  /*1e90*/  IMAD R53, R3, R53, R58 ;  /* 0x0000003503357224 */ /* 0x000fe400078e023a */
[----:B------:R-:W-:Y:S02]  /*1ea0*/  IMAD.MOV R55, RZ, RZ, -R55 ;  /* 0x000000ffff377224 */ /* 0x000fe400078e0a37 */
[----:B------:R-:W-:Y:S01]  /*1eb0*/  IMAD.HI.U32 R58, R11, R64, RZ ;  /* 0x000000400b3a7227 */ /* 0x000fe200078e00ff */
[----:B-1----:R-:W-:-:S03]  /*1ec0*/  IADD3 R4, R7, 0x40, RZ ;  /* 0x0000004007047810 */ /* 0x002fc60007ffe0ff */
[----:B------:R-:W-:Y:S01]  /*1ed0*/  IMAD.MOV R56, RZ, RZ, -R56 ;  /* 0x000000ffff387224 */ /* 0x000fe200078e0a38 */
[----:B------:R-:W-:Y:S01]  /*1ee0*/  IABS R68, R4 ;  /* 0x0000000400447213 */ /* 0x000fe20000000000 */
[----:B------:R-:W-:Y:S01]  /*1ef0*/  IMAD R55, R3, R55, R62 ;  /* 0x0000003703377224 */ /* 0x000fe200078e023e */
[----:B------:R1:W-:Y:S01]  /*1f00*/  STL [R1+0x12fc], R4 ;  /* 0x0012fc0401007387 */ /* 0x0003e20000100800 */
[----:B------:R-:W-:Y:S01]  /*1f10*/  IABS R62, R6 ;  /* 0x00000006003e7213 */ /* 0x000fe20000000000 */
[----:B------:R-:W-:Y:S01]  /*1f20*/  IMAD.HI.U32 R59, R11, R66, RZ ;  /* 0x000000420b3b7227 */ /* 0x000fe200078e00ff */
[----:B--2---:R-:W-:-:S03]  /*1f30*/  IADD3 R5, R7, 0x44, RZ ;  /* 0x0000004407057810 */ /* 0x004fc60007ffe0ff */
[----:B------:R-:W-:Y:S01]  /*1f40*/  IMAD.MOV R58, RZ, RZ, -R58 ;  /* 0x000000ffff3a7224 */ /* 0x000fe200078e0a3a */
[----:B------:R-:W-:Y:S01]  /*1f50*/  IABS R70, R5 ;  /* 0x0000000500467213 */ /* 0x000fe20000000000 */
[----:B------:R-:W-:Y:S02]  /*1f60*/  IMAD R56, R3, R56, R60 ;  /* 0x0000003803387224 */ /* 0x000fe400078e023c */
[----:B-1----:R-:W-:Y:S02]  /*1f70*/  VIADD R4, R7, 0x41 ;  /* 0x0000004107047836 */ /* 0x002fe40000000000 */
[----:B------:R-:W-:-:S03]  /*1f80*/  IMAD.HI.U32 R60, R11, R68, RZ ;  /* 0x000000440b3c7227 */ /* 0x000fc600078e00ff */
[----:B------:R1:W-:Y:S01]  /*1f90*/  STL [R1+0x1308], R4 ;  /* 0x0013080401007387 */ /* 0x0003e20000100800 */
[----:B------:R-:W-:Y:S02]  /*1fa0*/  IMAD.MOV R59, RZ, RZ, -R59 ;  /* 0x000000ffff3b7224 */ /* 0x000fe400078e0a3b */
[----:B------:R-:W-:Y:S01]  /*1fb0*/  IMAD R58, R3, R58, R64 ;  /* 0x0000003a033a7224 */ /* 0x000fe200078e0240 */
[----:B------:R-:W-:Y:S01]  /*1fc0*/  IABS R64, R4 ;  /* 0x0000000400407213 */ /* 0x000fe20000000000 */
[----:B------:R-:W-:Y:S02]  /*1fd0*/  VIADD R6, R7, 0x42 ;  /* 0x0000004207067836 */ /* 0x000fe40000000000 */
[----:B------:R-:W-:-:S03]  /*1fe0*/  IMAD.HI.U32 R57, R11, R62, RZ ;  /* 0x0000003e0b397227 */ /* 0x000fc600078e00ff */
[----:B------:R-:W-:Y:S01]  /*1ff0*/  STL [R1+0x130c], R6 ;  /* 0x00130c0601007387 */ /* 0x000fe20000100800 */
[----:B------:R-:W-:Y:S02]  /*2000*/  IMAD.MOV R60, RZ, RZ, -R60 ;  /* 0x000000ffff3c7224 */ /* 0x000fe400078e0a3c */
[----:B-1----:R-:W-:Y:S02]  /*2010*/  VIADD R4, R7, 0x43 ;  /* 0x0000004307047836 */ /* 0x002fe40000000000 */
[C---:B------:R-:W-:Y:S01]  /*2020*/  IMAD R59, R3.reuse, R59, R66 ;  /* 0x0000003b033b7224 */ /* 0x040fe200078e0242 */
[----:B------:R-:W-:Y:S01]  /*2030*/  IABS R66, R6 ;  /* 0x0000000600427213 */ /* 0x000fe20000000000 */
[----:B------:R-:W-:Y:S01]  /*2040*/  IMAD.MOV R57, RZ, RZ, -R57 ;  /* 0x000000ffff397224 */ /* 0x000fe200078e0a39 */
[----:B------:R1:W-:Y:S01]  /*2050*/  STL [R1+0x1314], R4 ;  /* 0x0013140401007387 */ /* 0x0003e20000100800 */
[----:B------:R-:W-:Y:S01]  /*2060*/  IMAD R60, R3, R60, R68 ;  /* 0x0000003c033c7224 */ /* 0x000fe200078e0244 */
[----:B------:R-:W-:Y:S01]  /*2070*/  IABS R68, R4 ;  /* 0x0000000400447213 */ /* 0x000fe20000000000 */
[----:B------:R-:W-:Y:S01]  /*2080*/  IMAD.HI.U32 R61, R11, R64, RZ ;  /* 0x000000400b3d7227 */ /* 0x000fe200078e00ff */
[----:B------:R-:W-:Y:S03]  /*2090*/  STL [R1+0x131c], R5 ;  /* 0x00131c0501007387 */ /* 0x000fe60000100800 */
[----:B------:R-:W-:-:S02]  /*20a0*/  IMAD R57, R3, R57, R62 ;  /* 0x0000003903397224 */ /* 0x000fc400078e023e */
[----:B------:R-:W-:Y:S02]  /*20b0*/  IMAD.MOV R61, RZ, RZ, -R61 ;  /* 0x000000ffff3d7224 */ /* 0x000fe400078e0a3d */
[----:B-1----:R-:W-:Y:S02]  /*20c0*/  VIADD R4, R7, 0x45 ;  /* 0x0000004507047836 */ /* 0x002fe40000000000 */
[----:B------:R-:W-:-:S03]  /*20d0*/  IMAD.HI.U32 R62, R11, R66, RZ ;  /* 0x000000420b3e7227 */ /* 0x000fc600078e00ff */
[----:B------:R1:W-:Y:S01]  /*20e0*/  STL [R1+0x1320], R4 ;  /* 0x0013200401007387 */ /* 0x0003e20000100800 */
[----:B------:R-:W-:Y:S01]  /*20f0*/  IABS R72, R4 ;  /* 0x0000000400487213 */ /* 0x000fe20000000000 */
[----:B------:R-:W-:Y:S02]  /*2100*/  IMAD R61, R3, R61, R64 ;  /* 0x0000003d033d7224 */ /* 0x000fe400078e0240 */
[----:B------:R-:W-:Y:S02]  /*2110*/  IMAD.MOV R62, RZ, RZ, -R62 ;  /* 0x000000ffff3e7224 */ /* 0x000fe400078e0a3e */
[----:B------:R-:W-:-:S04]  /*2120*/  IMAD.HI.U32 R64, R11, R70, RZ ;  /* 0x000000460b407227 */ /* 0x000fc800078e00ff */
[----:B-1----:R-:W-:Y:S02]  /*2130*/  VIADD R4, R7, 0x46 ;  /* 0x0000004607047836 */ /* 0x002fe40000000000 */
[----:B------:R-:W-:Y:S02]  /*2140*/  IMAD R62, R3, R62, R66 ;  /* 0x0000003e033e7224 */ /* 0x000fe400078e0242 */
[----:B------:R-:W-:Y:S01]  /*2150*/  IMAD.MOV R64, RZ, RZ, -R64 ;  /* 0x000000ffff407224 */ /* 0x000fe200078e0a40 */
[----:B------:R-:W-:Y:S01]  /*2160*/  IABS R66, R4 ;  /* 0x0000000400427213 */ /* 0x000fe20000000000 */
[----:B------:R1:W-:Y:S01]  /*2170*/  STL [R1+0x1328], R4 ;  /* 0x0013280401007387 */ /* 0x0003e20000100800 */
[----:B------:R-:W-:Y:S02]  /*2180*/  VIADD R6, R7, 0x47 ;  /* 0x0000004707067836 */ /* 0x000fe40000000000 */
[----:B------:R-:W-:-:S03]  /*2190*/  IMAD.HI.U32 R63, R11, R68, RZ ;  /* 0x000000440b3f7227 */ /* 0x000fc600078e00ff */
[----:B------:R-:W-:Y:S01]  /*21a0*/  STL [R1+0x1330], R6 ;  /* 0x0013300601007387 */ /* 0x000fe20000100800 */
[----:B------:R-:W-:Y:S02]  /*21b0*/  IMAD R64, R3, R64, R70 ;  /* 0x0000004003407224 */ /* 0x000fe400078e0246 */
[----:B------:R-:W-:Y:S01]  /*21c0*/  IMAD.MOV.U32 R70, RZ, RZ, R66 ;  /* 0x000000ffff467224 */ /* 0x000fe200078e0042 */
[C---:B-1----:R-:W-:Y:S01]  /*21d0*/  IADD3 R4, R7.reuse, 0x48, RZ ;  /* 0x0000004807047810 */ /* 0x042fe20007ffe0ff */
[----:B------:R-:W-:Y:S02]  /*21e0*/  IMAD.MOV R63, RZ, RZ, -R63 ;  /* 0x000000ffff3f7224 */ /* 0x000fe400078e0a3f */
[----:B------:R-:W-:Y:S01]  /*21f0*/  VIADD R5, R7, 0x49 ;  /* 0x0000004907057836 */ /* 0x000fe20000000000 */
[----:B------:R-:W-:Y:S01]  /*2200*/  IABS R74, R4 ;  /* 0x00000004004a7213 */ /* 0x000fe20000000000 */
[----:B------:R1:W-:Y:S01]  /*2210*/  STL [R1+0x1334], R4 ;  /* 0x0013340401007387 */ /* 0x0003e20000100800 */
[----:B------:R-:W-:-:S02]  /*2220*/  IMAD.HI.U32 R65, R11, R72, RZ ;  /* 0x000000480b417227 */ /* 0x000fc400078e00ff */
[----:B------:R-:W-:Y:S01]  /*2230*/  IABS R76, R5 ;  /* 0x00000005004c7213 */ /* 0x000fe20000000000 */
[----:B------:R-:W-:Y:S01]  /*2240*/  STL [R1+0x133c], R5 ;  /* 0x00133c0501007387 */ /* 0x000fe20000100800 */
[----:B------:R-:W-:-:S04]  /*2250*/  IMAD.HI.U32 R66, R11, R70, RZ ;  /* 0x000000460b427227 */ /* 0x000fc800078e00ff */
[----:B------:R-:W-:Y:S02]  /*2260*/  IMAD R63, R3, R63, R68 ;  /* 0x0000003f033f7224 */ /* 0x000fe400078e0244 */
[----:B-1----:R-:W-:Y:S02]  /*2270*/  VIADD R4, R7, 0x4a ;  /* 0x0000004a07047836 */ /* 0x002fe40000000000 */
[----:B------:R-:W-:Y:S02]  /*2280*/  IMAD.MOV R65, RZ, RZ, -R65 ;  /* 0x000000ffff417224 */ /* 0x000fe400078e0a41 */
[----:B------:R-:W-:Y:S01]  /*2290*/  IMAD.MOV R66, RZ, RZ, -R66 ;  /* 0x000000ffff427224 */ /* 0x000fe200078e0a42 */
[----:B------:R-:W-:Y:S01]  /*22a0*/  IABS R78, R4 ;  /* 0x00000004004e7213 */ /* 0x000fe20000000000 */
[----:B------:R-:W-:Y:S01]  /*22b0*/  IMAD.HI.U32 R68, R11, R74, RZ ;  /* 0x0000004a0b447227 */ /* 0x000fe200078e00ff */
[----:B------:R1:W-:Y:S03]  /*22c0*/  STL [R1+0x1344], R4 ;  /* 0x0013440401007387 */ /* 0x0003e60000100800 */
[C---:B------:R-:W-:Y:S01]  /*22d0*/  IMAD R65, R3.reuse, R65, R72 ;  /* 0x0000004103417224 */ /* 0x040fe200078e0248 */
[----:B------:R-:W-:Y:S01]  /*22e0*/  IABS R72, R6 ;  /* 0x0000000600487213 */ /* 0x000fe20000000000 */
[----:B------:R-:W-:-:S02]  /*22f0*/  IMAD R66, R3, R66, R70 ;  /* 0x0000004203427224 */ /* 0x000fc400078e0246 */
[----:B------:R-:W-:Y:S02]  /*2300*/  IMAD.MOV R68, RZ, RZ, -R68 ;  /* 0x000000ffff447224 */ /* 0x000fe400078e0a44 */
        /* <DEDUP_REMOVED lines=175> */
[----:B------:R-:W-:Y:S01]  /*2e00*/  IMAD.HI.U32 R98, R11, R104, RZ ;  /* 0x000000680b627227 */ /* 0x000fe200078e00ff */
[----:B------:R-:W-:Y:S01]  /*2e10*/  IABS R108, R4 ;  /* 0x00000004006c7213 */ /* 0x000fe20000000000 */
[----:B------:R1:W-:Y:S02]  /*2e20*/  STL [R1+0x1424], R4 ;  /* 0x0014240401007387 */ /* 0x0003e40000100800 */
[----:B------:R-:W-:-:S02]  /*2e30*/  IMAD.MOV R95, RZ, RZ, -R95 ;  /* 0x000000ffff5f7224 */ /* 0x000fc400078e0a5f */
[C---:B------:R-:W-:Y:S02]  /*2e40*/  IMAD R96, R3.reuse, R96, R100 ;  /* 0x0000006003607224 */ /* 0x040fe400078e0264 */
[----:B------:R-:W-:Y:S02]  /*2e50*/  IMAD.MOV R98, RZ, RZ, -R98 ;  /* 0x000000ffff627224 */ /* 0x000fe400078e0a62 */
[----:B------:R-:W-:Y:S01]  /*2e60*/  IMAD R95, R3, R95, R102 ;  /* 0x0000005f035f7224 */ /* 0x000fe200078e0266 */
[----:B------:R-:W-:Y:S01]  /*2e70*/  IABS R102, R6 ;  /* 0x0000000600667213 */ /* 0x000fe20000000000 */
[----:B-1----:R-:W-:Y:S02]  /*2e80*/  VIADD R4, R7, 0x69 ;  /* 0x0000006907047836 */ /* 0x002fe40000000000 */
[----:B------:R-:W-:-:S03]  /*2e90*/  IMAD.HI.U32 R100, R11, R108, RZ ;  /* 0x0000006c0b647227 */ /* 0x000fc600078e00ff */
[----:B------:R1:W-:Y:S01]  /*2ea0*/  STL [R1+0x1440], R4 ;  /* 0x0014400401007387 */ /* 0x0003e20000100800 */
[----:B------:R-:W-:Y:S01]  /*2eb0*/  IMAD.HI.U32 R99, R11, R106, RZ ;  /* 0x0000006a0b637227 */ /* 0x000fe200078e00ff */
[----:B------:R-:W-:-:S03]  /*2ec0*/  IADD3 R100, -R100, RZ, RZ ;  /* 0x000000ff64647210 */ /* 0x000fc60007ffe1ff */
[----:B------:R-:W-:Y:S01]  /*2ed0*/  IMAD R98, R3, R98, R104 ;  /* 0x0000006203627224 */ /* 0x000fe200078e0268 */
[----:B------:R-:W-:Y:S01]  /*2ee0*/  IABS R104, R4 ;  /* 0x0000000400687213 */ /* 0x000fe20000000000 */
[----:B------:R-:W-:Y:S02]  /*2ef0*/  IMAD.MOV R99, RZ, RZ, -R99 ;  /* 0x000000ffff637224 */ /* 0x000fe400078e0a63 */
[----:B------:R-:W-:Y:S02]  /*2f00*/  VIADD R6, R7, 0x6a ;  /* 0x0000006a07067836 */ /* 0x000fe40000000000 */
[----:B------:R-:W-:-:S03]  /*2f10*/  IMAD.HI.U32 R97, R11, R102, RZ ;  /* 0x000000660b617227 */ /* 0x000fc600078e00ff */
[----:B------:R-:W-:Y:S01]  /*2f20*/  STL [R1+0x1450], R6 ;  /* 0x0014500601007387 */ /* 0x000fe20000100800 */
[C---:B-1----:R-:W-:Y:S02]  /*2f30*/  VIADD R4, R7.reuse, 0x6b ;  /* 0x0000006b07047836 */ /* 0x042fe40000000000 */
[----:B------:R-:W-:Y:S02]  /*2f40*/  VIADD R5, R7, 0x6c ;  /* 0x0000006c07057836 */ /* 0x000fe40000000000 */
[----:B------:R-:W-:Y:S01]  /*2f50*/  IMAD R99, R3, R99, R106 ;  /* 0x0000006303637224 */ /* 0x000fe200078e026a */
[----:B------:R-:W-:Y:S01]  /*2f60*/  IABS R106, R6 ;  /* 0x00000006006a7213 */ /* 0x000fe20000000000 */
[----:B------:R-:W-:Y:S01]  /*2f70*/  IMAD.HI.U32 R101, R11, R104, RZ ;  /* 0x000000680b657227 */ /* 0x000fe200078e00ff */
[----:B------:R1:W-:Y:S01]  /*2f80*/  STL [R1+0x1458], R4 ;  /* 0x0014580401007387 */ /* 0x0003e20000100800 */
[----:B------:R-:W-:Y:S02]  /*2f90*/  IABS R110, R5 ;  /* 0x00000005006e7213 */ /* 0x000fe40000000000 */
[----:B------:R-:W-:Y:S01]  /*2fa0*/  IMAD.MOV R97, RZ, RZ, -R97 ;  /* 0x000000ffff617224 */ /* 0x000fe200078e0a61 */
[----:B------:R-:W-:Y:S01]  /*2fb0*/  STL [R1+0x1460], R5 ;  /* 0x0014600501007387 */ /* 0x000fe20000100800 */
[----:B------:R-:W-:Y:S01]  /*2fc0*/  IMAD R100, R3, R100, R108 ;  /* 0x0000006403647224 */ /* 0x000fe200078e026c */
[----:B------:R-:W-:Y:S01]  /*2fd0*/  IABS R108, R4 ;  /* 0x00000004006c7213 */ /* 0x000fe20000000000 */
[----:B------:R-:W-:-:S02]  /*2fe0*/  IMAD.MOV R101, RZ, RZ, -R101 ;  /* 0x000000ffff657224 */ /* 0x000fc400078e0a65 */
[----:B------:R-:W-:Y:S02]  /*2ff0*/  IMAD R97, R3, R97, R102 ;  /* 0x0000006103617224 */ /* 0x000fe400078e0266 */
[----:B-1----:R-:W-:Y:S02]  /*3000*/  VIADD R4, R7, 0x6d ;  /* 0x0000006d07047836 */ /* 0x002fe40000000000 */
[----:B------:R-:W-:-:S03]  /*3010*/  IMAD.HI.U32 R102, R11, R106, RZ ;  /* 0x0000006a0b667227 */ /* 0x000fc600078e00ff */
[----:B------:R-:W-:Y:S01]  /*3020*/  IABS R112, R4 ;  /* 0x0000000400707213 */ /* 0x000fe20000000000 */
[----:B------:R-:W-:Y:S01]  /*3030*/  IMAD R101, R3, R101, R104 ;  /* 0x0000006503657224 */ /* 0x000fe200078e0268 */
[----:B------:R1:W-:Y:S01]  /*3040*/  STL [R1+0x146c], R4 ;  /* 0x00146c0401007387 */ /* 0x0003e20000100800 */
[----:B------:R-:W-:-:S04]  /*3050*/  IMAD.HI.U32 R104, R11, R110, RZ ;  /* 0x0000006e0b687227 */ /* 0x000fc800078e00ff */
[----:B------:R-:W-:Y:S01]  /*3060*/  IMAD.MOV R102, RZ, RZ, -R102 ;  /* 0x000000ffff667224 */ /* 0x000fe200078e0a66 */
[----:B------:R-:W-:Y:S01]  /*3070*/  IADD3 R104, -R104, RZ, RZ ;  /* 0x000000ff68687210 */ /* 0x000fe20007ffe1ff */
[----:B------:R-:W-:-:S04]  /*3080*/  IMAD.HI.U32 R105, R11, R112, RZ ;  /* 0x000000700b697227 */ /* 0x000fc800078e00ff */
[----:B-1----:R-:W-:Y:S02]  /*3090*/  VIADD R4, R7, 0x6e ;  /* 0x0000006e07047836 */ /* 0x002fe40000000000 */
[----:B------:R-:W-:Y:S02]  /*30a0*/  IMAD R102, R3, R102, R106 ;  /* 0x0000006603667224 */ /* 0x000fe400078e026a */
[----:B------:R-:W-:Y:S01]  /*30b0*/  IMAD.HI.U32 R103, R11, R108, RZ ;  /* 0x0000006c0b677227 */ /* 0x000fe200078e00ff */
[----:B------:R-:W-:Y:S01]  /*30c0*/  IABS R106, R4 ;  /* 0x00000004006a7213 */ /* 0x000fe20000000000 */
[----:B------:R1:W-:Y:S02]  /*30d0*/  STL [R1+0x1480], R4 ;  /* 0x0014800401007387 */ /* 0x0003e40000100800 */
[----:B------:R-:W-:Y:S02]  /*30e0*/  VIADD R6, R7, 0x6f ;  /* 0x0000006f07067836 */ /* 0x000fe40000000000 */
[----:B------:R-:W-:-:S02]  /*30f0*/  IMAD.MOV R105, RZ, RZ, -R105 ;  /* 0x000000ffff697224 */ /* 0x000fc400078e0a69 */
[----:B------:R-:W-:Y:S01]  /*3100*/  IMAD.MOV R103, RZ, RZ, -R103 ;  /* 0x000000ffff677224 */ /* 0x000fe200078e0a67 */
[----:B------:R-:W-:Y:S01]  /*3110*/  STL [R1+0x1494], R6 ;  /* 0x0014940601007387 */ /* 0x000fe20000100800 */
[----:B------:R-:W-:Y:S02]  /*3120*/  IMAD R104, R3, R104, R110 ;  /* 0x0000006803687224 */ /* 0x000fe400078e026e */
[----:B-1----:R-:W-:Y:S02]  /*3130*/  VIADD R4, R7, 0x70 ;  /* 0x0000007007047836 */ /* 0x002fe40000000000 */
[----:B------:R-:W-:Y:S02]  /*3140*/  IMAD.MOV.U32 R110, RZ, RZ, R106 ;  /* 0x000000ffff6e7224 */ /* 0x000fe400078e006a */
[C---:B------:R-:W-:Y:S01]  /*3150*/  IMAD R105, R3.reuse, R105, R112 ;  /* 0x0000006903697224 */ /* 0x040fe200078e0270 */
[----:B------:R1:W-:Y:S01]  /*3160*/  STL [R1+0x1498], R4 ;  /* 0x0014980401007387 */ /* 0x0003e20000100800 */
[----:B------:R-:W-:Y:S01]  /*3170*/  IABS R112, R4 ;  /* 0x0000000400707213 */ /* 0x000fe20000000000 */
[----:B------:R-:W-:Y:S01]  /*3180*/  IMAD R103, R3, R103, R108 ;  /* 0x0000006703677224 */ /* 0x000fe200078e026c */
[----:B------:R-:W-:Y:S01]  /*3190*/  IABS R108, R6 ;  /* 0x00000006006c7213 */ /* 0x000fe20000000000 */
[----:B------:R-:W-:-:S02]  /*31a0*/  VIADD R5, R7, 0x71 ;  /* 0x0000007107057836 */ /* 0x000fc40000000000 */
[----:B------:R-:W-:-:S03]  /*31b0*/  IMAD.HI.U32 R106, R11, R110, RZ ;  /* 0x0000006e0b6a7227 */ /* 0x000fc600078e00ff */
[----:B------:R-:W-:Y:S01]  /*31c0*/  IABS R114, R5 ;  /* 0x0000000500727213 */ /* 0x000fe20000000000 */
[----:B-1----:R-:W-:Y:S01]  /*31d0*/  VIADD R4, R7, 0x72 ;  /* 0x0000007207047836 */ /* 0x002fe20000000000 */
[----:B------:R-:W-:Y:S01]  /*31e0*/  STL [R1+0x14a4], R5 ;  /* 0x0014a40501007387 */ /* 0x000fe20000100800 */
[----:B------:R-:W-:Y:S02]  /*31f0*/  IMAD.MOV R106, RZ, RZ, -R106 ;  /* 0x000000ffff6a7224 */ /* 0x000fe400078e0a6a */
[C---:B------:R-:W-:Y:S01]  /*3200*/  IMAD.HI.U32 R107, R11.reuse, R108, RZ ;  /* 0x0000006c0b6b7227 */ /* 0x040fe200078e00ff */
[----:B------:R-:W-:Y:S01]  /*3210*/  IABS R111, R4 ;  /* 0x00000004006f7213 */ /* 0x000fe20000000000 */
[----:B------:R1:W-:Y:S02]  /*3220*/  STL [R1+0x14b0], R4 ;  /* 0x0014b00401007387 */ /* 0x0003e40000100800 */
[----:B------:R-:W-:Y:S01]  /*3230*/  IMAD.HI.U32 R109, R11, R112, RZ ;  /* 0x000000700b6d7227 */ /* 0x000fe200078e00ff */
[----:B------:R-:W-:-:S03]  /*3240*/  IADD3 R107, -R107, RZ, RZ ;  /* 0x000000ff6b6b7210 */ /* 0x000fc60007ffe1ff */
[----:B------:R-:W-:Y:S02]  /*3250*/  IMAD R106, R3, R106, R110 ;  /* 0x0000006a036a7224 */ /* 0x000fe400078e026e */
[----:B------:R-:W-:Y:S02]  /*3260*/  IMAD.MOV.U32 R110, RZ, RZ, R111 ;  /* 0x000000ffff6e7224 */ /* 0x000fe400078e006f */
[----:B-1----:R-:W-:Y:S02]  /*3270*/  VIADD R4, R7, 0x73 ;  /* 0x0000007307047836 */ /* 0x002fe40000000000 */
[----:B------:R-:W-:-:S03]  /*3280*/  IMAD.HI.U32 R111, R11, R114, RZ ;  /* 0x000000720b6f7227 */ /* 0x000fc600078e00ff */
[----:B------:R1:W-:Y:S01]  /*3290*/  STL [R1+0x14c4], R4 ;  /* 0x0014c40401007387 */ /* 0x0003e20000100800 */
[----:B------:R-:W-:Y:S01]  /*32a0*/  IMAD.MOV R113, RZ, RZ, -R109 ;  /* 0x000000ffff717224 */ /* 0x000fe200078e0a6d */
[----:B------:R-:W-:Y:S01]  /*32b0*/  IABS R118, R4 ;  /* 0x0000000400767213 */ /* 0x000fe20000000000 */
[----:B------:R-:W-:-:S04]  /*32c0*/  IMAD.HI.U32 R109, R11, R110, RZ ;  /* 0x0000006e0b6d7227 */ /* 0x000fc800078e00ff */
[----:B------:R-:W-:Y:S02]  /*32d0*/  IMAD.MOV R111, RZ, RZ, -R111 ;  /* 0x000000ffff6f7224 */ /* 0x000fe400078e0a6f */
[----:B------:R-:W-:Y:S02]  /*32e0*/  IMAD R107, R3, R107, R108 ;  /* 0x0000006b036b7224 */ /* 0x000fe400078e026c */
[C---:B-1----:R-:W-:Y:S02]  /*32f0*/  VIADD R4, R7.reuse, 0x75 ;  /* 0x0000007507047836 */ /* 0x042fe40000000000 */
[----:B------:R-:W-:Y:S02]  /*3300*/  VIADD R6, R7, 0x74 ;  /* 0x0000007407067836 */ /* 0x000fe40000000000 */
[C---:B------:R-:W-:Y:S01]  /*3310*/  IMAD R108, R3.reuse, R113, R112 ;  /* 0x00000071036c7224 */ /* 0x040fe200078e0270 */
[----:B------:R-:W-:Y:S01]  /*3320*/  IABS R113, R4 ;  /* 0x0000000400717213 */ /* 0x000fe20000000000 */
[----:B------:R-:W-:Y:S01]  /*3330*/  IMAD.MOV R112, RZ, RZ, -R109 ;  /* 0x000000ffff707224 */ /* 0x000fe200078e0a6d */
[----:B------:R-:W-:Y:S01]  /*3340*/  STL [R1+0x14d0], R6 ;  /* 0x0014d00601007387 */ /* 0x000fe20000100800 */
[----:B------:R-:W-:-:S02]  /*3350*/  IMAD R109, R3, R111, R114 ;  /* 0x0000006f036d7224 */ /* 0x000fc400078e0272 */
[----:B------:R-:W-:Y:S01]  /*3360*/  IMAD.HI.U32 R111, R11, R118, RZ ;  /* 0x000000760b6f7227 */ /* 0x000fe200078e00ff */
[----:B------:R1:W-:Y:S03]  /*3370*/  STL [R1+0x14dc], R4 ;  /* 0x0014dc0401007387 */ /* 0x0003e60000100800 */
[----:B------:R-:W-:Y:S01]  /*3380*/  VIADD R5, R7, 0x76 ;  /* 0x0000007607057836 */ /* 0x000fe20000000000 */
[----:B------:R-:W-:Y:S01]  /*3390*/  IADD3 R111, -R111, RZ, RZ ;  /* 0x000000ff6f6f7210 */ /* 0x000fe20007ffe1ff */
[----:B------:R-:W-:-:S03]  /*33a0*/  IMAD.HI.U32 R116, R11, R113, RZ ;  /* 0x000000710b747227 */ /* 0x000fc600078e00ff */
[----:B------:R-:W-:Y:S01]  /*33b0*/  IABS R114, R5 ;  /* 0x0000000500727213 */ /* 0x000fe20000000000 */
[----:B------:R-:W-:Y:S01]  /*33c0*/  STL [R1+0x14e4], R5 ;  /* 0x0014e40501007387 */ /* 0x000fe20000100800 */
[----:B-1----:R-:W-:Y:S02]  /*33d0*/  VIADD R4, R7, 0x77 ;  /* 0x0000007707047836 */ /* 0x002fe40000000000 */
[----:B------:R-:W-:Y:S02]  /*33e0*/  IMAD.MOV R116, RZ, RZ, -R116 ;  /* 0x000000ffff747224 */ /* 0x000fe400078e0a74 */
[C---:B------:R-:W-:Y:S01]  /*33f0*/  IMAD R111, R3.reuse, R111, R118 ;  /* 0x0000006f036f7224 */ /* 0x040fe200078e0276 */
[----:B------:R1:W-:Y:S01]  /*3400*/  STL [R1+0x14f4], R4 ;  /* 0x0014f40401007387 */ /* 0x0003e20000100800 */
[----:B------:R-:W-:Y:S01]  /*3410*/  IABS R115, R4 ;  /* 0x0000000400737213 */ /* 0x000fe20000000000 */
[----:B------:R-:W-:Y:S01]  /*3420*/  IMAD R110, R3, R112, R110 ;  /* 0x00000070036e7224 */ /* 0x000fe200078e026e */
[----:B------:R-:W-:Y:S01]  /*3430*/  IABS R112, R6 ;  /* 0x0000000600707213 */ /* 0x000fe20000000000 */
[----:B------:R-:W-:-:S04]  /*3440*/  IMAD.HI.U32 R118, R11, R114, RZ ;  /* 0x000000720b767227 */ /* 0x000fc800078e00ff */
[----:B------:R-:W-:Y:S02]  /*3450*/  IMAD R113, R3, R116, R113 ;  /* 0x0000007403717224 */ /* 0x000fe400078e0271 */
[C---:B-1----:R-:W-:Y:S02]  /*3460*/  VIADD R4, R7.reuse, 0x78 ;  /* 0x0000007807047836 */ /* 0x042fe40000000000 */
[----:B------:R-:W-:Y:S02]  /*3470*/  IMAD.MOV R118, RZ, RZ, -R118 ;  /* 0x000000ffff767224 */ /* 0x000fe400078e0a76 */
[----:B------:R-:W-:Y:S01]  /*3480*/  VIADD R6, R7, 0x79 ;  /* 0x0000007907067836 */ /* 0x000fe20000000000 */
[----:B------:R1:W-:Y:S01]  /*3490*/  STL [R1+0x1528], R4 ;  /* 0x0015280401007387 */ /* 0x0003e20000100800 */
[----:B------:R-:W-:Y:S01]  /*34a0*/  IABS R116, R4 ;  /* 0x0000000400747213 */ /* 0x000fe20000000000 */
[----:B------:R-:W-:Y:S02]  /*34b0*/  IMAD.HI.U32 R119, R11, R112, RZ ;  /* 0x000000700b777227 */ /* 0x000fe400078e00ff */
[----:B------:R-:W-:Y:S02]  /*34c0*/  STL [R1+0x1514], R6 ;  /* 0x0015140601007387 */ /* 0x000fe40000100800 */
[----:B------:R-:W-:-:S02]  /*34d0*/  IMAD R114, R3, R118, R114 ;  /* 0x0000007603727224 */ /* 0x000fc400078e0272 */
[----:B------:R-:W-:Y:S02]  /*34e0*/  IMAD.MOV R119, RZ, RZ, -R119 ;  /* 0x000000ffff777224 */ /* 0x000fe400078e0a77 */
[C---:B-1----:R-:W-:Y:S02]  /*34f0*/  VIADD R4, R7.reuse, 0x7a ;  /* 0x0000007a07047836 */ /* 0x042fe40000000000 */
[----:B------:R-:W-:Y:S02]  /*3500*/  VIADD R5, R7, 0x7b ;  /* 0x0000007b07057836 */ /* 0x000fe40000000000 */
[----:B------:R-:W-:Y:S01]  /*3510*/  IMAD R112, R3, R119, R112 ;  /* 0x0000007703707224 */ /* 0x000fe200078e0270 */
[----:B------:R-:W-:Y:S01]  /*3520*/  IABS R118, R4 ;  /* 0x0000000400767213 */ /* 0x000fe20000000000 */
[----:B------:R1:W-:Y:S01]  /*3530*/  STL [R1+0x1518], R4 ;  /* 0x0015180401007387 */ /* 0x0003e20000100800 */
[----:B------:R-:W-:Y:S01]  /*3540*/  IMAD.HI.U32 R117, R11, R115, RZ ;  /* 0x000000730b757227 */ /* 0x000fe200078e00ff */
[----:B------:R-:W-:-:S02]  /*3550*/  IABS R119, R5 ;  /* 0x0000000500777213 */ /* 0x000fc40000000000 */
[----:B------:R2:W-:Y:S01]  /*3560*/  STL [R1+0x1524], R5 ;  /* 0x0015240501007387 */ /* 0x0005e20000100800 */
[----:B------:R-:W-:-:S04]  /*3570*/  IMAD.HI.U32 R121, R11, R118, RZ ;  /* 0x000000760b797227 */ /* 0x000fc800078e00ff */
[----:B------:R-:W-:Y:S01]  /*3580*/  IMAD.HI.U32 R122, R11, R116, RZ ;  /* 0x000000740b7a7227 */ /* 0x000fe200078e00ff */
[----:B-1----:R-:W-:-:S03]  /*3590*/  IADD3 R4, R7, 0x7c, RZ ;  /* 0x0000007c07047810 */ /* 0x002fc60007ffe0ff */
[----:B------:R-:W-:Y:S01]  /*35a0*/  IMAD.MOV R121, RZ, RZ, -R121 ;  /* 0x000000ffff797224 */ /* 0x000fe200078e0a79 */
[----:B------:R-:W-:Y:S01]  /*35b0*/  IABS R120, R4 ;  /* 0x0000000400787213 */ /* 0x000fe20000000000 */
[----:B------:R1:W-:Y:S01]  /*35c0*/  STL [R1+0x152c], R4 ;  /* 0x00152c0401007387 */ /* 0x0003e20000100800 */
[----:B------:R-:W-:Y:S01]  /*35d0*/  IMAD.MOV R117, RZ, RZ, -R117 ;  /* 0x000000ffff757224 */ /* 0x000fe200078e0a75 */
[----:B--2---:R-:W-:Y:S01]  /*35e0*/  IADD3 R5, R7, 0x80, RZ ;  /* 0x0000008007057810 */ /* 0x004fe20007ffe0ff */
[----:B------:R-:W-:Y:S02]  /*35f0*/  IMAD.MOV R122, RZ, RZ, -R122 ;  /* 0x000000ffff7a7224 */ /* 0x000fe400078e0a7a */
[----:B------:R-:W-:-:S04]  /*3600*/  IMAD.HI.U32 R123, R11, R119, RZ ;  /* 0x000000770b7b7227 */ /* 0x000fc800078e00ff */
[----:B------:R-:W-:Y:S02]  /*3610*/  IMAD R118, R3, R121, R118 ;  /* 0x0000007903767224 */ /* 0x000fe400078e0276 */
[----:B-1----:R-:W-:Y:S02]  /*3620*/  VIADD R4, R7, 0x7d ;  /* 0x0000007d07047836 */ /* 0x002fe40000000000 */
[C---:B------:R-:W-:Y:S01]  /*3630*/  IMAD R115, R3.reuse, R117, R115 ;  /* 0x0000007503737224 */ /* 0x040fe200078e0273 */
[----:B------:R-:W-:Y:S01]  /*3640*/  IABS R117, R6 ;  /* 0x0000000600757213 */ /* 0x000fe20000000000 */
[----:B------:R-:W-:Y:S01]  /*3650*/  IMAD R116, R3, R122, R116 ;  /* 0x0000007a03747224 */ /* 0x000fe200078e0274 */
[----:B------:R1:W-:Y:S01]  /*3660*/  STL [R1+0x151c], R4 ;  /* 0x00151c0401007387 */ /* 0x0003e20000100800 */
[----:B------:R-:W-:Y:S01]  /*3670*/  IABS R121, R4 ;  /* 0x0000000400797213 */ /* 0x000fe20000000000 */
[----:B------:R-:W-:Y:S02]  /*3680*/  IMAD.MOV R123, RZ, RZ, -R123 ;  /* 0x000000ffff7b7224 */ /* 0x000fe400078e0a7b */
[----:B------:R-:W-:-:S04]  /*3690*/  IMAD.HI.U32 R122, R11, R120, RZ ;  /* 0x000000780b7a7227 */ /* 0x000fc800078e00ff */
[C---:B------:R-:W-:Y:S02]  /*36a0*/  VIADD R6, R7.reuse, 0x7e ;  /* 0x0000007e07067836 */ /* 0x040fe40000000000 */
[----:B-1----:R-:W-:Y:S02]  /*36b0*/  VIADD R4, R7, 0x7f ;  /* 0x0000007f07047836 */ /* 0x002fe40000000000 */
[----:B------:R-:W-:Y:S01]  /*36c0*/  IMAD R119, R3, R123, R119 ;  /* 0x0000007b03777224 */ /* 0x000fe200078e0277 */
[----:B------:R-:W-:Y:S01]  /*36d0*/  STL [R1+0x1504], R6 ;  /* 0x0015040601007387 */ /* 0x000fe20000100800 */
[----:B------:R-:W-:Y:S01]  /*36e0*/  IMAD.MOV R122, RZ, RZ, -R122 ;  /* 0x000000ffff7a7224 */ /* 0x000fe200078e0a7a */
[----:B------:R-:W-:Y:S01]  /*36f0*/  IABS R123, R4 ;  /* 0x00000004007b7213 */ /* 0x000fe20000000000 */
[----:B------:R-:W-:Y:S01]  /*3700*/  IMAD.HI.U32 R124, R11, R117, RZ ;  /* 0x000000750b7c7227 */ /* 0x000fe200078e00ff */
[----:B------:R1:W-:Y:S03]  /*3710*/  STL [R1+0x1510], R4 ;  /* 0x0015100401007387 */ /* 0x0003e60000100800 */
[----:B------:R-:W-:Y:S01]  /*3720*/  IMAD R120, R3, R122, R120 ;  /* 0x0000007a03787224 */ /* 0x000fe200078e0278 */
[----:B------:R-:W-:Y:S01]  /*3730*/  IABS R122, R6 ;  /* 0x00000006007a7213 */ /* 0x000fe20000000000 */
[----:B------:R-:W-:Y:S01]  /*3740*/  IMAD.HI.U32 R128, R11, R123, RZ ;  /* 0x0000007b0b807227 */ /* 0x000fe200078e00ff */
[----:B------:R-:W-:Y:S03]  /*3750*/  STL [R1+0x150c], R5 ;  /* 0x00150c0501007387 */ /* 0x000fe60000100800 */
[----:B------:R-:W-:-:S02]  /*3760*/  IMAD.MOV R124, RZ, RZ, -R124 ;  /* 0x000000ffff7c7224 */ /* 0x000fc400078e0a7c */
[----:B-1----:R-:W-:Y:S02]  /*3770*/  VIADD R4, R7, 0x81 ;  /* 0x0000008107047836 */ /* 0x002fe40000000000 */
[----:B------:R-:W-:Y:S02]  /*3780*/  IMAD.MOV R128, RZ, RZ, -R128 ;  /* 0x000000ffff807224 */ /* 0x000fe400078e0a80 */
[----:B------:R-:W-:Y:S01]  /*3790*/  IMAD R117, R3, R124, R117 ;  /* 0x0000007c03757224 */ /* 0x000fe200078e0275 */
[----:B------:R1:W-:Y:S01]  /*37a0*/  STL [R1+0x1520], R4 ;  /* 0x0015200401007387 */ /* 0x0003e20000100800 */
[----:B------:R-:W-:Y:S01]  /*37b0*/  IABS R125, R4 ;  /* 0x00000004007d7213 */ /* 0x000fe20000000000 */
[----:B------:R-:W-:Y:S01]  /*37c0*/  IMAD.HI.U32 R130, R11, R122, RZ ;  /* 0x0000007a0b827227 */ /* 0x000fe200078e00ff */
[----:B------:R-:W-:-:S03]  /*37d0*/  IABS R124, R5 ;  /* 0x00000005007c7213 */ /* 0x000fc60000000000 */
[----:B------:R-:W-:Y:S02]  /*37e0*/  IMAD R123, R3, R128, R123 ;  /* 0x00000080037b7224 */ /* 0x000fe400078e027b */
[----:B------:R-:W-:Y:S02]  /*37f0*/  IMAD.MOV R130, RZ, RZ, -R130 ;  /* 0x000000ffff827224 */ /* 0x000fe400078e0a82 */
[C---:B-1----:R-:W-:Y:S02]  /*3800*/  VIADD R4, R7.reuse, 0x82 ;  /* 0x0000008207047836 */ /* 0x042fe40000000000 */
[----:B------:R-:W-:Y:S02]  /*3810*/  VIADD R6, R7, 0x83 ;  /* 0x0000008307067836 */ /* 0x000fe40000000000 */
[----:B------:R-:W-:Y:S01]  /*3820*/  IMAD.HI.U32 R129, R11, R124, RZ ;  /* 0x0000007c0b817227 */ /* 0x000fe200078e00ff */
[----:B------:R1:W-:Y:S01]  /*3830*/  STL [R1+0x1500], R4 ;  /* 0x0015000401007387 */ /* 0x0003e20000100800 */
[----:B------:R-:W-:-:S02]  /*3840*/  IABS R128, R4 ;  /* 0x0000000400807213 */ /* 0x000fc40000000000 */
[----:B------:R-:W-:Y:S01]  /*3850*/  IMAD R122, R3, R130, R122 ;  /* 0x00000082037a7224 */ /* 0x000fe200078e027a */
[----:B------:R2:W-:Y:S01]  /*3860*/  STL [R1+0x14f0], R6 ;  /* 0x0014f00601007387 */ /* 0x0005e20000100800 */
[----:B------:R-:W-:Y:S02]  /*3870*/  IMAD.MOV R129, RZ, RZ, -R129 ;  /* 0x000000ffff817224 */ /* 0x000fe400078e0a81 */
[----:B------:R-:W-:Y:S02]  /*3880*/  VIADD R5, R7, 0x85 ;  /* 0x0000008507057836 */ /* 0x000fe40000000000 */
[----:B------:R-:W-:Y:S01]  /*3890*/  IMAD R124, R3, R129, R124 ;  /* 0x00000081037c7224 */ /* 0x000fe200078e027c */
[----:B-1----:R-:W-:Y:S01]  /*38a0*/  IADD3 R4, R7, 0x84, RZ ;  /* 0x0000008407047810 */ /* 0x002fe20007ffe0ff */
[C---:B------:R-:W-:Y:S01]  /*38b0*/  IMAD.HI.U32 R127, R11.reuse, R121, RZ ;  /* 0x000000790b7f7227 */ /* 0x040fe200078e00ff */
[----:B------:R-:W-:Y:S02]  /*38c0*/  IABS R129, R6 ;  /* 0x0000000600817213 */ /* 0x000fe40000000000 */
[----:B------:R-:W-:Y:S01]  /*38d0*/  IABS R130, R4 ;  /* 0x0000000400827213 */ /* 0x000fe20000000000 */
[----:B------:R1:W-:Y:S01]  /*38e0*/  STL [R1+0x14f8], R4 ;  /* 0x0014f80401007387 */ /* 0x0003e20000100800 */
[----:B------:R-:W-:Y:S01]  /*38f0*/  IABS R131, R5 ;  /* 0x0000000500837213 */ /* 0x000fe20000000000 */
[----:B------:R-:W-:Y:S01]  /*3900*/  IMAD.HI.U32 R135, R11, R129, RZ ;  /* 0x000000810b877227 */ /* 0x000fe200078e00ff */
[----:B--2---:R-:W-:Y:S01]  /*3910*/  IADD3 R6, R7, 0x88, RZ ;  /* 0x0000008807067810 */ /* 0x004fe20007ffe0ff */
[----:B------:R-:W-:Y:S02]  /*3920*/  STL [R1+0x14fc], R5 ;  /* 0x0014fc0501007387 */ /* 0x000fe40000100800 */
[----:B------:R-:W-:-:S04]  /*3930*/  IMAD.HI.U32 R133, R11, R130, RZ ;  /* 0x000000820b857227 */ /* 0x000fc800078e00ff */
[----:B-1----:R-:W-:Y:S02]  /*3940*/  VIADD R4, R7, 0x86 ;  /* 0x0000008607047836 */ /* 0x002fe40000000000 */
[----:B------:R-:W-:Y:S02]  /*3950*/  IMAD.MOV R133, RZ, RZ, -R133 ;  /* 0x000000ffff857224 */ /* 0x000fe400078e0a85 */
[----:B------:R-:W-:Y:S01]  /*3960*/  IMAD.MOV R135, RZ, RZ, -R135 ;  /* 0x000000ffff877224 */ /* 0x000fe200078e0a87 */
[----:B------:R1:W-:Y:S01]  /*3970*/  STL [R1+0x1508], R4 ;  /* 0x0015080401007387 */ /* 0x0003e20000100800 */
[----:B------:R-:W-:Y:S01]  /*3980*/  IABS R132, R4 ;  /* 0x0000000400847213 */ /* 0x000fe20000000000 */
[----:B------:R-:W-:Y:S02]  /*3990*/  IMAD R130, R3, R133, R130 ;  /* 0x0000008503827224 */ /* 0x000fe400078e0282 */
[----:B------:R-:W-:-:S04]  /*39a0*/  IMAD.HI.U32 R134, R11, R131, RZ ;  /* 0x000000830b867227 */ /* 0x000fc800078e00ff */
[----:B------:R-:W-:Y:S02]  /*39b0*/  IMAD R129, R3, R135, R129 ;  /* 0x0000008703817224 */ /* 0x000fe400078e0281 */
[C---:B-1----:R-:W-:Y:S02]  /*39c0*/  VIADD R4, R7.reuse, 0x87 ;  /* 0x0000008707047836 */ /* 0x042fe40000000000 */
[----:B------:R-:W-:Y:S02]  /*39d0*/  IMAD.MOV R134, RZ, RZ, -R134 ;  /* 0x000000ffff867224 */ /* 0x000fe400078e0a86 */
[----:B------:R-:W-:Y:S01]  /*39e0*/  VIADD R5, R7, 0x8a ;  /* 0x0000008a07057836 */ /* 0x000fe20000000000 */
[----:B------:R1:W-:Y:S01]  /*39f0*/  STL [R1+0x14ec], R4 ;  /* 0x0014ec0401007387 */ /* 0x0003e20000100800 */
[----:B------:R-:W-:Y:S01]  /*3a00*/  IABS R133, R4 ;  /* 0x0000000400857213 */ /* 0x000fe20000000000 */
[----:B------:R-:W-:Y:S02]  /*3a10*/  IMAD.MOV R127, RZ, RZ, -R127 ;  /* 0x000000ffff7f7224 */ /* 0x000fe400078e0a7f */
[----:B------:R-:W-:Y:S01]  /*3a20*/  STL [R1+0x14d4], R6 ;  /* 0x0014d40601007387 */ /* 0x000fe20000100800 */
[C---:B------:R-:W-:Y:S01]  /*3a30*/  IMAD R131, R3.reuse, R134, R131 ;  /* 0x0000008603837224 */ /* 0x040fe200078e0283 */
[----:B------:R-:W-:Y:S01]  /*3a40*/  IABS R134, R6 ;  /* 0x0000000600867213 */ /* 0x000fe20000000000 */
[----:B------:R-:W-:Y:S01]  /*3a50*/  IMAD R121, R3, R127, R121 ;  /* 0x0000007f03797224 */ /* 0x000fe200078e0279 */
[----:B------:R-:W-:Y:S01]  /*3a60*/  IABS R136, R5 ;  /* 0x0000000500887213 */ /* 0x000fe20000000000 */
[----:B------:R-:W-:-:S04]  /*3a70*/  IMAD.HI.U32 R127, R11, R125, RZ ;  /* 0x0000007d0b7f7227 */ /* 0x000fc800078e00ff */
[----:B-1----:R-:W-:Y:S02]  /*3a80*/  VIADD R4, R7, 0x89 ;  /* 0x0000008907047836 */ /* 0x002fe40000000000 */
[----:B------:R-:W-:-:S03]  /*3a90*/  IMAD.HI.U32 R140, R11, R134, RZ ;  /* 0x000000860b8c7227 */ /* 0x000fc600078e00ff */
[----:B------:R-:W-:Y:S01]  /*3aa0*/  IABS R135, R4 ;  /* 0x0000000400877213 */ /* 0x000fe20000000000 */
[----:B------:R1:W-:Y:S01]  /*3ab0*/  STL [R1+0x14e8], R4 ;  /* 0x0014e80401007387 */ /* 0x0003e20000100800 */
[----:B------:R-:W-:Y:S02]  /*3ac0*/  IMAD.MOV R127, RZ, RZ, -R127 ;  /* 0x000000ffff7f7224 */ /* 0x000fe400078e0a7f */
[----:B------:R-:W-:Y:S01]  /*3ad0*/  IMAD.MOV R140, RZ, RZ, -R140 ;  /* 0x000000ffff8c7224 */ /* 0x000fe200078e0a8c */
[----:B------:R-:W-:Y:S01]  /*3ae0*/  STL [R1+0x14d8], R5 ;  /* 0x0014d80501007387 */ /* 0x000fe20000100800 */
[----:B------:R-:W-:-:S04]  /*3af0*/  IMAD.HI.U32 R138, R11, R135, RZ ;  /* 0x000000870b8a7227 */ /* 0x000fc800078e00ff */
[----:B------:R-:W-:Y:S02]  /*3b00*/  IMAD.MOV R138, RZ, RZ, -R138 ;  /* 0x000000ffff8a7224 */ /* 0x000fe400078e0a8a */
[----:B-1----:R-:W-:Y:S02]  /*3b10*/  VIADD R4, R7, 0x8b ;  /* 0x0000008b07047836 */ /* 0x002fe40000000000 */
[----:B------:R-:W-:Y:S02]  /*3b20*/  IMAD R135, R3, R138, R135 ;  /* 0x0000008a03877224 */ /* 0x000fe400078e0287 */
[----:B------:R-:W-:Y:S01]  /*3b30*/  VIADD R6, R7, 0x8d ;  /* 0x0000008d07067836 */ /* 0x000fe20000000000 */
[----:B------:R1:W-:Y:S01]  /*3b40*/  STL [R1+0x14e0], R4 ;  /* 0x0014e00401007387 */ /* 0x0003e20000100800 */
[----:B------:R-:W-:Y:S01]  /*3b50*/  IABS R137, R4 ;  /* 0x0000000400897213 */ /* 0x000fe20000000000 */
[----:B------:R-:W-:-:S04]  /*3b60*/  IMAD.HI.U32 R139, R11, R136, RZ ;  /* 0x000000880b8b7227 */ /* 0x000fc800078e00ff */
[----:B------:R-:W-:Y:S02]  /*3b70*/  IMAD R125, R3, R127, R125 ;  /* 0x0000007f037d7224 */ /* 0x000fe400078e027d */
[----:B------:R-:W-:-:S04]  /*3b80*/  IMAD.HI.U32 R127, R11, R128, RZ ;  /* 0x000000800b7f7227 */ /* 0x000fc800078e00ff */
[----:B-1----:R-:W-:Y:S02]  /*3b90*/  VIADD R4, R7, 0x8c ;  /* 0x0000008c07047836 */ /* 0x002fe40000000000 */
[----:B------:R-:W-:Y:S02]  /*3ba0*/  IMAD R134, R3, R140, R134 ;  /* 0x0000008c03867224 */ /* 0x000fe400078e0286 */
[----:B------:R-:W-:Y:S01]  /*3bb0*/  IMAD.MOV R139, RZ, RZ, -R139 ;  /* 0x000000ffff8b7224 */ /* 0x000fe200078e0a8b */
[----:B------:R1:W-:Y:S01]  /*3bc0*/  STL [R1+0x14cc], R4 ;  /* 0x0014cc0401007387 */ /* 0x0003e20000100800 */
[----:B------:R-:W-:Y:S01]  /*3bd0*/  IABS R138, R4 ;  /* 0x00000004008a7213 */ /* 0x000fe20000000000 */
[----:B------:R-:W-:Y:S02]  /*3be0*/  VIADD R5, R7, 0x8f ;  /* 0x0000008f07057836 */ /* 0x000fe40000000000 */
[----:B------:R-:W-:Y:S01]  /*3bf0*/  STL [R1+0x14c0], R6 ;  /* 0x0014c00601007387 */ /* 0x000fe20000100800 */
[----:B------:R-:W-:-:S02]  /*3c00*/  IMAD.MOV R127, RZ, RZ, -R127 ;  /* 0x000000ffff7f7224 */ /* 0x000fc400078e0a7f */
[C---:B------:R-:W-:Y:S01]  /*3c10*/  IMAD R136, R3.reuse, R139, R136 ;  /* 0x0000008b03887224 */ /* 0x040fe200078e0288 */
[----:B------:R-:W-:Y:S01]  /*3c20*/  IABS R139, R6 ;  /* 0x00000006008b7213 */ /* 0x000fe20000000000 */
[----:B------:R-:W-:Y:S01]  /*3c30*/  IMAD R128, R3, R127, R128 ;  /* 0x0000007f03807224 */ /* 0x000fe200078e0280 */
[----:B------:R-:W-:Y:S01]  /*3c40*/  IABS R141, R5 ;  /* 0x00000005008d7213 */ /* 0x000fe20000000000 */
[----:B-1----:R-:W-:Y:S02]  /*3c50*/  VIADD R4, R7, 0x8e ;  /* 0x0000008e07047836 */ /* 0x002fe40000000000 */
[----:B------:R-:W-:-:S03]  /*3c60*/  IMAD.HI.U32 R127, R11, R132, RZ ;  /* 0x000000840b7f7227 */ /* 0x000fc600078e00ff */
[----:B------:R-:W-:Y:S01]  /*3c70*/  IABS R140, R4 ;  /* 0x00000004008c7213 */ /* 0x000fe20000000000 */
[----:B------:R1:W-:Y:S01]  /*3c80*/  STL [R1+0x14bc], R4 ;  /* 0x0014bc0401007387 */ /* 0x0003e20000100800 */
[----:B------:R-:W-:-:S03]  /*3c90*/  IMAD.HI.U32 R145, R11, R139, RZ ;  /* 0x0000008b0b917227 */ /* 0x000fc600078e00ff */
[----:B------:R-:W-:Y:S01]  /*3ca0*/  STL [R1+0x14b8], R5 ;  /* 0x0014b80501007387 */ /* 0x000fe20000100800 */
[----:B------:R-:W-:-:S04]  /*3cb0*/  IMAD.HI.U32 R143, R11, R140, RZ ;  /* 0x0000008c0b8f7227 */ /* 0x000fc800078e00ff */
[----:B------:R-:W-:Y:S02]  /*3cc0*/  IMAD.MOV R143, RZ, RZ, -R143 ;  /* 0x000000ffff8f7224 */ /* 0x000fe400078e0a8f */
[----:B-1----:R-:W-:Y:S02]  /*3cd0*/  VIADD R4, R7, 0x90 ;  /* 0x0000009007047836 */ /* 0x002fe40000000000 */
[----:B------:R-:W-:Y:S02]  /*3ce0*/  IMAD.MOV R127, RZ, RZ, -R127 ;  /* 0x000000ffff7f7224 */ /* 0x000fe400078e0a7f */
[----:B------:R-:W-:Y:S01]  /*3cf0*/  IMAD R140, R3, R143, R140 ;  /* 0x0000008f038c7224 */ /* 0x000fe200078e028c */
[----:B------:R1:W-:Y:S01]  /*3d00*/  STL [R1+0x14c8], R4 ;  /* 0x0014c80401007387 */ /* 0x0003e20000100800 */
[----:B------:R-:W-:Y:S01]  /*3d10*/  IABS R142, R4 ;  /* 0x00000004008e7213 */ /* 0x000fe20000000000 */
[----:B------:R-:W-:-:S04]  /*3d20*/  IMAD.HI.U32 R144, R11, R141, RZ ;  /* 0x0000008d0b907227 */ /* 0x000fc800078e00ff */
[----:B------:R-:W-:Y:S01]  /*3d30*/  IMAD.MOV R145, RZ, RZ, -R145 ;  /* 0x000000ffff917224 */ /* 0x000fe200078e0a91 */
[----:B------:R-:W-:Y:S01]  /*3d40*/  IADD3 R144, -R144, RZ, RZ ;  /* 0x000000ff90907210 */ /* 0x000fe20007ffe1ff */
[----:B------:R-:W-:Y:S02]  /*3d50*/  IMAD R132, R3, R127, R132 ;  /* 0x0000007f03847224 */ /* 0x000fe400078e0284 */
[C---:B-1----:R-:W-:Y:S02]  /*3d60*/  VIADD R4, R7.reuse, 0x91 ;  /* 0x0000009107047836 */ /* 0x042fe40000000000 */
[----:B------:R-:W-:Y:S02]  /*3d70*/  VIADD R6, R7, 0x92 ;  /* 0x0000009207067836 */ /* 0x000fe40000000000 */
[----:B------:R-:W-:Y:S01]  /*3d80*/  IMAD.HI.U32 R127, R11, R133, RZ ;  /* 0x000000850b7f7227 */ /* 0x000fe200078e00ff */
[----:B------:R1:W-:Y:S01]  /*3d90*/  STL [R1+0x14b4], R4 ;  /* 0x0014b40401007387 */ /* 0x0003e20000100800 */
[----:B------:R-:W-:-:S02]  /*3da0*/  IABS R143, R4 ;  /* 0x00000004008f7213 */ /* 0x000fc40000000000 */
[----:B------:R-:W-:Y:S01]  /*3db0*/  IMAD R139, R3, R145, R139 ;  /* 0x00000091038b7224 */ /* 0x000fe200078e028b */
[----:B------:R-:W-:Y:S01]  /*3dc0*/  STL [R1+0x149c], R6 ;  /* 0x00149c0601007387 */ /* 0x000fe20000100800 */
[----:B------:R-:W-:Y:S02]  /*3dd0*/  IMAD.MOV R127, RZ, RZ, -R127 ;  /* 0x000000ffff7f7224 */ /* 0x000fe400078e0a7f */
[----:B------:R-:W-:Y:S02]  /*3de0*/  VIADD R5, R7, 0x94 ;  /* 0x0000009407057836 */ /* 0x000fe40000000000 */
[----:B------:R-:W-:Y:S02]  /*3df0*/  IMAD R133, R3, R127, R133 ;  /* 0x0000007f03857224 */ /* 0x000fe400078e0285 */
[----:B-1----:R-:W-:Y:S01]  /*3e00*/  VIADD R4, R7, 0x93 ;  /* 0x0000009307047836 */ /* 0x002fe20000000000 */
[----:B------:R-:W-:Y:S01]  /*3e10*/  IABS R146, R5 ;  /* 0x0000000500927213 */ /* 0x000fe20000000000 */
[----:B------:R-:W-:Y:S01]  /*3e20*/  IMAD R141, R3, R144, R141 ;  /* 0x00000090038d7224 */ /* 0x000fe200078e028d */
[----:B------:R-:W-:Y:S01]  /*3e30*/  IABS R144, R6 ;  /* 0x0000000600907213 */ /* 0x000fe20000000000 */
[C---:B------:R-:W-:Y:S01]  /*3e40*/  IMAD.HI.U32 R127, R11.reuse, R137, RZ ;  /* 0x000000890b7f7227 */ /* 0x040fe200078e00ff */
[----:B------:R-:W-:Y:S01]  /*3e50*/  IABS R145, R4 ;  /* 0x0000000400917213 */ /* 0x000fe20000000000 */
[----:B------:R1:W-:Y:S02]  /*3e60*/  STL [R1+0x14a8], R4 ;  /* 0x0014a80401007387 */ /* 0x0003e40000100800 */
[----:B------:R-:W-:Y:S01]  /*3e70*/  IMAD.HI.U32 R150, R11, R144, RZ ;  /* 0x000000900b967227 */ /* 0x000fe200078e00ff */
[----:B------:R-:W-:Y:S01]  /*3e80*/  IADD3 R127, -R127, RZ, RZ ;  /* 0x000000ff7f7f7210 */ /* 0x000fe20007ffe1ff */
[----:B------:R-:W-:Y:S02]  /*3e90*/  STL [R1+0x14a0], R5 ;  /* 0x0014a00501007387 */ /* 0x000fe40000100800 */
[----:B------:R-:W-:-:S04]  /*3ea0*/  IMAD.HI.U32 R148, R11, R145, RZ ;  /* 0x000000910b947227 */ /* 0x000fc800078e00ff */
[----:B-1----:R-:W-:Y:S02]  /*3eb0*/  VIADD R4, R7, 0x95 ;  /* 0x0000009507047836 */ /* 0x002fe40000000000 */
[----:B------:R-:W-:Y:S02]  /*3ec0*/  IMAD.MOV R148, RZ, RZ, -R148 ;  /* 0x000000ffff947224 */ /* 0x000fe400078e0a94 */
[----:B------:R-:W-:Y:S01]  /*3ed0*/  IMAD.MOV R150, RZ, RZ, -R150 ;  /* 0x000000ffff967224 */ /* 0x000fe200078e0a96 */
[----:B------:R1:W-:Y:S01]  /*3ee0*/  STL [R1+0x14ac], R4 ;  /* 0x0014ac0401007387 */ /* 0x0003e20000100800 */
[----:B------:R-:W-:Y:S01]  /*3ef0*/  IABS R147, R4 ;  /* 0x0000000400937213 */ /* 0x000fe20000000000 */
[C---:B------:R-:W-:Y:S02]  /*3f00*/  IMAD R145, R3.reuse, R148, R145 ;  /* 0x0000009403917224 */ /* 0x040fe400078e0291 */
[----:B------:R-:W-:Y:S02]  /*3f10*/  IMAD R137, R3, R127, R137 ;  /* 0x0000007f03897224 */ /* 0x000fe400078e0289 */
[----:B------:R-:W-:Y:S01]  /*3f20*/  IMAD.HI.U32 R127, R11, R138, RZ ;  /* 0x0000008a0b7f7227 */ /* 0x000fe200078e00ff */
[----:B-1----:R-:W-:-:S03]  /*3f30*/  IADD3 R4, R7, 0x96, RZ ;  /* 0x0000009607047810 */ /* 0x002fc60007ffe0ff */
[----:B------:R-:W-:Y:S02]  /*3f40*/  VIADD R6, R7, 0x97 ;  /* 0x0000009707067836 */ /* 0x000fe40000000000 */
[----:B------:R-:W-:Y:S01]  /*3f50*/  IMAD.HI.U32 R149, R11, R146, RZ ;  /* 0x000000920b957227 */ /* 0x000fe200078e00ff */
[----:B------:R-:W-:Y:S01]  /*3f60*/  IABS R148, R4 ;  /* 0x0000000400947213 */ /* 0x000fe20000000000 */
[----:B------:R1:W-:Y:S02]  /*3f70*/  STL [R1+0x1490], R4 ;  /* 0x0014900401007387 */ /* 0x0003e40000100800 */
[----:B------:R-:W-:Y:S02]  /*3f80*/  IMAD R144, R3, R150, R144 ;  /* 0x0000009603907224 */ /* 0x000fe400078e0290 */
[----:B------:R-:W-:Y:S01]  /*3f90*/  IMAD.MOV R127, RZ, RZ, -R127 ;  /* 0x000000ffff7f7224 */ /* 0x000fe200078e0a7f */
[----:B------:R-:W-:Y:S01]  /*3fa0*/  STL [R1+0x147c], R6 ;  /* 0x00147c0601007387 */ /* 0x000fe20000100800 */
[----:B------:R-:W-:-:S02]  /*3fb0*/  IMAD.MOV R149, RZ, RZ, -R149 ;  /* 0x000000ffff957224 */ /* 0x000fc400078e0a95 */
[C---:B------:R-:W-:Y:S02]  /*3fc0*/  VIADD R5, R7.reuse, 0x99 ;  /* 0x0000009907057836 */ /* 0x040fe40000000000 */
[----:B-1----:R-:W-:Y:S02]  /*3fd0*/  VIADD R4, R7, 0x98 ;  /* 0x0000009807047836 */ /* 0x002fe40000000000 */
[----:B------:R-:W-:Y:S01]  /*3fe0*/  IMAD R138, R3, R127, R138 ;  /* 0x0000007f038a7224 */ /* 0x000fe200078e028a */
[----:B------:R-:W-:Y:S01]  /*3ff0*/  IABS R151, R5 ;  /* 0x0000000500977213 */ /* 0x000fe20000000000 */
[----:B------:R-:W-:Y:S01]  /*4000*/  IMAD.HI.U32 R127, R11, R142, RZ ;  /* 0x0000008e0b7f7227 */ /* 0x000fe200078e00ff */
[----:B------:R-:W-:Y:S01]  /*4010*/  IABS R150, R4 ;  /* 0x0000000400967213 */ /* 0x000fe20000000000 */
[----:B------:R1:W-:Y:S02]  /*4020*/  STL [R1+0x1484], R4 ;  /* 0x0014840401007387 */ /* 0x0003e40000100800 */
[----:B------:R-:W-:Y:S01]  /*4030*/  IMAD R146, R3, R149, R146 ;  /* 0x0000009503927224 */ /* 0x000fe200078e0292 */
[----:B------:R-:W-:Y:S01]  /*4040*/  IABS R149, R6 ;  /* 0x0000000600957213 */ /* 0x000fe20000000000 */
[----:B------:R-:W-:Y:S01]  /*4050*/  IMAD.HI.U32 R153, R11, R150, RZ ;  /* 0x000000960b997227 */ /* 0x000fe200078e00ff */
[----:B------:R-:W-:Y:S03]  /*4060*/  STL [R1+0x148c], R5 ;  /* 0x00148c0501007387 */ /* 0x000fe60000100800 */
[----:B------:R-:W-:Y:S01]  /*4070*/  IMAD.MOV R127, RZ, RZ, -R127 ;  /* 0x000000ffff7f7224 */ /* 0x000fe200078e0a7f */
[----:B------:R-:W-:Y:S01]  /*4080*/  IADD3 R153, -R153, RZ, RZ ;  /* 0x000000ff99997210 */ /* 0x000fe20007ffe1ff */
[----:B-1----:R-:W-:-:S02]  /*4090*/  VIADD R4, R7, 0x9a ;  /* 0x0000009a07047836 */ /* 0x002fc40000000000 */
[----:B------:R-:W-:-:S03]  /*40a0*/  IMAD.HI.U32 R155, R11, R149, RZ ;  /* 0x000000950b9b7227 */ /* 0x000fc600078e00ff */
[----:B------:R1:W-:Y:S01]  /*40b0*/  STL [R1+0x1488], R4 ;  /* 0x0014880401007387 */ /* 0x0003e20000100800 */
[----:B------:R-:W-:Y:S01]  /*40c0*/  IABS R152, R4 ;  /* 0x0000000400987213 */ /* 0x000fe20000000000 */
[----:B------:R-:W-:Y:S02]  /*40d0*/  IMAD R142, R3, R127, R142 ;  /* 0x0000007f038e7224 */ /* 0x000fe400078e028e */
[----:B------:R-:W-:-:S04]  /*40e0*/  IMAD.HI.U32 R127, R11, R143, RZ ;  /* 0x0000008f0b7f7227 */ /* 0x000fc800078e00ff */
[----:B------:R-:W-:Y:S02]  /*40f0*/  IMAD R150, R3, R153, R150 ;  /* 0x0000009903967224 */ /* 0x000fe400078e0296 */
[----:B-1----:R-:W-:Y:S02]  /*4100*/  VIADD R4, R7, 0x9b ;  /* 0x0000009b07047836 */ /* 0x002fe40000000000 */
[----:B------:R-:W-:-:S03]  /*4110*/  IMAD.HI.U32 R154, R11, R151, RZ ;  /* 0x000000970b9a7227 */ /* 0x000fc600078e00ff */
[----:B------:R1:W-:Y:S01]  /*4120*/  STL [R1+0x1478], R4 ;  /* 0x0014780401007387 */ /* 0x0003e20000100800 */
[----:B------:R-:W-:Y:S01]  /*4130*/  IABS R153, R4 ;  /* 0x0000000400997213 */ /* 0x000fe20000000000 */
[----:B------:R-:W-:Y:S02]  /*4140*/  IMAD.MOV R155, RZ, RZ, -R155 ;  /* 0x000000ffff9b7224 */ /* 0x000fe400078e0a9b */
[C---:B------:R-:W-:Y:S02]  /*4150*/  VIADD R6, R7.reuse, 0x9c ;  /* 0x0000009c07067836 */ /* 0x040fe40000000000 */
[----:B------:R-:W-:Y:S02]  /*4160*/  IMAD.MOV R127, RZ, RZ, -R127 ;  /* 0x000000ffff7f7224 */ /* 0x000fe400078e0a7f */
[----:B------:R-:W-:Y:S01]  /*4170*/  IMAD.MOV R154, RZ, RZ, -R154 ;  /* 0x000000ffff9a7224 */ /* 0x000fe200078e0a9a */
[----:B------:R-:W-:Y:S01]  /*4180*/  STL [R1+0x1464], R6 ;  /* 0x0014640601007387 */ /* 0x000fe20000100800 */
[----:B-1----:R-:W-:-:S02]  /*4190*/  VIADD R4, R7, 0x9d ;  /* 0x0000009d07047836 */ /* 0x002fc40000000000 */
[C---:B------:R-:W-:Y:S02]  /*41a0*/  IMAD R149, R3.reuse, R155, R149 ;  /* 0x0000009b03957224 */ /* 0x040fe400078e0295 */
[----:B------:R-:W-:Y:S01]  /*41b0*/  IMAD R143, R3, R127, R143 ;  /* 0x0000007f038f7224 */ /* 0x000fe200078e028f */
[----:B------:R-:W-:Y:S01]  /*41c0*/  IABS R155, R4 ;  /* 0x00000004009b7213 */ /* 0x000fe20000000000 */
[----:B------:R-:W-:Y:S01]  /*41d0*/  IMAD.HI.U32 R127, R11, R147, RZ ;  /* 0x000000930b7f7227 */ /* 0x000fe200078e00ff */
[----:B------:R1:W-:Y:S03]  /*41e0*/  STL [R1+0x1474], R4 ;  /* 0x0014740401007387 */ /* 0x0003e60000100800 */
[----:B------:R-:W-:Y:S02]  /*41f0*/  VIADD R5, R7, 0x9e ;  /* 0x0000009e07057836 */ /* 0x000fe40000000000 */
[----:B------:R-:W-:Y:S01]  /*4200*/  IMAD R151, R3, R154, R151 ;  /* 0x0000009a03977224 */ /* 0x000fe200078e0297 */
[----:B------:R-:W-:Y:S01]  /*4210*/  IABS R154, R6 ;  /* 0x00000006009a7213 */ /* 0x000fe20000000000 */
[----:B------:R-:W-:Y:S01]  /*4220*/  IMAD.HI.U32 R158, R11, R155, RZ ;  /* 0x0000009b0b9e7227 */ /* 0x000fe200078e00ff */
[----:B------:R-:W-:Y:S01]  /*4230*/  STL [R1+0x1468], R5 ;  /* 0x0014680501007387 */ /* 0x000fe20000100800 */
[----:B------:R-:W-:-:S02]  /*4240*/  IABS R156, R5 ;  /* 0x00000005009c7213 */ /* 0x000fc40000000000 */
[----:B-1----:R-:W-:Y:S02]  /*4250*/  VIADD R4, R7, 0x9f ;  /* 0x0000009f07047836 */ /* 0x002fe40000000000 */
[----:B------:R-:W-:Y:S02]  /*4260*/  IMAD.MOV R127, RZ, RZ, -R127 ;  /* 0x000000ffff7f7224 */ /* 0x000fe400078e0a7f */
[----:B------:R-:W-:Y:S01]  /*4270*/  IMAD.HI.U32 R160, R11, R154, RZ ;  /* 0x0000009a0ba07227 */ /* 0x000fe200078e00ff */
[----:B------:R1:W-:Y:S01]  /*4280*/  STL [R1+0x1470], R4 ;  /* 0x0014700401007387 */ /* 0x0003e20000100800 */
[----:B------:R-:W-:Y:S02]  /*4290*/  IABS R157, R4 ;  /* 0x00000004009d7213 */ /* 0x000fe40000000000 */
[----:B------:R-:W-:Y:S01]  /*42a0*/  IMAD.MOV R158, RZ, RZ, -R158 ;  /* 0x000000ffff9e7224 */ /* 0x000fe200078e0a9e */
[----:B------:R-:W-:Y:S01]  /*42b0*/  IADD3 R160, -R160, RZ, RZ ;  /* 0x000000ffa0a07210 */ /* 0x000fe20007ffe1ff */
[----:B------:R-:W-:-:S02]  /*42c0*/  IMAD R147, R3, R127, R147 ;  /* 0x0000007f03937224 */ /* 0x000fc400078e0293 */
[----:B------:R-:W-:-:S04]  /*42d0*/  IMAD.HI.U32 R127, R11, R148, RZ ;  /* 0x000000940b7f7227 */ /* 0x000fc800078e00ff */
[----:B-1----:R-:W-:Y:S02]  /*42e0*/  VIADD R4, R7, 0xa0 ;  /* 0x000000a007047836 */ /* 0x002fe40000000000 */
[----:B------:R-:W-:Y:S02]  /*42f0*/  IMAD R155, R3, R158, R155 ;  /* 0x0000009e039b7224 */ /* 0x000fe400078e029b */
[----:B------:R-:W-:Y:S01]  /*4300*/  IMAD.MOV R127, RZ, RZ, -R127 ;  /* 0x000000ffff7f7224 */ /* 0x000fe200078e0a7f */
[----:B------:R1:W-:Y:S01]  /*4310*/  STL [R1+0x145c], R4 ;  /* 0x00145c0401007387 */ /* 0x0003e20000100800 */
[----:B------:R-:W-:Y:S01]  /*4320*/  IABS R158, R4 ;  /* 0x00000004009e7213 */ /* 0x000fe20000000000 */
[----:B------:R-:W-:Y:S02]  /*4330*/  VIADD R6, R7, 0xa1 ;  /* 0x000000a107067836 */ /* 0x000fe40000000000 */
[----:B------:R-:W-:-:S03]  /*4340*/  IMAD.HI.U32 R159, R11, R156, RZ ;  /* 0x0000009c0b9f7227 */ /* 0x000fc600078e00ff */
[----:B------:R-:W-:Y:S01]  /*4350*/  STL [R1+0x144c], R6 ;  /* 0x00144c0601007387 */ /* 0x000fe20000100800 */
[----:B------:R-:W-:Y:S02]  /*4360*/  IMAD R148, R3, R127, R148 ;  /* 0x0000007f03947224 */ /* 0x000fe400078e0294 */
[----:B-1----:R-:W-:Y:S02]  /*4370*/  VIADD R4, R7, 0xa2 ;  /* 0x000000a207047836 */ /* 0x002fe40000000000 */
[----:B------:R-:W-:Y:S02]  /*4380*/  IMAD R154, R3, R160, R154 ;  /* 0x000000a0039a7224 */ /* 0x000fe400078e029a */
[----:B------:R-:W-:Y:S01]  /*4390*/  IMAD.HI.U32 R127, R11, R152, RZ ;  /* 0x000000980b7f7227 */ /* 0x000fe200078e00ff */
[----:B------:R-:W-:Y:S01]  /*43a0*/  IABS R160, R4 ;  /* 0x0000000400a07213 */ /* 0x000fe20000000000 */
[----:B------:R1:W-:Y:S02]  /*43b0*/  STL [R1+0x1448], R4 ;  /* 0x0014480401007387 */ /* 0x0003e40000100800 */
[----:B------:R-:W-:-:S02]  /*43c0*/  IMAD.MOV R159, RZ, RZ, -R159 ;  /* 0x000000ffff9f7224 */ /* 0x000fc400078e0a9f */
[----:B------:R-:W-:Y:S02]  /*43d0*/  VIADD R5, R7, 0xa3 ;  /* 0x000000a307057836 */ /* 0x000fe40000000000 */
[----:B------:R-:W-:Y:S02]  /*43e0*/  IMAD.MOV R127, RZ, RZ, -R127 ;  /* 0x000000ffff7f7224 */ /* 0x000fe400078e0a7f */
[----:B------:R-:W-:Y:S01]  /*43f0*/  IMAD R156, R3, R159, R156 ;  /* 0x0000009f039c7224 */ /* 0x000fe200078e029c */
[----:B------:R-:W-:Y:S01]  /*4400*/  IABS R159, R6 ;  /* 0x00000006009f7213 */ /* 0x000fe20000000000 */
[----:B-1----:R-:W-:Y:S01]  /*4410*/  VIADD R4, R7, 0xa4 ;  /* 0x000000a407047836 */ /* 0x002fe20000000000 */
[----:B------:R-:W-:Y:S01]  /*4420*/  STL [R1+0x1444], R5 ;  /* 0x0014440501007387 */ /* 0x000fe20000100800 */
[----:B------:R-:W-:Y:S01]  /*4430*/  IMAD.HI.U32 R163, R11, R160, RZ ;  /* 0x000000a00ba37227 */ /* 0x000fe200078e00ff */
[----:B------:R-:W-:Y:S02]  /*4440*/  IABS R161, R5 ;  /* 0x0000000500a17213 */ /* 0x000fe40000000000 */
[----:B------:R1:W-:Y:S01]  /*4450*/  STL [R1+0x1454], R4 ;  /* 0x0014540401007387 */ /* 0x0003e20000100800 */
[----:B------:R-:W-:Y:S01]  /*4460*/  IMAD R152, R3, R127, R152 ;  /* 0x0000007f03987224 */ /* 0x000fe200078e0298 */
[----:B------:R-:W-:Y:S01]  /*4470*/  IABS R162, R4 ;  /* 0x0000000400a27213 */ /* 0x000fe20000000000 */
[----:B------:R-:W-:-:S04]  /*4480*/  IMAD.HI.U32 R127, R11, R153, RZ ;  /* 0x000000990b7f7227 */ /* 0x000fc800078e00ff */
[----:B------:R-:W-:Y:S02]  /*4490*/  IMAD.MOV R163, RZ, RZ, -R163 ;  /* 0x000000ffffa37224 */ /* 0x000fe400078e0aa3 */
[----:B------:R-:W-:-:S04]  /*44a0*/  IMAD.HI.U32 R165, R11, R159, RZ ;  /* 0x0000009f0ba57227 */ /* 0x000fc800078e00ff */
[----:B-1----:R-:W-:Y:S02]  /*44b0*/  VIADD R4, R7, 0xa5 ;  /* 0x000000a507047836 */ /* 0x002fe40000000000 */
[----:B------:R-:W-:Y:S02]  /*44c0*/  IMAD.MOV R127, RZ, RZ, -R127 ;  /* 0x000000ffff7f7224 */ /* 0x000fe400078e0a7f */
[----:B------:R-:W-:Y:S01]  /*44d0*/  IMAD R160, R3, R163, R160 ;  /* 0x000000a303a07224 */ /* 0x000fe200078e02a0 */
[----:B------:R1:W-:Y:S01]  /*44e0*/  STL [R1+0x143c], R4 ;  /* 0x00143c0401007387 */ /* 0x0003e20000100800 */
[----:B------:R-:W-:Y:S01]  /*44f0*/  IABS R163, R4 ;  /* 0x0000000400a37213 */ /* 0x000fe20000000000 */
[----:B------:R-:W-:Y:S02]  /*4500*/  IMAD.MOV R165, RZ, RZ, -R165 ;  /* 0x000000ffffa57224 */ /* 0x000fe400078e0aa5 */
[----:B------:R-:W-:Y:S02]  /*4510*/  VIADD R6, R7, 0xa6 ;  /* 0x000000a607067836 */ /* 0x000fe40000000000 */
[----:B------:R-:W-:-:S02]  /*4520*/  IMAD R153, R3, R127, R153 ;  /* 0x0000007f03997224 */ /* 0x000fc400078e0299 */
[----:B------:R-:W-:Y:S01]  /*4530*/  IMAD.HI.U32 R164, R11, R161, RZ ;  /* 0x000000a10ba47227 */ /* 0x000fe200078e00ff */
[----:B------:R-:W-:Y:S03]  /*4540*/  STL [R1+0x142c], R6 ;  /* 0x00142c0601007387 */ /* 0x000fe60000100800 */
[----:B-1----:R-:W-:Y:S02]  /*4550*/  VIADD R4, R7, 0xa7 ;  /* 0x000000a707047836 */ /* 0x002fe40000000000 */
[----:B------:R-:W-:-:S03]  /*4560*/  IMAD.HI.U32 R127, R11, R157, RZ ;  /* 0x0000009d0b7f7227 */ /* 0x000fc600078e00ff */
[----:B------:R1:W-:Y:S01]  /*4570*/  STL [R1+0x1434], R4 ;  /* 0x0014340401007387 */ /* 0x0003e20000100800 */
[----:B------:R-:W-:Y:S01]  /*4580*/  IMAD R159, R3, R165, R159 ;  /* 0x000000a5039f7224 */ /* 0x000fe200078e029f */
[----:B------:R-:W-:Y:S01]  /*4590*/  IABS R165, R4 ;  /* 0x0000000400a57213 */ /* 0x000fe20000000000 */
[----:B------:R-:W-:Y:S02]  /*45a0*/  IMAD.MOV R164, RZ, RZ, -R164 ;  /* 0x000000ffffa47224 */ /* 0x000fe400078e0aa4 */
[----:B------:R-:W-:Y:S02]  /*45b0*/  IMAD.MOV R127, RZ, RZ, -R127 ;  /* 0x000000ffff7f7224 */ /* 0x000fe400078e0a7f */
[----:B------:R-:W-:Y:S02]  /*45c0*/  VIADD R5, R7, 0xa8 ;  /* 0x000000a807057836 */ /* 0x000fe40000000000 */
[----:B------:R-:W-:Y:S01]  /*45d0*/  IMAD R161, R3, R164, R161 ;  /* 0x000000a403a17224 */ /* 0x000fe200078e02a1 */
[----:B-1----:R-:W-:Y:S01]  /*45e0*/  IADD3 R4, R7, 0xa9, RZ ;  /* 0x000000a907047810 */ /* 0x002fe20007ffe0ff */
[----:B------:R-:W-:Y:S01]  /*45f0*/  IMAD.HI.U32 R168, R11, R165, RZ ;  /* 0x000000a50ba87227 */ /* 0x000fe200078e00ff */
[----:B------:R-:W-:Y:S01]  /*4600*/  IABS R164, R6 ;  /* 0x0000000600a47213 */ /* 0x000fe20000000000 */
[----:B------:R1:W-:Y:S01]  /*4610*/  STL [R1+0x1430], R5 ;  /* 0x0014300501007387 */ /* 0x0003e20000100800 */
[----:B------:R-:W-:Y:S01]  /*4620*/  IABS R167, R4 ;  /* 0x0000000400a77213 */ /* 0x000fe20000000000 */
[----:B------:R-:W-:Y:S01]  /*4630*/  IMAD R157, R3, R127, R157 ;  /* 0x0000007f039d7224 */ /* 0x000fe200078e029d */
[----:B------:R-:W-:Y:S01]  /*4640*/  IABS R166, R5 ;  /* 0x0000000500a67213 */ /* 0x000fe20000000000 */
[----:B------:R-:W-:Y:S01]  /*4650*/  IMAD.HI.U32 R127, R11, R158, RZ ;  /* 0x0000009e0b7f7227 */ /* 0x000fe200078e00ff */
[----:B------:R2:W-:Y:S03]  /*4660*/  STL [R1+0x1438], R4 ;  /* 0x0014380401007387 */ /* 0x0005e60000100800 */
[----:B------:R-:W-:Y:S01]  /*4670*/  IMAD.MOV R168, RZ, RZ, -R168 ;  /* 0x000000ffffa87224 */ /* 0x000fe200078e0aa8 */
[----:B------:R-:W-:Y:S01]  /*4680*/  IADD3 R127, -R127, RZ, RZ ;  /* 0x000000ff7f7f7210 */ /* 0x000fe20007ffe1ff */
[----:B------:R-:W-:Y:S01]  /*4690*/  IMAD.HI.U32 R170, R11, R164, RZ ;  /* 0x000000a40baa7227 */ /* 0x000fe200078e00ff */
[----:B-1----:R-:W-:-:S03]  /*46a0*/  IADD3 R5, R7, 0xad, RZ ;  /* 0x000000ad07057810 */ /* 0x002fc60007ffe0ff */
[----:B------:R-:W-:Y:S01]  /*46b0*/  IMAD R165, R3, R168, R165 ;  /* 0x000000a803a57224 */ /* 0x000fe200078e02a5 */
[----:B------:R-:W-:Y:S01]  /*46c0*/  IABS R171, R5 ;  /* 0x0000000500ab7213 */ /* 0x000fe20000000000 */
[----:B--2---:R-:W-:Y:S02]  /*46d0*/  VIADD R4, R7, 0xaa ;  /* 0x000000aa07047836 */ /* 0x004fe40000000000 */
[----:B------:R-:W-:Y:S02]  /*46e0*/  IMAD.MOV R170, RZ, RZ, -R170 ;  /* 0x000000ffffaa7224 */ /* 0x000fe400078e0aaa */
[----:B------:R-:W-:Y:S01]  /*46f0*/  IMAD.HI.U32 R169, R11, R166, RZ ;  /* 0x000000a60ba97227 */ /* 0x000fe200078e00ff */
[----:B------:R1:W-:Y:S01]  /*4700*/  STL [R1+0x1428], R4 ;  /* 0x0014280401007387 */ /* 0x0003e20000100800 */
[----:B------:R-:W-:Y:S02]  /*4710*/  IABS R168, R4 ;  /* 0x0000000400a87213 */ /* 0x000fe40000000000 */
[----:B------:R-:W-:-:S02]  /*4720*/  VIADD R6, R7, 0xab ;  /* 0x000000ab07067836 */ /* 0x000fc40000000000 */
[----:B------:R-:W-:Y:S02]  /*4730*/  IMAD R158, R3, R127, R158 ;  /* 0x0000007f039e7224 */ /* 0x000fe400078e029e */
[----:B------:R-:W-:Y:S01]  /*4740*/  IMAD.HI.U32 R127, R11, R162, RZ ;  /* 0x000000a20b7f7227 */ /* 0x000fe200078e00ff */
[----:B------:R-:W-:Y:S03]  /*4750*/  STL [R1+0x1414], R6 ;  /* 0x0014140601007387 */ /* 0x000fe60000100800 */
[----:B-1----:R-:W-:Y:S02]  /*4760*/  VIADD R4, R7, 0xac ;  /* 0x000000ac07047836 */ /* 0x002fe40000000000 */
[C---:B------:R-:W-:Y:S02]  /*4770*/  IMAD R164, R3.reuse, R170, R164 ;  /* 0x000000aa03a47224 */ /* 0x040fe400078e02a4 */
[----:B------:R-:W-:Y:S01]  /*4780*/  IMAD.MOV R169, RZ, RZ, -R169 ;  /* 0x000000ffffa97224 */ /* 0x000fe200078e0aa9 */
        /* <DEDUP_REMOVED lines=8> */
[----:B------:R-:W-:-:S04]  /*4810*/  IMAD.HI.U32 R127, R11, R163, RZ ;  /* 0x000000a30b7f7227 */ /* 0x000fc800078e00ff */
[----:B-1----:R-:W-:Y:S02]  /*4820*/  VIADD R4, R7, 0xae ;  /* 0x000000ae07047836 */ /* 0x002fe40000000000 */
[----:B------:R-:W-:Y:S02]  /*4830*/  IMAD.MOV R173, RZ, RZ, -R173 ;  /* 0x000000ffffad7224 */ /* 0x000fe400078e0aad */
[----:B------:R-:W-:Y:S01]  /*4840*/  IMAD.HI.U32 R175, R11, R169, RZ ;  /* 0x000000a90baf7227 */ /* 0x000fe200078e00ff */
[----:B------:R1:W-:Y:S01]  /*4850*/  STL [R1+0x141c], R4 ;  /* 0x00141c0401007387 */ /* 0x0003e20000100800 */
[----:B------:R-:W-:Y:S02]  /*4860*/  IABS R172, R4 ;  /* 0x0000000400ac7213 */ /* 0x000fe40000000000 */
[----:B------:R-:W-:Y:S02]  /*4870*/  IMAD.MOV R127, RZ, RZ, -R127 ;  /* 0x000000ffff7f7224 */ /* 0x000fe400078e0a7f */
[----:B------:R-:W-:-:S02]  /*4880*/  IMAD R170, R3, R173, R170 ;  /* 0x000000ad03aa7224 */ /* 0x000fc400078e02aa */
[----:B------:R-:W-:Y:S02]  /*4890*/  IMAD.MOV R175, RZ, RZ, -R175 ;  /* 0x000000ffffaf7224 */ /* 0x000fe400078e0aaf */
[----:B------:R-:W-:Y:S02]  /*48a0*/  IMAD R163, R3, R127, R163 ;  /* 0x0000007f03a37224 */ /* 0x000fe400078e02a3 */
[C---:B-1----:R-:W-:Y:S02]  /*48b0*/  VIADD R4, R7.reuse, 0xaf ;  /* 0x000000af07047836 */ /* 0x042fe40000000000 */
[----:B------:R-:W-:Y:S02]  /*48c0*/  VIADD R6, R7, 0xb0 ;  /* 0x000000b007067836 */ /* 0x000fe40000000000 */
[----:B------:R-:W-:Y:S01]  /*48d0*/  IMAD.HI.U32 R127, R11, R167, RZ ;  /* 0x000000a70b7f7227 */ /* 0x000fe200078e00ff */
[----:B------:R1:W-:Y:S01]  /*48e0*/  STL [R1+0x140c], R4 ;  /* 0x00140c0401007387 */ /* 0x0003e20000100800 */
[----:B------:R-:W-:-:S02]  /*48f0*/  IABS R173, R4 ;  /* 0x0000000400ad7213 */ /* 0x000fc40000000000 */
[----:B------:R-:W-:Y:S01]  /*4900*/  IMAD.HI.U32 R174, R11, R171, RZ ;  /* 0x000000ab0bae7227 */ /* 0x000fe200078e00ff */
[----:B------:R2:W-:Y:S03]  /*4910*/  STL [R1+0x1400], R6 ;  /* 0x0014000601007387 */ /* 0x0005e60000100800 */
[----:B------:R-:W-:Y:S02]  /*4920*/  IMAD R169, R3, R175, R169 ;  /* 0x000000af03a97224 */ /* 0x000fe400078e02a9 */
[----:B------:R-:W-:Y:S01]  /*4930*/  IMAD.MOV R127, RZ, RZ, -R127 ;  /* 0x000000ffff7f7224 */ /* 0x000fe200078e0a7f */
[C---:B-1----:R-:W-:Y:S01]  /*4940*/  IADD3 R4, R7.reuse, 0xb1, RZ ;  /* 0x000000b107047810 */ /* 0x042fe20007ffe0ff */
[----:B------:R-:W-:Y:S02]  /*4950*/  IMAD.MOV R174, RZ, RZ, -R174 ;  /* 0x000000ffffae7224 */ /* 0x000fe400078e0aae */
[----:B------:R-:W-:Y:S01]  /*4960*/  VIADD R5, R7, 0xb2 ;  /* 0x000000b207057836 */ /* 0x000fe20000000000 */
[----:B------:R-:W-:Y:S01]  /*4970*/  IABS R175, R4 ;  /* 0x0000000400af7213 */ /* 0x000fe20000000000 */
[----:B------:R1:W-:Y:S01]  /*4980*/  STL [R1+0x13f8], R4 ;  /* 0x0013f80401007387 */ /* 0x0003e20000100800 */
[----:B------:R-:W-:-:S02]  /*4990*/  IMAD R167, R3, R127, R167 ;  /* 0x0000007f03a77224 */ /* 0x000fc400078e02a7 */
[----:B------:R-:W-:Y:S01]  /*49a0*/  IMAD R171, R3, R174, R171 ;  /* 0x000000ae03ab7224 */ /* 0x000fe200078e02ab */
[----:B------:R-:W-:Y:S01]  /*49b0*/  IABS R174, R6 ;  /* 0x0000000600ae7213 */ /* 0x000fe20000000000 */
[C---:B------:R-:W-:Y:S01]  /*49c0*/  IMAD.HI.U32 R178, R11.reuse, R175, RZ ;  /* 0x000000af0bb27227 */ /* 0x040fe200078e00ff */
[----:B------:R-:W-:Y:S01]  /*49d0*/  STL [R1+0x13f4], R5 ;  /* 0x0013f40501007387 */ /* 0x000fe20000100800 */
[----:B------:R-:W-:Y:S02]  /*49e0*/  IABS R176, R5 ;  /* 0x0000000500b07213 */ /* 0x000fe40000000000 */
[----:B------:R-:W-:Y:S01]  /*49f0*/  IMAD.HI.U32 R127, R11, R168, RZ ;  /* 0x000000a80b7f7227 */ /* 0x000fe200078e00ff */
[----:B--2---:R-:W-:-:S03]  /*4a00*/  IADD3 R6, R7, 0xb5, RZ ;  /* 0x000000b507067810 */ /* 0x004fc60007ffe0ff */
[----:B-1----:R-:W-:Y:S02]  /*4a10*/  VIADD R4, R7, 0xb3 ;  /* 0x000000b307047836 */ /* 0x002fe40000000000 */
[----:B------:R-:W-:Y:S02]  /*4a20*/  IMAD.MOV R178, RZ, RZ, -R178 ;  /* 0x000000ffffb27224 */ /* 0x000fe400078e0ab2 */
[----:B------:R-:W-:Y:S01]  /*4a30*/  IMAD.MOV R127, RZ, RZ, -R127 ;  /* 0x000000ffff7f7224 */ /* 0x000fe200078e0a7f */
[----:B------:R1:W-:Y:S01]  /*4a40*/  STL [R1+0x13ec], R4 ;  /* 0x0013ec0401007387 */ /* 0x0003e20000100800 */
[----:B------:R-:W-:Y:S01]  /*4a50*/  IABS R177, R4 ;  /* 0x0000000400b17213 */ /* 0x000fe20000000000 */
[----:B------:R-:W-:-:S04]  /*4a60*/  IMAD.HI.U32 R180, R11, R174, RZ ;  /* 0x000000ae0bb47227 */ /* 0x000fc800078e00ff */
[C---:B------:R-:W-:Y:S02]  /*4a70*/  IMAD R175, R3.reuse, R178, R175 ;  /* 0x000000b203af7224 */ /* 0x040fe400078e02af */
[----:B------:R-:W-:Y:S02]  /*4a80*/  IMAD R168, R3, R127, R168 ;  /* 0x0000007f03a87224 */ /* 0x000fe400078e02a8 */
[----:B-1----:R-:W-:Y:S02]  /*4a90*/  VIADD R4, R7, 0xb4 ;  /* 0x000000b407047836 */ /* 0x002fe40000000000 */
[----:B------:R-:W-:-:S03]  /*4aa0*/  IMAD.HI.U32 R127, R11, R172, RZ ;  /* 0x000000ac0b7f7227 */ /* 0x000fc600078e00ff */
[----:B------:R1:W-:Y:S01]  /*4ab0*/  STL [R1+0x13dc], R4 ;  /* 0x0013dc0401007387 */ /* 0x0003e20000100800 */
[----:B------:R-:W-:Y:S01]  /*4ac0*/  IABS R178, R4 ;  /* 0x0000000400b27213 */ /* 0x000fe20000000000 */
[----:B------:R-:W-:Y:S02]  /*4ad0*/  IMAD.MOV R180, RZ, RZ, -R180 ;  /* 0x000000ffffb47224 */ /* 0x000fe400078e0ab4 */
[----:B------:R-:W-:Y:S01]  /*4ae0*/  IMAD.HI.U32 R179, R11, R176, RZ ;  /* 0x000000b00bb37227 */ /* 0x000fe200078e00ff */
[----:B------:R-:W-:Y:S03]  /*4af0*/  STL [R1+0x13d4], R6 ;  /* 0x0013d40601007387 */ /* 0x000fe60000100800 */
[----:B------:R-:W-:Y:S02]  /*4b00*/  IMAD.MOV R127, RZ, RZ, -R127 ;  /* 0x000000ffff7f7224 */ /* 0x000fe400078e0a7f */
[----:B-1----:R-:W-:-:S02]  /*4b10*/  VIADD R4, R7, 0xb6 ;  /* 0x000000b607047836 */ /* 0x002fc40000000000 */
[----:B------:R-:W-:Y:S02]  /*4b20*/  IMAD R174, R3, R180, R174 ;  /* 0x000000b403ae7224 */ /* 0x000fe400078e02ae */
[----:B------:R-:W-:Y:S01]  /*4b30*/  IMAD.MOV R179, RZ, RZ, -R179 ;  /* 0x000000ffffb37224 */ /* 0x000fe200078e0ab3 */
[----:B------:R-:W-:Y:S01]  /*4b40*/  IABS R180, R4 ;  /* 0x0000000400b47213 */ /* 0x000fe20000000000 */
[----:B------:R-:W-:Y:S01]  /*4b50*/  VIADD R5, R7, 0xb7 ;  /* 0x000000b707057836 */ /* 0x000fe20000000000 */
[----:B------:R1:W-:Y:S01]  /*4b60*/  STL [R1+0x13d0], R4 ;  /* 0x0013d00401007387 */ /* 0x0003e20000100800 */
[----:B------:R-:W-:Y:S02]  /*4b70*/  IMAD R172, R3, R127, R172 ;  /* 0x0000007f03ac7224 */ /* 0x000fe400078e02ac */
[----:B------:R-:W-:Y:S01]  /*4b80*/  IMAD.HI.U32 R127, R11, R173, RZ ;  /* 0x000000ad0b7f7227 */ /* 0x000fe200078e00ff */
[----:B------:R-:W-:Y:S01]  /*4b90*/  STL [R1+0x13c0], R5 ;  /* 0x0013c00501007387 */ /* 0x000fe20000100800 */
[----:B------:R-:W-:-:S02]  /*4ba0*/  IABS R181, R5 ;  /* 0x0000000500b57213 */ /* 0x000fc40000000000 */
[----:B------:R-:W-:Y:S01]  /*4bb0*/  IMAD R176, R3, R179, R176 ;  /* 0x000000b303b07224 */ /* 0x000fe200078e02b0 */
[----:B------:R-:W-:Y:S01]  /*4bc0*/  IABS R179, R6 ;  /* 0x0000000600b37213 */ /* 0x000fe20000000000 */
[----:B------:R-:W-:-:S04]  /*4bd0*/  IMAD.HI.U32 R183, R11, R180, RZ ;  /* 0x000000b40bb77227 */ /* 0x000fc800078e00ff */
[----:B-1----:R-:W-:Y:S02]  /*4be0*/  VIADD R4, R7, 0xb8 ;  /* 0x000000b807047836 */ /* 0x002fe40000000000 */
[----:B------:R-:W-:Y:S02]  /*4bf0*/  IMAD.MOV R127, RZ, RZ, -R127 ;  /* 0x000000ffff7f7224 */ /* 0x000fe400078e0a7f */
[----:B------:R-:W-:Y:S01]  /*4c00*/  IMAD.MOV R183, RZ, RZ, -R183 ;  /* 0x000000ffffb77224 */ /* 0x000fe200078e0ab7 */
        /* <DEDUP_REMOVED lines=11> */
[----:B------:R-:W-:Y:S02]  /*4cc0*/  IMAD.MOV R127, RZ, RZ, -R127 ;  /* 0x000000ffff7f7224 */ /* 0x000fe400078e0a7f */
[----:B------:R-:W-:Y:S01]  /*4cd0*/  IMAD.HI.U32 R184, R11, R181, RZ ;  /* 0x000000b50bb87227 */ /* 0x000fe200078e00ff */
[----:B------:R-:W-:Y:S03]  /*4ce0*/  STL [R1+0x13a4], R6 ;  /* 0x0013a40601007387 */ /* 0x000fe60000100800 */
[----:B-1----:R-:W-:-:S02]  /*4cf0*/  VIADD R4, R7, 0xbb ;  /* 0x000000bb07047836 */ /* 0x002fc40000000000 */
[C---:B------:R-:W-:Y:S02]  /*4d00*/  IMAD R179, R3.reuse, R185, R179 ;  /* 0x000000b903b37224 */ /* 0x040fe400078e02b3 */
[----:B------:R-:W-:Y:S01]  /*4d10*/  IMAD R177, R3, R127, R177 ;  /* 0x0000007f03b17224 */ /* 0x000fe200078e02b1 */
[----:B------:R-:W-:Y:S01]  /*4d20*/  IABS R185, R4 ;  /* 0x0000000400b97213 */ /* 0x000fe20000000000 */
[----:B------:R-:W-:Y:S01]  /*4d30*/  IMAD.MOV R184, RZ, RZ, -R184 ;  /* 0x000000ffffb87224 */ /* 0x000fe200078e0ab8 */
[----:B------:R1:W-:Y:S01]  /*4d40*/  STL [R1+0x1398], R4 ;  /* 0x0013980401007387 */ /* 0x0003e20000100800 */
[----:B------:R-:W-:-:S04]  /*4d50*/  IMAD.HI.U32 R127, R11, R178, RZ ;  /* 0x000000b20b7f7227 */ /* 0x000fc800078e00ff */
[----:B------:R-:W-:Y:S02]  /*4d60*/  VIADD R5, R7, 0xbc ;  /* 0x000000bc07057836 */ /* 0x000fe40000000000 */
[----:B------:R-:W-:Y:S01]  /*4d70*/  IMAD R181, R3, R184, R181 ;  /* 0x000000b803b57224 */ /* 0x000fe200078e02b5 */
[----:B------:R-:W-:Y:S01]  /*4d80*/  IABS R184, R6 ;  /* 0x0000000600b87213 */ /* 0x000fe20000000000 */
[----:B------:R-:W-:Y:S01]  /*4d90*/  IMAD.HI.U32 R188, R11, R185, RZ ;  /* 0x000000b90bbc7227 */ /* 0x000fe200078e00ff */
[----:B------:R-:W-:Y:S01]  /*4da0*/  STL [R1+0x1390], R5 ;  /* 0x0013900501007387 */ /* 0x000fe20000100800 */
[----:B------:R-:W-:Y:S02]  /*4db0*/  IABS R186, R5 ;  /* 0x0000000500ba7213 */ /* 0x000fe40000000000 */
[----:B-1----:R-:W-:Y:S02]  /*4dc0*/  VIADD R4, R7, 0xbd ;  /* 0x000000bd07047836 */ /* 0x002fe40000000000 */
[----:B------:R-:W-:-:S02]  /*4dd0*/  IMAD.MOV R127, RZ, RZ, -R127 ;  /* 0x000000ffff7f7224 */ /* 0x000fc400078e0a7f */
[----:B------:R-:W-:Y:S01]  /*4de0*/  IMAD.MOV R188, RZ, RZ, -R188 ;  /* 0x000000ffffbc7224 */ /* 0x000fe200078e0abc */
[----:B------:R1:W-:Y:S01]  /*4df0*/  STL [R1+0x138c], R4 ;  /* 0x00138c0401007387 */ /* 0x0003e20000100800 */
[----:B------:R-:W-:Y:S01]  /*4e00*/  IABS R187, R4 ;  /* 0x0000000400bb7213 */ /* 0x000fe20000000000 */
[----:B------:R-:W-:Y:S02]  /*4e10*/  IMAD R178, R3, R127, R178 ;  /* 0x0000007f03b27224 */ /* 0x000fe400078e02b2 */
[----:B------:R-:W-:-:S04]  /*4e20*/  IMAD.HI.U32 R127, R11, R182, RZ ;  /* 0x000000b60b7f7227 */ /* 0x000fc800078e00ff */
[----:B------:R-:W-:Y:S01]  /*4e30*/  IMAD.HI.U32 R190, R11, R184, RZ ;  /* 0x000000b80bbe7227 */ /* 0x000fe200078e00ff */
[----:B------:R-:W-:-:S03]  /*4e40*/  IADD3 R127, -R127, RZ, RZ ;  /* 0x000000ff7f7f7210 */ /* 0x000fc60007ffe1ff */
[----:B-1----:R-:W-:Y:S02]  /*4e50*/  VIADD R4, R7, 0xbe ;  /* 0x000000be07047836 */ /* 0x002fe40000000000 */
[----:B------:R-:W-:Y:S02]  /*4e60*/  IMAD R185, R3, R188, R185 ;  /* 0x000000bc03b97224 */ /* 0x000fe400078e02b9 */
[----:B------:R-:W-:Y:S01]  /*4e70*/  IMAD.HI.U32 R189, R11, R186, RZ ;  /* 0x000000ba0bbd7227 */ /* 0x000fe200078e00ff */
[----:B------:R1:W-:Y:S01]  /*4e80*/  STL [R1+0x1384], R4 ;  /* 0x0013840401007387 */ /* 0x0003e20000100800 */
[----:B------:R-:W-:Y:S02]  /*4e90*/  IABS R188, R4 ;  /* 0x0000000400bc7213 */ /* 0x000fe40000000000 */
[----:B------:R-:W-:Y:S01]  /*4ea0*/  IMAD.MOV R190, RZ, RZ, -R190 ;  /* 0x000000ffffbe7224 */ /* 0x000fe200078e0abe */
[----:B------:R-:W-:Y:S01]  /*4eb0*/  IADD3 R189, -R189, RZ, RZ ;  /* 0x000000ffbdbd7210 */ /* 0x000fe20007ffe1ff */
[----:B------:R-:W-:-:S02]  /*4ec0*/  VIADD R6, R7, 0xbf ;  /* 0x000000bf07067836 */ /* 0x000fc40000000000 */
[C---:B------:R-:W-:Y:S02]  /*4ed0*/  IMAD R184, R3.reuse, R190, R184 ;  /* 0x000000be03b87224 */ /* 0x040fe400078e02b8 */
[----:B------:R-:W-:Y:S01]  /*4ee0*/  IMAD R182, R3, R127, R182 ;  /* 0x0000007f03b67224 */ /* 0x000fe200078e02b6 */
[----:B------:R-:W-:Y:S01]  /*4ef0*/  STL [R1+0x1370], R6 ;  /* 0x0013700601007387 */ /* 0x000fe20000100800 */
[----:B-1----:R-:W-:Y:S02]  /*4f00*/  VIADD R4, R7, 0xc0 ;  /* 0x000000c007047836 */ /* 0x002fe40000000000 */
[----:B------:R-:W-:-:S03]  /*4f10*/  IMAD.HI.U32 R127, R11, R183, RZ ;  /* 0x000000b70b7f7227 */ /* 0x000fc600078e00ff */
[----:B------:R-:W-:Y:S01]  /*4f20*/  IABS R190, R4 ;  /* 0x0000000400be7213 */ /* 0x000fe20000000000 */
[----:B------:R-:W-:Y:S01]  /*4f30*/  VIADD R5, R7, 0xc1 ;  /* 0x000000c107057836 */ /* 0x000fe20000000000 */
[----:B------:R1:W-:Y:S01]  /*4f40*/  STL [R1+0x136c], R4 ;  /* 0x00136c0401007387 */ /* 0x0003e20000100800 */
[----:B------:R-:W-:Y:S01]  /*4f50*/  IMAD R186, R3, R189, R186 ;  /* 0x000000bd03ba7224 */ /* 0x000fe200078e02ba */
[----:B------:R-:W-:Y:S01]  /*4f60*/  IABS R189, R6 ;  /* 0x0000000600bd7213 */ /* 0x000fe20000000000 */
[----:B------:R-:W-:Y:S01]  /*4f70*/  IMAD.HI.U32 R193, R11, R190, RZ ;  /* 0x000000be0bc17227 */ /* 0x000fe200078e00ff */
[----:B------:R-:W-:Y:S01]  /*4f80*/  STL [R1+0x1368], R5 ;  /* 0x0013680501007387 */ /* 0x000fe20000100800 */
[----:B------:R-:W-:Y:S02]  /*4f90*/  IABS R191, R5 ;  /* 0x0000000500bf7213 */ /* 0x000fe40000000000 */
[----:B------:R-:W-:Y:S02]  /*4fa0*/  IMAD.MOV R127, RZ, RZ, -R127 ;  /* 0x000000ffff7f7224 */ /* 0x000fe400078e0a7f */
[----:B------:R-:W-:-:S02]  /*4fb0*/  IMAD.MOV R193, RZ, RZ, -R193 ;  /* 0x000000ffffc17224 */ /* 0x000fc400078e0ac1 */
[----:B-1----:R-:W-:Y:S02]  /*4fc0*/  VIADD R4, R7, 0xc2 ;  /* 0x000000c207047836 */ /* 0x002fe40000000000 */
[----:B------:R-:W-:Y:S02]  /*4fd0*/  IMAD R183, R3, R127, R183 ;  /* 0x0000007f03b77224 */ /* 0x000fe400078e02b7 */
[C---:B------:R-:W-:Y:S01]  /*4fe0*/  IMAD.HI.U32 R127, R11.reuse, R187, RZ ;  /* 0x000000bb0b7f7227 */ /* 0x040fe200078e00ff */
[----:B------:R1:W-:Y:S01]  /*4ff0*/  STL [R1+0x1360], R4 ;  /* 0x0013600401007387 */ /* 0x0003e20000100800 */
[----:B------:R-:W-:Y:S02]  /*5000*/  IABS R192, R4 ;  /* 0x0000000400c07213 */ /* 0x000fe40000000000 */
[----:B------:R-:W-:-:S04]  /*5010*/  IMAD.HI.U32 R195, R11, R189, RZ ;  /* 0x000000bd0bc37227 */ /* 0x000fc800078e00ff */
[----:B------:R-:W-:Y:S02]  /*5020*/  IMAD R190, R3, R193, R190 ;  /* 0x000000c103be7224 */ /* 0x000fe400078e02be */
[----:B------:R-:W-:Y:S01]  /*5030*/  IMAD.MOV R127, RZ, RZ, -R127 ;  /* 0x000000ffff7f7224 */ /* 0x000fe200078e0a7f */
[C---:B-1----:R-:W-:Y:S01]  /*5040*/  IADD3 R4, R7.reuse, 0xc3, RZ ;  /* 0x000000c307047810 */ /* 0x042fe20007ffe0ff */
[----:B------:R-:W-:Y:S02]  /*5050*/  IMAD.MOV R195, RZ, RZ, -R195 ;  /* 0x000000ffffc37224 */ /* 0x000fe400078e0ac3 */
[----:B------:R-:W-:Y:S01]  /*5060*/  VIADD R6, R7, 0xc4 ;  /* 0x000000c407067836 */ /* 0x000fe20000000000 */
[----:B------:R-:W-:Y:S01]  /*5070*/  IABS R193, R4 ;  /* 0x0000000400c17213 */ /* 0x000fe20000000000 */
[----:B------:R1:W-:Y:S01]  /*5080*/  STL [R1+0x1350], R4 ;  /* 0x0013500401007387 */ /* 0x0003e20000100800 */
[----:B------:R-:W-:Y:S02]  /*5090*/  IMAD R187, R3, R127, R187 ;  /* 0x0000007f03bb7224 */ /* 0x000fe400078e02bb */
[----:B------:R-:W-:Y:S01]  /*50a0*/  IMAD.HI.U32 R194, R11, R191, RZ ;  /* 0x000000bf0bc27227 */ /* 0x000fe200078e00ff */
[----:B------:R-:W-:Y:S03]  /*50b0*/  STL [R1+0x1348], R6 ;  /* 0x0013480601007387 */ /* 0x000fe60000100800 */
[----:B------:R-:W-:-:S02]  /*50c0*/  IMAD R189, R3, R195, R189 ;  /* 0x000000c303bd7224 */ /* 0x000fc400078e02bd */
[----:B------:R-:W-:-:S04]  /*50d0*/  IMAD.HI.U32 R127, R11, R188, RZ ;  /* 0x000000bc0b7f7227 */ /* 0x000fc800078e00ff */
[C---:B-1----:R-:W-:Y:S02]  /*50e0*/  VIADD R4, R7.reuse, 0xc5 ;  /* 0x000000c507047836 */ /* 0x042fe40000000000 */
[----:B------:R-:W-:Y:S02]  /*50f0*/  IMAD.MOV R194, RZ, RZ, -R194 ;  /* 0x000000ffffc27224 */ /* 0x000fe400078e0ac2 */
[----:B------:R-:W-:Y:S01]  /*5100*/  IMAD.MOV R127, RZ, RZ, -R127 ;  /* 0x000000ffff7f7224 */ /* 0x000fe200078e0a7f */
[----:B------:R-:W-:Y:S01]  /*5110*/  IABS R195, R4 ;  /* 0x0000000400c37213 */ /* 0x000fe20000000000 */
[----:B------:R-:W-:Y:S01]  /*5120*/  VIADD R5, R7, 0xc6 ;  /* 0x000000c607057836 */ /* 0x000fe20000000000 */
[----:B------:R1:W-:Y:S01]  /*5130*/  STL [R1+0x1340], R4 ;  /* 0x0013400401007387 */ /* 0x0003e20000100800 */
[----:B------:R-:W-:Y:S01]  /*5140*/  IMAD R191, R3, R194, R191 ;  /* 0x000000c203bf7224 */ /* 0x000fe200078e02bf */
[----:B------:R-:W-:Y:S01]  /*5150*/  IABS R194, R6 ;  /* 0x0000000600c27213 */ /* 0x000fe20000000000 */
[----:B------:R-:W-:Y:S01]  /*5160*/  IMAD.HI.U32 R198, R11, R195, RZ ;  /* 0x000000c30bc67227 */ /* 0x000fe200078e00ff */
[----:B------:R-:W-:Y:S01]  /*5170*/  STL [R1+0x1338], R5 ;  /* 0x0013380501007387 */ /* 0x000fe20000100800 */
[----:B------:R-:W-:-:S02]  /*5180*/  IABS R196, R5 ;  /* 0x0000000500c47213 */ /* 0x000fc40000000000 */
[----:B------:R-:W-:Y:S01]  /*5190*/  IMAD R188, R3, R127, R188 ;  /* 0x0000007f03bc7224 */ /* 0x000fe200078e02bc */
[----:B------:R-:W-:Y:S01]  /*51a0*/  IADD3 R198, -R198, RZ, RZ ;  /* 0x000000ffc6c67210 */ /* 0x000fe20007ffe1ff */
[----:B------:R-:W-:-:S04]  /*51b0*/  IMAD.HI.U32 R127, R11, R192, RZ ;  /* 0x000000c00b7f7227 */ /* 0x000fc800078e00ff */
[----:B-1----:R-:W-:Y:S02]  /*51c0*/  VIADD R4, R7, 0xc7 ;  /* 0x000000c707047836 */ /* 0x002fe40000000000 */
[----:B------:R-:W-:Y:S02]  /*51d0*/  IMAD.MOV R127, RZ, RZ, -R127 ;  /* 0x000000ffff7f7224 */ /* 0x000fe400078e0a7f */
[----:B------:R-:W-:Y:S01]  /*51e0*/  IMAD.HI.U32 R200, R11, R194, RZ ;  /* 0x000000c20bc87227 */ /* 0x000fe200078e00ff */
[----:B------:R1:W-:Y:S01]  /*51f0*/  STL [R1+0x132c], R4 ;  /* 0x00132c0401007387 */ /* 0x0003e20000100800 */
[----:B------:R-:W-:Y:S02]  /*5200*/  IABS R197, R4 ;  /* 0x0000000400c57213 */ /* 0x000fe40000000000 */
[C---:B------:R-:W-:Y:S02]  /*5210*/  IMAD R195, R3.reuse, R198, R195 ;  /* 0x000000c603c37224 */ /* 0x040fe400078e02c3 */
[----:B------:R-:W-:-:S02]  /*5220*/  IMAD R192, R3, R127, R192 ;  /* 0x0000007f03c07224 */ /* 0x000fc400078e02c0 */
[----:B------:R-:W-:-:S04]  /*5230*/  IMAD.HI.U32 R199, R11, R196, RZ ;  /* 0x000000c40bc77227 */ /* 0x000fc800078e00ff */
[----:B-1----:R-:W-:Y:S02]  /*5240*/  VIADD R4, R7, 0xc8 ;  /* 0x000000c807047836 */ /* 0x002fe40000000000 */
[----:B------:R-:W-:Y:S02]  /*5250*/  IMAD.MOV R200, RZ, RZ, -R200 ;  /* 0x000000ffffc87224 */ /* 0x000fe400078e0ac8 */
[----:B------:R-:W-:Y:S01]  /*5260*/  IMAD.HI.U32 R127, R11, R193, RZ ;  /* 0x000000c10b7f7227 */ /* 0x000fe200078e00ff */
[----:B------:R1:W-:Y:S01]  /*5270*/  STL [R1+0x1324], R4 ;  /* 0x0013240401007387 */ /* 0x0003e20000100800 */
[----:B------:R-:W-:Y:S02]  /*5280*/  IABS R198, R4 ;  /* 0x0000000400c67213 */ /* 0x000fe40000000000 */
[----:B------:R-:W-:Y:S02]  /*5290*/  VIADD R6, R7, 0xc9 ;  /* 0x000000c907067836 */ /* 0x000fe40000000000 */
[----:B------:R-:W-:-:S02]  /*52a0*/  IMAD.MOV R199, RZ, RZ, -R199 ;  /* 0x000000ffffc77224 */ /* 0x000fc400078e0ac7 */
[----:B------:R-:W-:Y:S01]  /*52b0*/  IMAD R194, R3, R200, R194 ;  /* 0x000000c803c27224 */ /* 0x000fe200078e02c2 */
[----:B------:R-:W-:Y:S01]  /*52c0*/  STL [R1+0x1318], R6 ;  /* 0x0013180601007387 */ /* 0x000fe20000100800 */
[----:B------:R-:W-:Y:S02]  /*52d0*/  IMAD.MOV R127, RZ, RZ, -R127 ;  /* 0x000000ffff7f7224 */ /* 0x000fe400078e0a7f */
[C---:B-1----:R-:W-:Y:S02]  /*52e0*/  VIADD R4, R7.reuse, 0xca ;  /* 0x000000ca07047836 */ /* 0x042fe40000000000 */
[----:B------:R-:W-:Y:S02]  /*52f0*/  VIADD R5, R7, 0xcb ;  /* 0x000000cb07057836 */ /* 0x000fe40000000000 */
[C---:B------:R-:W-:Y:S01]  /*5300*/  IMAD R196, R3.reuse, R199, R196 ;  /* 0x000000c703c47224 */ /* 0x040fe200078e02c4 */
[----:B------:R-:W-:Y:S01]  /*5310*/  IABS R200, R4 ;  /* 0x0000000400c87213 */ /* 0x000fe20000000000 */
[----:B------:R1:W-:Y:S01]  /*5320*/  STL [R1+0x1310], R4 ;  /* 0x0013100401007387 */ /* 0x0003e20000100800 */
[----:B------:R-:W-:Y:S01]  /*5330*/  IMAD R193, R3, R127, R193 ;  /* 0x0000007f03c17224 */ /* 0x000fe200078e02c1 */
[----:B------:R-:W-:Y:S01]  /*5340*/  IABS R199, R6 ;  /* 0x0000000600c77213 */ /* 0x000fe20000000000 */
[----:B------:R-:W-:Y:S01]  /*5350*/  IMAD.HI.U32 R127, R11, R197, RZ ;  /* 0x000000c50b7f7227 */ /* 0x000fe200078e00ff */
[----:B------:R-:W-:Y:S01]  /*5360*/  STL [R1+0x1304], R5 ;  /* 0x0013040501007387 */ /* 0x000fe20000100800 */
[----:B------:R-:W-:-:S02]  /*5370*/  IABS R201, R5 ;  /* 0x0000000500c97213 */ /* 0x000fc40000000000 */
[----:B------:R-:W-:-:S04]  /*5380*/  IMAD.HI.U32 R203, R11, R200, RZ ;  /* 0x000000c80bcb7227 */ /* 0x000fc800078e00ff */
        /* <DEDUP_REMOVED lines=8> */
[----:B------:R-:W-:Y:S02]  /*5410*/  IMAD R200, R3, R203, R200 ;  /* 0x000000cb03c87224 */ /* 0x000fe400078e02c8 */
[----:B------:R-:W-:-:S04]  /*5420*/  IMAD.HI.U32 R127, R11, R198, RZ ;  /* 0x000000c60b7f7227 */ /* 0x000fc800078e00ff */
[C---:B-1----:R-:W-:Y:S02]  /*5430*/  VIADD R4, R7.reuse, 0xcd ;  /* 0x000000cd07047836 */ /* 0x042fe40000000000 */
[----:B------:R-:W-:Y:S02]  /*5440*/  VIADD R6, R7, 0xce ;  /* 0x000000ce07067836 */ /* 0x000fe40000000000 */
[----:B------:R-:W-:Y:S01]  /*5450*/  IMAD.HI.U32 R204, R11, R201, RZ ;  /* 0x000000c90bcc7227 */ /* 0x000fe200078e00ff */
[----:B------:R1:W-:Y:S01]  /*5460*/  STL [R1+0x12f8], R4 ;  /* 0x0012f80401007387 */ /* 0x0003e20000100800 */
[----:B------:R-:W-:Y:S02]  /*5470*/  IABS R203, R4 ;  /* 0x0000000400cb7213 */ /* 0x000fe40000000000 */
[----:B------:R-:W-:Y:S01]  /*5480*/  IMAD.MOV R127, RZ, RZ, -R127 ;  /* 0x000000ffff7f7224 */ /* 0x000fe200078e0a7f */
[----:B------:R-:W-:Y:S01]  /*5490*/  STL [R1+0x12e8], R6 ;  /* 0x0012e80601007387 */ /* 0x000fe20000100800 */
[----:B------:R-:W-:-:S02]  /*54a0*/  IMAD R199, R3, R205, R199 ;  /* 0x000000cd03c77224 */ /* 0x000fc400078e02c7 */
[----:B------:R-:W-:Y:S02]  /*54b0*/  IMAD.MOV R204, RZ, RZ, -R204 ;  /* 0x000000ffffcc7224 */ /* 0x000fe400078e0acc */
[----:B------:R-:W-:Y:S02]  /*54c0*/  IMAD R198, R3, R127, R198 ;  /* 0x0000007f03c67224 */ /* 0x000fe400078e02c6 */
[C---:B-1----:R-:W-:Y:S02]  /*54d0*/  VIADD R4, R7.reuse, 0xcf ;  /* 0x000000cf07047836 */ /* 0x042fe40000000000 */
[----:B------:R-:W-:Y:S02]  /*54e0*/  VIADD R5, R7, 0xd0 ;  /* 0x000000d007057836 */ /* 0x000fe40000000000 */
[----:B------:R-:W-:Y:S01]  /*54f0*/  IMAD.HI.U32 R127, R11, R202, RZ ;  /* 0x000000ca0b7f7227 */ /* 0x000fe200078e00ff */
[----:B------:R-:W-:Y:S01]  /*5500*/  IABS R205, R4 ;  /* 0x0000000400cd7213 */ /* 0x000fe20000000000 */
[----:B------:R1:W-:Y:S01]  /*5510*/  STL [R1+0x12e0], R4 ;  /* 0x0012e00401007387 */ /* 0x0003e20000100800 */
[----:B------:R-:W-:Y:S01]  /*5520*/  IABS R206, R5 ;  /* 0x0000000500ce7213 */ /* 0x000fe20000000000 */
        /* <DEDUP_REMOVED lines=10> */
[----:B------:R-:W-:-:S04]  /*55d0*/  IMAD.HI.U32 R210, R11, R204, RZ ;  /* 0x000000cc0bd27227 */ /* 0x000fc800078e00ff */
[----:B------:R-:W-:-:S04]  /*55e0*/  IMAD.HI.U32 R127, R11, R203, RZ ;  /* 0x000000cb0b7f7227 */ /* 0x000fc800078e00ff */
[----:B-1----:R-:W-:Y:S01]  /*55f0*/  VIADD R4, R7, 0xd2 ;  /* 0x000000d207047836 */ /* 0x002fe20000000000 */
[----:B------:R-:W-:Y:S01]  /*5600*/  IADD3 R127, -R127, RZ, RZ ;  /* 0x000000ff7f7f7210 */ /* 0x000fe20007ffe1ff */
        /* <DEDUP_REMOVED lines=9> */
[----:B------:R-:W-:Y:S02]  /*56a0*/  IMAD.MOV R209, RZ, RZ, -R209 ;  /* 0x000000ffffd17224 */ /* 0x000fe400078e0ad1 */
[----:B------:R-:W-:Y:S01]  /*56b0*/  IMAD R203, R3, R127, R203 ;  /* 0x0000007f03cb7224 */ /* 0x000fe200078e02cb */
[----:B------:R-:W-:Y:S01]  /*56c0*/  IABS R210, R4 ;  /* 0x0000000400d27213 */ /* 0x000fe20000000000 */
[----:B------:R-:W-:Y:S01]  /*56d0*/  VIADD R5, R7, 0xd5 ;  /* 0x000000d507057836 */ /* 0x000fe20000000000 */
[----:B------:R1:W-:Y:S01]  /*56e0*/  STL [R1+0x12b8], R4 ;  /* 0x0012b80401007387 */ /* 0x0003e20000100800 */
[----:B------:R-:W-:-:S03]  /*56f0*/  IMAD.HI.U32 R127, R11, R207, RZ ;  /* 0x000000cf0b7f7227 */ /* 0x000fc600078e00ff */
[----:B------:R2:W-:Y:S01]  /*5700*/  STL [R1+0x12ac], R5 ;  /* 0x0012ac0501007387 */ /* 0x0005e20000100800 */
[----:B------:R-:W-:Y:S01]  /*5710*/  IMAD R206, R3, R209, R206 ;  /* 0x000000d103ce7224 */ /* 0x000fe200078e02ce */
[----:B------:R-:W-:Y:S01]  /*5720*/  IABS R209, R6 ;  /* 0x0000000600d17213 */ /* 0x000fe20000000000 */
[----:B------:R-:W-:Y:S01]  /*5730*/  IMAD.HI.U32 R213, R11, R210, RZ ;  /* 0x000000d20bd57227 */ /* 0x000fe200078e00ff */
[----:B------:R-:W-:Y:S02]  /*5740*/  IABS R211, R5 ;  /* 0x0000000500d37213 */ /* 0x000fe40000000000 */
[----:B-1----:R-:W-:Y:S01]  /*5750*/  IADD3 R4, R7, 0xd6, RZ ;  /* 0x000000d607047810 */ /* 0x002fe20007ffe0ff */
[----:B------:R-:W-:Y:S02]  /*5760*/  IMAD.MOV R127, RZ, RZ, -R127 ;  /* 0x000000ffff7f7224 */ /* 0x000fe400078e0a7f */
[----:B------:R-:W-:Y:S01]  /*5770*/  IMAD.MOV R213, RZ, RZ, -R213 ;  /* 0x000000ffffd57224 */ /* 0x000fe200078e0ad5 */
[----:B------:R-:W-:Y:S01]  /*5780*/  IABS R212, R4 ;  /* 0x0000000400d47213 */ /* 0x000fe20000000000 */
[----:B------:R1:W-:Y:S01]  /*5790*/  STL [R1+0x12a4], R4 ;  /* 0x0012a40401007387 */ /* 0x0003e20000100800 */
[----:B------:R-:W-:Y:S01]  /*57a0*/  IMAD R207, R3, R127, R207 ;  /* 0x0000007f03cf7224 */ /* 0x000fe200078e02cf */
[----:B--2---:R-:W-:Y:S01]  /*57b0*/  IADD3 R5, R7, 0xda, RZ ;  /* 0x000000da07057810 */ /* 0x004fe20007ffe0ff */
[----:B------:R-:W-:-:S03]  /*57c0*/  IMAD.HI.U32 R215, R11, R209, RZ ;  /* 0x000000d10bd77227 */ /* 0x000fc600078e00ff */
[----:B------:R-:W-:Y:S01]  /*57d0*/  IABS R216, R5 ;  /* 0x0000000500d87213 */ /* 0x000fe20000000000 */
[----:B------:R-:W-:-:S04]  /*57e0*/  IMAD.HI.U32 R127, R11, R208, RZ ;  /* 0x000000d00b7f7227 */ /* 0x000fc800078e00ff */
[----:B-1----:R-:W-:Y:S02]  /*57f0*/  VIADD R4, R7, 0xd7 ;  /* 0x000000d707047836 */ /* 0x002fe40000000000 */
[----:B------:R-:W-:Y:S02]  /*5800*/  IMAD R210, R3, R213, R210 ;  /* 0x000000d503d27224 */ /* 0x000fe400078e02d2 */
[----:B------:R-:W-:Y:S01]  /*5810*/  IMAD.MOV R215, RZ, RZ, -R215 ;  /* 0x000000ffffd77224 */ /* 0x000fe200078e0ad7 */
[----:B------:R1:W-:Y:S01]  /*5820*/  STL [R1+0x1298], R4 ;  /* 0x0012980401007387 */ /* 0x0003e20000100800 */
[----:B------:R-:W-:Y:S01]  /*5830*/  IABS R213, R4 ;  /* 0x0000000400d57213 */ /* 0x000fe20000000000 */
[----:B------:R-:W-:Y:S02]  /*5840*/  IMAD.MOV R127, RZ, RZ, -R127 ;  /* 0x000000ffff7f7224 */ /* 0x000fe400078e0a7f */
[----:B------:R-:W-:-:S04]  /*5850*/  IMAD.HI.U32 R214, R11, R211, RZ ;  /* 0x000000d30bd67227 */ /* 0x000fc800078e00ff */
[C---:B------:R-:W-:Y:S02]  /*5860*/  VIADD R6, R7.reuse, 0xd8 ;  /* 0x000000d807067836 */ /* 0x040fe40000000000 */
[----:B-1----:R-:W-:Y:S02]  /*5870*/  VIADD R4, R7, 0xd9 ;  /* 0x000000d907047836 */ /* 0x002fe40000000000 */
[C---:B------:R-:W-:Y:S01]  /*5880*/  IMAD R209, R3.reuse, R215, R209 ;  /* 0x000000d703d17224 */ /* 0x040fe200078e02d1 */
[----:B------:R-:W-:Y:S01]  /*5890*/  STL [R1+0x1290], R6 ;  /* 0x0012900601007387 */ /* 0x000fe20000100800 */
[----:B------:R-:W-:Y:S01]  /*58a0*/  IMAD R208, R3, R127, R208 ;  /* 0x0000007f03d07224 */ /* 0x000fe200078e02d0 */
[----:B------:R-:W-:Y:S01]  /*58b0*/  IABS R215, R4 ;  /* 0x0000000400d77213 */ /* 0x000fe20000000000 */
[----:B------:R-:W-:Y:S01]  /*58c0*/  IMAD.MOV R214, RZ, RZ, -R214 ;  /* 0x000000ffffd67224 */ /* 0x000fe200078e0ad6 */
[----:B------:R1:W-:Y:S01]  /*58d0*/  STL [R1+0x1288], R4 ;  /* 0x0012880401007387 */ /* 0x0003e20000100800 */
[----:B------:R-:W-:-:S03]  /*58e0*/  IMAD.HI.U32 R127, R11, R212, RZ ;  /* 0x000000d40b7f7227 */ /* 0x000fc600078e00ff */
[----:B------:R-:W-:Y:S01]  /*58f0*/  STL [R1+0x127c], R5 ;  /* 0x00127c0501007387 */ /* 0x000fe20000100800 */
[----:B------:R-:W-:Y:S01]  /*5900*/  IMAD R211, R3, R214, R211 ;  /* 0x000000d603d37224 */ /* 0x000fe200078e02d3 */
[----:B------:R-:W-:Y:S01]  /*5910*/  IABS R214, R6 ;  /* 0x0000000600d67213 */ /* 0x000fe20000000000 */
[----:B------:R-:W-:Y:S02]  /*5920*/  IMAD.MOV R127, RZ, RZ, -R127 ;  /* 0x000000ffff7f7224 */ /* 0x000fe400078e0a7f */
[----:B------:R-:W-:-:S04]  /*5930*/  IMAD.HI.U32 R218, R11, R215, RZ ;  /* 0x000000d70bda7227 */ /* 0x000fc800078e00ff */
[----:B-1----:R-:W-:Y:S02]  /*5940*/  VIADD R4, R7, 0xdb ;  /* 0x000000db07047836 */ /* 0x002fe40000000000 */
[----:B------:R-:W-:Y:S02]  /*5950*/  IMAD R212, R3, R127, R212 ;  /* 0x0000007f03d47224 */ /* 0x000fe400078e02d4 */
[----:B------:R-:W-:Y:S01]  /*5960*/  IMAD.MOV R218, RZ, RZ, -R218 ;  /* 0x000000ffffda7224 */ /* 0x000fe200078e0ada */
[----:B------:R1:W-:Y:S01]  /*5970*/  STL [R1+0x1274], R4 ;  /* 0x0012740401007387 */ /* 0x0003e20000100800 */
[----:B------:R-:W-:Y:S01]  /*5980*/  IABS R217, R4 ;  /* 0x0000000400d97213 */ /* 0x000fe20000000000 */
[----:B------:R-:W-:-:S04]  /*5990*/  IMAD.HI.U32 R127, R11, R213, RZ ;  /* 0x000000d50b7f7227 */ /* 0x000fc800078e00ff */
[----:B------:R-:W-:-:S04]  /*59a0*/  IMAD.HI.U32 R220, R11, R214, RZ ;  /* 0x000000d60bdc7227 */ /* 0x000fc800078e00ff */
[----:B-1----:R-:W-:Y:S02]  /*59b0*/  VIADD R4, R7, 0xdc ;  /* 0x000000dc07047836 */ /* 0x002fe40000000000 */
[----:B------:R-:W-:Y:S02]  /*59c0*/  IMAD R215, R3, R218, R215 ;  /* 0x000000da03d77224 */ /* 0x000fe400078e02d7 */
[----:B------:R-:W-:Y:S01]  /*59d0*/  IMAD.MOV R127, RZ, RZ, -R127 ;  /* 0x000000ffff7f7224 */ /* 0x000fe200078e0a7f */
[----:B------:R1:W-:Y:S01]  /*59e0*/  STL [R1+0x1270], R4 ;  /* 0x0012700401007387 */ /* 0x0003e20000100800 */
[----:B------:R-:W-:Y:S01]  /*59f0*/  IMAD.MOV R220, RZ, RZ, -R220 ;  /* 0x000000ffffdc7224 */ /* 0x000fe200078e0adc */
[----:B------:R-:W-:Y:S01]  /*5a00*/  IABS R218, R4 ;  /* 0x0000000400da7213 */ /* 0x000fe20000000000 */
[----:B------:R-:W-:Y:S02]  /*5a10*/  VIADD R6, R7, 0xdd ;  /* 0x000000dd07067836 */ /* 0x000fe40000000000 */
[----:B------:R-:W-:-:S03]  /*5a20*/  IMAD.HI.U32 R219, R11, R216, RZ ;  /* 0x000000d80bdb7227 */ /* 0x000fc600078e00ff */
[----:B------:R-:W-:Y:S01]  /*5a30*/  STL [R1+0x125c], R6 ;  /* 0x00125c0601007387 */ /* 0x000fe20000100800 */
[----:B------:R-:W-:Y:S01]  /*5a40*/  IMAD R213, R3, R127, R213 ;  /* 0x0000007f03d57224 */ /* 0x000fe200078e02d5 */
[----:B-1----:R-:W-:Y:S01]  /*5a50*/  IADD3 R4, R7, 0xde, RZ ;  /* 0x000000de07047810 */ /* 0x002fe20007ffe0ff */
[----:B------:R-:W-:Y:S02]  /*5a60*/  IMAD R214, R3, R220, R214 ;  /* 0x000000dc03d67224 */ /* 0x000fe400078e02d6 */
[----:B------:R-:W-:Y:S01]  /*5a70*/  IMAD.HI.U32 R127, R11, R217, RZ ;  /* 0x000000d90b7f7227 */ /* 0x000fe200078e00ff */
[----:B------:R-:W-:Y:S01]  /*5a80*/  IABS R220, R4 ;  /* 0x0000000400dc7213 */ /* 0x000fe20000000000 */
[----:B------:R1:W-:Y:S02]  /*5a90*/  STL [R1+0x1258], R4 ;  /* 0x0012580401007387 */ /* 0x0003e40000100800 */
[----:B------:R-:W-:Y:S02]  /*5aa0*/  IMAD.MOV R219, RZ, RZ, -R219 ;  /* 0x000000ffffdb7224 */ /* 0x000fe400078e0adb */
[----:B------:R-:W-:-:S02]  /*5ab0*/  VIADD R5, R7, 0xdf ;  /* 0x000000df07057836 */ /* 0x000fc40000000000 */
        /* <DEDUP_REMOVED lines=10> */
[----:B------:R-:W-:Y:S01]  /*5b60*/  IMAD.HI.U32 R127, R11, R218, RZ ;  /* 0x000000da0b7f7227 */ /* 0x000fe200078e00ff */
[----:B------:R-:W-:-:S03]  /*5b70*/  IADD3 R6, R7, 0xe2, RZ ;  /* 0x000000e207067810 */ /* 0x000fc60007ffe0ff */
[----:B------:R-:W-:Y:S02]  /*5b80*/  IMAD.MOV R223, RZ, RZ, -R223 ;  /* 0x000000ffffdf7224 */ /* 0x000fe400078e0adf */
[----:B------:R-:W-:-:S04]  /*5b90*/  IMAD.HI.U32 R225, R11, R219, RZ ;  /* 0x000000db0be17227 */ /* 0x000fc800078e00ff */
[----:B-1----:R-:W-:Y:S02]  /*5ba0*/  VIADD R4, R7, 0xe1 ;  /* 0x000000e107047836 */ /* 0x002fe40000000000 */
[----:B------:R-:W-:Y:S02]  /*5bb0*/  IMAD.MOV R127, RZ, RZ, -R127 ;  /* 0x000000ffff7f7224 */ /* 0x000fe400078e0a7f */
[C---:B------:R-:W-:Y:S01]  /*5bc0*/  IMAD R220, R3.reuse, R223, R220 ;  /* 0x000000df03dc7224 */ /* 0x040fe200078e02dc */
[----:B------:R1:W-:Y:S01]  /*5bd0*/  STL [R1+0x123c], R4 ;  /* 0x00123c0401007387 */ /* 0x0003e20000100800 */
[----:B------:R-:W-:Y:S01]  /*5be0*/  IABS R223, R4 ;  /* 0x0000000400df7213 */ /* 0x000fe20000000000 */
[----:B------:R-:W-:Y:S02]  /*5bf0*/  IMAD.MOV R225, RZ, RZ, -R225 ;  /* 0x000000ffffe17224 */ /* 0x000fe400078e0ae1 */
[----:B------:R-:W-:Y:S01]  /*5c00*/  IMAD R218, R3, R127, R218 ;  /* 0x0000007f03da7224 */ /* 0x000fe200078e02da */
[----:B------:R-:W-:Y:S01]  /*5c10*/  STL [R1+0x1230], R6 ;  /* 0x0012300601007387 */ /* 0x000fe20000100800 */
[----:B------:R-:W-:-:S04]  /*5c20*/  IMAD.HI.U32 R224, R11, R221, RZ ;  /* 0x000000dd0be07227 */ /* 0x000fc800078e00ff */
        /* <DEDUP_REMOVED lines=9> */
[----:B------:R-:W-:Y:S01]  /*5cc0*/  IABS R224, R6 ;  /* 0x0000000600e07213 */ /* 0x000fe20000000000 */
[----:B-1----:R-:W-:Y:S01]  /*5cd0*/  VIADD R4, R7, 0xe5 ;  /* 0x000000e507047836 */ /* 0x002fe20000000000 */
[----:B------:R-:W-:Y:S01]  /*5ce0*/  STL [R1+0x1228], R5 ;  /* 0x0012280501007387 */ /* 0x000fe20000100800 */
[----:B------:R-:W-:Y:S01]  /*5cf0*/  IMAD.HI.U32 R228, R11, R225, RZ ;  /* 0x000000e10be47227 */ /* 0x000fe200078e00ff */
[----:B------:R-:W-:-:S02]  /*5d00*/  IABS R226, R5 ;  /* 0x0000000500e27213 */ /* 0x000fc40000000000 */
[----:B------:R1:W-:Y:S01]  /*5d10*/  STL [R1+0x121c], R4 ;  /* 0x00121c0401007387 */ /* 0x0003e20000100800 */
[----:B------:R-:W-:Y:S01]  /*5d20*/  IMAD R222, R3, R127, R222 ;  /* 0x0000007f03de7224 */ /* 0x000fe200078e02de */
[----:B------:R-:W-:Y:S01]  /*5d30*/  IABS R227, R4 ;  /* 0x0000000400e37213 */ /* 0x000fe20000000000 */
[----:B------:R-:W-:-:S04]  /*5d40*/  IMAD.HI.U32 R127, R11, R223, RZ ;  /* 0x000000df0b7f7227 */ /* 0x000fc800078e00ff */
[----:B------:R-:W-:Y:S02]  /*5d50*/  IMAD.MOV R228, RZ, RZ, -R228 ;  /* 0x000000ffffe47224 */ /* 0x000fe400078e0ae4 */
[----:B------:R-:W-:Y:S02]  /*5d60*/  IMAD.MOV R127, RZ, RZ, -R127 ;  /* 0x000000ffff7f7224 */ /* 0x000fe400078e0a7f */
[----:B-1----:R-:W-:Y:S02]  /*5d70*/  VIADD R4, R7, 0xe6 ;  /* 0x000000e607047836 */ /* 0x002fe40000000000 */
[----:B------:R-:W-:-:S03]  /*5d80*/  IMAD.HI.U32 R230, R11, R224, RZ ;  /* 0x000000e00be67227 */ /* 0x000fc600078e00ff */
[----:B------:R1:W-:Y:S01]  /*5d90*/  STL [R1+0x1210], R4 ;  /* 0x0012100401007387 */ /* 0x0003e20000100800 */
[C---:B------:R-:W-:Y:S01]  /*5da0*/  IMAD R225, R3.reuse, R228, R225 ;  /* 0x000000e403e17224 */ /* 0x040fe200078e02e1 */
[----:B------:R-:W-:Y:S01]  /*5db0*/  IABS R228, R4 ;  /* 0x0000000400e47213 */ /* 0x000fe20000000000 */
[----:B------:R-:W-:Y:S02]  /*5dc0*/  IMAD R223, R3, R127, R223 ;  /* 0x0000007f03df7224 */ /* 0x000fe400078e02df */
[----:B------:R-:W-:Y:S02]  /*5dd0*/  IMAD.MOV R230, RZ, RZ, -R230 ;  /* 0x000000ffffe67224 */ /* 0x000fe400078e0ae6 */
[----:B------:R-:W-:-:S04]  /*5de0*/  IMAD.HI.U32 R127, R11, R227, RZ ;  /* 0x000000e30b7f7227 */ /* 0x000fc800078e00ff */
[----:B-1----:R-:W-:Y:S01]  /*5df0*/  VIADD R4, R7, 0xe8 ;  /* 0x000000e807047836 */ /* 0x002fe20000000000 */
[----:B------:R-:W-:Y:S01]  /*5e00*/  IADD3 R127, -R127, RZ, RZ ;  /* 0x000000ff7f7f7210 */ /* 0x000fe20007ffe1ff */
[----:B------:R-:W-:Y:S02]  /*5e10*/  VIADD R6, R7, 0xe7 ;  /* 0x000000e707067836 */ /* 0x000fe40000000000 */
[----:B------:R-:W-:Y:S01]  /*5e20*/  IMAD R224, R3, R230, R224 ;  /* 0x000000e603e07224 */ /* 0x000fe200078e02e0 */
[----:B------:R-:W-:Y:S01]  /*5e30*/  IABS R230, R4 ;  /* 0x0000000400e67213 */ /* 0x000fe20000000000 */
[----:B------:R-:W-:Y:S01]  /*5e40*/  VIADD R5, R7, 0xe9 ;  /* 0x000000e907057836 */ /* 0x000fe20000000000 */
[----:B------:R-:W-:Y:S01]  /*5e50*/  STL [R1+0x1204], R6 ;  /* 0x0012040601007387 */ /* 0x000fe20000100800 */
[----:B------:R-:W-:Y:S02]  /*5e60*/  IMAD R227, R3, R127, R227 ;  /* 0x0000007f03e37224 */ /* 0x000fe400078e02e3 */
[----:B------:R-:W-:Y:S01]  /*5e70*/  IMAD.HI.U32 R233, R11, R230, RZ ;  /* 0x000000e60be97227 */ /* 0x000fe200078e00ff */
[----:B------:R1:W-:Y:S01]  /*5e80*/  STL [R1+0x1200], R4 ;  /* 0x0012000401007387 */ /* 0x0003e20000100800 */
[----:B------:R-:W-:-:S02]  /*5e90*/  IABS R231, R5 ;  /* 0x0000000500e77213 */ /* 0x000fc40000000000 */
[C---:B------:R-:W-:Y:S01]  /*5ea0*/  IMAD.HI.U32 R127, R11.reuse, R228, RZ ;  /* 0x000000e40b7f7227 */ /* 0x040fe200078e00ff */
[----:B------:R2:W-:Y:S03]  /*5eb0*/  STL [R1+0x11f4], R5 ;  /* 0x0011f40501007387 */ /* 0x0005e60000100800 */
[----:B------:R-:W-:-:S04]  /*5ec0*/  IMAD.HI.U32 R229, R11, R226, RZ ;  /* 0x000000e20be57227 */ /* 0x000fc800078e00ff */
[----:B-1----:R-:W-:Y:S02]  /*5ed0*/  VIADD R4, R7, 0xea ;  /* 0x000000ea07047836 */ /* 0x002fe40000000000 */
[----:B------:R-:W-:Y:S01]  /*5ee0*/  IMAD.HI.U32 R234, R11, R231, RZ ;  /* 0x000000e70bea7227 */ /* 0x000fe200078e00ff */
[----:B--2---:R-:W1:Y:S02]  /*5ef0*/  S2R R5, SR_TID.X ;  /* 0x0000000000057919 */ /* 0x004e640000002100 */
[----:B------:R-:W-:Y:S01]  /*5f00*/  IABS R232, R4 ;  /* 0x0000000400e87213 */ /* 0x000fe20000000000 */
[----:B------:R-:W-:Y:S01]  /*5f10*/  IMAD.MOV R233, RZ, RZ, -R233 ;  /* 0x000000ffffe97224 */ /* 0x000fe200078e0ae9 */
[----:B------:R2:W-:Y:S01]  /*5f20*/  STL [R1+0x11ec], R4 ;  /* 0x0011ec0401007387 */ /* 0x0005e20000100800 */
[----:B------:R-:W-:Y:S01]  /*5f30*/  IMAD.MOV R127, RZ, RZ, -R127 ;  /* 0x000000ffff7f7224 */ /* 0x000fe200078e0a7f */
[----:B------:R-:W-:Y:S01]  /*5f40*/  IADD3 R234, -R234, RZ, RZ ;  /* 0x000000ffeaea7210 */ /* 0x000fe20007ffe1ff */
[----:B------:R-:W-:-:S02]  /*5f50*/  IMAD.MOV R229, RZ, RZ, -R229 ;  /* 0x000000ffffe57224 */ /* 0x000fc400078e0ae5 */
[C---:B------:R-:W-:Y:S02]  /*5f60*/  IMAD R230, R3.reuse, R233, R230 ;  /* 0x000000e903e67224 */ /* 0x040fe400078e02e6 */
[C---:B------:R-:W-:Y:S02]  /*5f70*/  IMAD R228, R3.reuse, R127, R228 ;  /* 0x0000007f03e47224 */ /* 0x040fe400078e02e4 */
[----:B------:R-:W-:Y:S01]  /*5f80*/  IMAD R226, R3, R229, R226 ;  /* 0x000000e503e27224 */ /* 0x000fe200078e02e2 */
[----:B------:R-:W-:Y:S01]  /*5f90*/  IABS R229, R6 ;  /* 0x0000000600e57213 */ /* 0x000fe20000000000 */
[----:B--2---:R-:W-:Y:S02]  /*5fa0*/  VIADD R4, R7, 0xeb ;  /* 0x000000eb07047836 */ /* 0x004fe40000000000 */
[----:B------:R-:W-:-:S03]  /*5fb0*/  IMAD.HI.U32 R127, R11, R232, RZ ;  /* 0x000000e80b7f7227 */ /* 0x000fc600078e00ff */
[----:B------:R2:W-:Y:S01]  /*5fc0*/  STL [R1+0x11e4], R4 ;  /* 0x0011e40401007387 */ /* 0x0005e20000100800 */
[----:B------:R-:W-:Y:S01]  /*5fd0*/  IABS R233, R4 ;  /* 0x0000000400e97213 */ /* 0x000fe20000000000 */
[----:B------:R-:W-:Y:S02]  /*5fe0*/  IMAD R231, R3, R234, R231 ;  /* 0x000000ea03e77224 */ /* 0x000fe400078e02e7 */
[----:B------:R-:W-:Y:S02]  /*5ff0*/  IMAD.MOV R127, RZ, RZ, -R127 ;  /* 0x000000ffff7f7224 */ /* 0x000fe400078e0a7f */
[----:B------:R-:W-:Y:S02]  /*6000*/  VIADD R6, R7, 0xee ;  /* 0x000000ee07067836 */ /* 0x000fe40000000000 */
[----:B------:R-:W-:-:S03]  /*6010*/  IMAD.HI.U32 R235, R11, R229, RZ ;  /* 0x000000e50beb7227 */ /* 0x000fc600078e00ff */
[----:B------:R-:W-:Y:S01]  /*6020*/  IABS R236, R6 ;  /* 0x0000000600ec7213 */ /* 0x000fe20000000000 */
[----:B--2---:R-:W-:Y:S01]  /*6030*/  VIADD R4, R7, 0xec ;  /* 0x000000ec07047836 */ /* 0x004fe20000000000 */
[----:B-1----:R-:W-:Y:S01]  /*6040*/  LOP3.LUT R5, R5, 0x7f, RZ, 0xc0, !PT ;  /* 0x0000007f05057812 */ /* 0x002fe200078ec0ff */
[----:B------:R-:W-:Y:S02]  /*6050*/  IMAD R232, R3, R127, R232 ;  /* 0x0000007f03e87224 */ /* 0x000fe400078e02e8 */
[C---:B------:R-:W-:Y:S01]  /*6060*/  IMAD.HI.U32 R127, R11.reuse, R233, RZ ;  /* 0x000000e90b7f7227 */ /* 0x040fe200078e00ff */
[----:B------:R-:W-:Y:S01]  /*6070*/  IABS R234, R4 ;  /* 0x0000000400ea7213 */ /* 0x000fe20000000000 */
[----:B------:R1:W-:Y:S02]  /*6080*/  STL [R1+0x11dc], R4 ;  /* 0x0011dc0401007387 */ /* 0x0003e40000100800 */
[----:B------:R-:W-:Y:S02]  /*6090*/  IMAD.MOV R235, RZ, RZ, -R235 ;  /* 0x000000ffffeb7224 */ /* 0x000fe400078e0aeb */
[----:B------:R-:W-:Y:S01]  /*60a0*/  IMAD.HI.U32 R238, R11, R234, RZ ;  /* 0x000000ea0bee7227 */ /* 0x000fe200078e00ff */
[----:B------:R-:W-:Y:S03]  /*60b0*/  STL [R1+0x11cc], R9 ;  /* 0x0011cc0901007387 */ /* 0x000fe60000100800 */
[----:B------:R-:W-:Y:S01]  /*60c0*/  IMAD.MOV R127, RZ, RZ, -R127 ;  /* 0x000000ffff7f7224 */ /* 0x000fe200078e0a7f */
[----:B------:R-:W-:Y:S01]  /*60d0*/  STL [R1+0x11c8], R6 ;  /* 0x0011c80601007387 */ /* 0x000fe20000100800 */
[----:B-1----:R-:W-:-:S02]  /*60e0*/  VIADD R4, R7, 0xef ;  /* 0x000000ef07047836 */ /* 0x002fc40000000000 */
[----:B------:R-:W-:Y:S02]  /*60f0*/  IMAD.MOV R238, RZ, RZ, -R238 ;  /* 0x000000ffffee7224 */ /* 0x000fe400078e0aee */
[----:B------:R-:W-:Y:S01]  /*6100*/  IMAD R229, R3, R235, R229 ;  /* 0x000000eb03e57224 */ /* 0x000fe200078e02e5 */
[----:B------:R1:W-:Y:S01]  /*6110*/  STL [R1+0x11c0], R4 ;  /* 0x0011c00401007387 */ /* 0x0003e20000100800 */
[----:B------:R-:W-:Y:S01]  /*6120*/  IABS R237, R4 ;  /* 0x0000000400ed7213 */ /* 0x000fe20000000000 */
[----:B------:R-:W-:Y:S01]  /*6130*/  IMAD.HI.U32 R239, R11, R236, RZ ;  /* 0x000000ec0bef7227 */ /* 0x000fe200078e00ff */
[----:B------:R-:W-:-:S03]  /*6140*/  IABS R235, R9 ;  /* 0x0000000900eb7213 */ /* 0x000fc60000000000 */
[C---:B------:R-:W-:Y:S02]  /*6150*/  IMAD R233, R3.reuse, R127, R233 ;  /* 0x0000007f03e97224 */ /* 0x040fe400078e02e9 */
[----:B------:R-:W-:Y:S02]  /*6160*/  IMAD R234, R3, R238, R234 ;  /* 0x000000ee03ea7224 */ /* 0x000fe400078e02ea */
[----:B-1----:R-:W-:Y:S02]  /*6170*/  VIADD R4, R7, 0xf0 ;  /* 0x000000f007047836 */ /* 0x002fe40000000000 */
[----:B------:R-:W-:-:S03]  /*6180*/  IMAD.HI.U32 R127, R11, R237, RZ ;  /* 0x000000ed0b7f7227 */ /* 0x000fc600078e00ff */
[----:B------:R1:W-:Y:S01]  /*6190*/  STL [R1+0x11b8], R4 ;  /* 0x0011b80401007387 */ /* 0x0003e20000100800 */
[----:B------:R-:W-:Y:S01]  /*61a0*/  IABS R238, R4 ;  /* 0x0000000400ee7213 */ /* 0x000fe20000000000 */
[----:B------:R-:W-:Y:S02]  /*61b0*/  IMAD.MOV R239, RZ, RZ, -R239 ;  /* 0x000000ffffef7224 */ /* 0x000fe400078e0aef */
[----:B------:R-:W-:-:S04]  /*61c0*/  IMAD.HI.U32 R240, R11, R235, RZ ;  /* 0x000000eb0bf07227 */ /* 0x000fc800078e00ff */
[----:B------:R-:W-:Y:S01]  /*61d0*/  IMAD.MOV R127, RZ, RZ, -R127 ;  /* 0x000000ffff7f7224 */ /* 0x000fe200078e0a7f */
[----:B------:R-:W-:Y:S01]  /*61e0*/  IADD3 R240, -R240, RZ, RZ ;  /* 0x000000fff0f07210 */ /* 0x000fe20007ffe1ff */
[----:B-1----:R-:W-:Y:S02]  /*61f0*/  VIADD R4, R7, 0xf1 ;  /* 0x000000f107047836 */ /* 0x002fe40000000000 */
[C---:B------:R-:W-:Y:S02]  /*6200*/  IMAD R236, R3.reuse, R239, R236 ;  /* 0x000000ef03ec7224 */ /* 0x040fe400078e02ec */
[----:B------:R-:W-:Y:S01]  /*6210*/  IMAD R237, R3, R127, R237 ;  /* 0x0000007f03ed7224 */ /* 0x000fe200078e02ed */
[----:B------:R1:W-:Y:S01]  /*6220*/  STL [R1+0x11a8], R4 ;  /* 0x0011a80401007387 */ /* 0x0003e20000100800 */
[----:B------:R-:W-:Y:S01]  /*6230*/  IABS R239, R4 ;  /* 0x0000000400ef7213 */ /* 0x000fe20000000000 */
[----:B------:R-:W-:Y:S02]  /*6240*/  VIADD R6, R7, 0xf2 ;  /* 0x000000f207067836 */ /* 0x000fe40000000000 */
[----:B------:R-:W-:-:S03]  /*6250*/  IMAD.HI.U32 R127, R11, R238, RZ ;  /* 0x000000ee0b7f7227 */ /* 0x000fc600078e00ff */
[----:B------:R-:W-:Y:S01]  /*6260*/  STL [R1+0x11a0], R6 ;  /* 0x0011a00601007387 */ /* 0x000fe20000100800 */
[----:B------:R-:W-:Y:S02]  /*6270*/  IMAD R2, R2, 0x80, R5 ;  /* 0x0000008002027824 */ /* 0x000fe400078e0205 */
[----:B-1----:R-:W-:Y:S02]  /*6280*/  VIADD R4, R7, 0xf3 ;  /* 0x000000f307047836 */ /* 0x002fe40000000000 */
[----:B------:R-:W-:-:S03]  /*6290*/  IMAD.HI.U32 R242, R11, R239, RZ ;  /* 0x000000ef0bf27227 */ /* 0x000fc600078e00ff */
[----:B------:R-:W-:Y:S01]  /*62a0*/  IABS R241, R4 ;  /* 0x0000000400f17213 */ /* 0x000fe20000000000 */
[C---:B------:R-:W-:Y:S01]  /*62b0*/  IMAD R235, R3.reuse, R240, R235 ;  /* 0x000000f003eb7224 */ /* 0x040fe200078e02eb */
[----:B------:R-:W-:Y:S01]  /*62c0*/  IABS R240, R6 ;  /* 0x0000000600f07213 */ /* 0x000fe20000000000 */
[----:B------:R-:W-:Y:S01]  /*62d0*/  IMAD.MOV R127, RZ, RZ, -R127 ;  /* 0x000000ffff7f7224 */ /* 0x000fe200078e0a7f */
[----:B------:R1:W-:Y:S01]  /*62e0*/  STL [R1+0x119c], R4 ;  /* 0x00119c0401007387 */ /* 0x0003e20000100800 */
[----:B------:R-:W-:Y:S02]  /*62f0*/  IMAD.MOV R242, RZ, RZ, -R242 ;  /* 0x000000fffff27224 */ /* 0x000fe400078e0af2 */
[----:B------:R-:W-:Y:S01]  /*6300*/  IMAD R238, R3, R127, R238 ;  /* 0x0000007f03ee7224 */ /* 0x000fe200078e02ee */
[----:B------:R2:W-:Y:S01]  /*6310*/  STL [R1+0xc4c], R2 ;  /* 0x000c4c0201007387 */ /* 0x0005e20000100800 */
[----:B------:R-:W-:-:S04]  /*6320*/  IMAD.HI.U32 R243, R11, R241, RZ ;  /* 0x000000f10bf37227 */ /* 0x000fc800078e00ff */
[----:B------:R-:W-:Y:S01]  /*6330*/  IMAD.HI.U32 R127, R11, R240, RZ ;  /* 0x000000f00b7f7227 */ /* 0x000fe200078e00ff */
[----:B-1----:R-:W-:-:S03]  /*6340*/  IADD3 R4, R7, 0xf4, RZ ;  /* 0x000000f407047810 */ /* 0x002fc60007ffe0ff */
[----:B------:R-:W-:Y:S01]  /*6350*/  IMAD R239, R3, R242, R239 ;  /* 0x000000f203ef7224 */ /* 0x000fe200078e02ef */
[----:B--2---:R-:W-:Y:S01]  /*6360*/  IABS R2, R2 ;  /* 0x0000000200027213 */ /* 0x004fe20000000000 */
[----:B------:R1:W-:Y:S01]  /*6370*/  STL [R1+0x1190], R4 ;  /* 0x0011900401007387 */ /* 0x0003e20000100800 */
[----:B------:R-:W-:Y:S01]  /*6380*/  IABS R242, R4 ;  /* 0x0000000400f27213 */ /* 0x000fe20000000000 */
[----:B------:R-:W-:Y:S02]  /*6390*/  IMAD.MOV R243, RZ, RZ, -R243 ;  /* 0x000000fffff37224 */ /* 0x000fe400078e0af3 */
[----:B------:R-:W-:Y:S01]  /*63a0*/  IMAD.HI.U32 R244, R244, R2, RZ ;  /* 0x00000002f4f47227 */ /* 0x000fe200078e00ff */
[----:B------:R-:W2:Y:S03]  /*63b0*/  LDL.LU R5, [R1+0x24] ;  /* 0x0000240001057983 */ /* 0x000ea60000300800 */
[----:B------:R-:W-:-:S02]  /*63c0*/  IMAD.MOV R127, RZ, RZ, -R127 ;  /* 0x000000ffff7f7224 */ /* 0x000fc400078e0a7f */
[----:B-1----:R-:W-:Y:S02]  /*63d0*/  VIADD R4, R7, 0xf5 ;  /* 0x000000f507047836 */ /* 0x002fe40000000000 */
[----:B------:R-:W-:Y:S02]  /*63e0*/  IMAD.MOV R244, RZ, RZ, -R244 ;  /* 0x000000fffff47224 */ /* 0x000fe400078e0af4 */
[----:B------:R-:W-:Y:S01]  /*63f0*/  IMAD R241, R3, R243, R241 ;  /* 0x000000f303f17224 */ /* 0x000fe200078e02f1 */
[----:B------:R-:W-:Y:S01]  /*6400*/  IABS R243, R4 ;  /* 0x0000000400f37213 */ /* 0x000fe20000000000 */
[----:B------:R-:W-:Y:S01]  /*6410*/  VIADD R247, R7, 0xf6 ;  /* 0x000000f607f77836 */ /* 0x000fe20000000000 */
[----:B------:R1:W-:Y:S01]  /*6420*/  STL [R1+0x1180], R4 ;  /* 0x0011800401007387 */ /* 0x0003e20000100800 */
[----:B------:R-:W-:Y:S02]  /*6430*/  IMAD R240, R3, R127, R240 ;  /* 0x0000007f03f07224 */ /* 0x000fe400078e02f0 */
[----:B------:R-:W-:-:S04]  /*6440*/  IMAD.HI.U32 R127, R11, R242, RZ ;  /* 0x000000f20b7f7227 */ /* 0x000fc800078e00ff */
[C---:B------:R-:W-:Y:S02]  /*6450*/  VIADD R245, R7.reuse, 0xf7 ;  /* 0x000000f707f57836 */ /* 0x040fe40000000000 */
[----:B------:R-:W-:Y:S01]  /*6460*/  IMAD R2, R126, R244, R2 ;  /* 0x000000f47e027224 */ /* 0x000fe200078e0202 */
[----:B-1----:R-:W3:Y:S01]  /*6470*/  LDL.LU R4, [R1+0x20] ;  /* 0x0000200001047983 */ /* 0x002ee20000300800 */
[----:B------:R-:W-:Y:S01]  /*6480*/  VIADD R246, R7, 0xf8 ;  /* 0x000000f807f67836 */ /* 0x000fe20000000000 */
[----:B------:R-:W-:Y:S02]  /*6490*/  IABS R244, R247 ;  /* 0x000000f700f47213 */ /* 0x000fe40000000000 */
[----:B------:R-:W4:Y:S01]  /*64a0*/  LDL.LU R6, [R1+0x1c] ;  /* 0x00001c0001067983 */ /* 0x000f220000300800 */
[----:B------:R-:W-:-:S03]  /*64b0*/  IMAD.MOV R127, RZ, RZ, -R127 ;  /* 0x000000ffff7f7224 */ /* 0x000fc600078e0a7f */
[----:B------:R1:W-:Y:S01]  /*64c0*/  STL [R1+0x117c], R247 ;  /* 0x00117cf701007387 */ /* 0x0003e20000100800 */
[----:B------:R-:W-:-:S03]  /*64d0*/  IMAD R242, R3, R127, R242 ;  /* 0x0000007f03f27224 */ /* 0x000fc600078e02f2 */
[----:B------:R-:W4:Y:S04]  /*64e0*/  LDL.LU R9, [R1+0x18] ;  /* 0x0000180001097983 */ /* 0x000f280000300800 */
[----:B------:R1:W-:Y:S02]  /*64f0*/  STL [R1+0x1174], R245 ;  /* 0x001174f501007387 */ /* 0x0003e40000100800 */
[----:B-1----:R-:W-:Y:S02]  /*6500*/  IMAD.HI.U32 R247, R11, R243, RZ ;  /* 0x000000f30bf77227 */ /* 0x002fe400078e00ff */
[----:B------:R1:W-:Y:S03]  /*6510*/  STL [R1+0x1170], R246 ;  /* 0x001170f601007387 */ /* 0x0003e60000100800 */
[----:B------:R-:W-:-:S02]  /*6520*/  IADD3 R127, -R247, RZ, RZ ;  /* 0x000000fff77f7210 */ /* 0x000fc40007ffe1ff */
[----:B------:R-:W-:Y:S01]  /*6530*/  IABS R245, R245 ;  /* 0x000000f500f57213 */ /* 0x000fe20000000000 */
[----:B------:R-:W-:Y:S01]  /*6540*/  IMAD.HI.U32 R247, R11, R244, RZ ;  /* 0x000000f40bf77227 */ /* 0x000fe200078e00ff */
[----:B-1----:R-:W-:-:S03]  /*6550*/  IABS R246, R246 ;  /* 0x000000f600f67213 */ /* 0x002fc60000000000 */
[----:B------:R-:W-:-:S04]  /*6560*/  IMAD.HI.U32 R248, R11, R245, RZ ;  /* 0x000000f50bf87227 */ /* 0x000fc800078e00ff */
[----:B------:R-:W-:-:S04]  /*6570*/  IMAD.HI.U32 R249, R11, R246, RZ ;  /* 0x000000f60bf97227 */ /* 0x000fc800078e00ff */
[C---:B------:R-:W-:Y:S02]  /*6580*/  IMAD R243, R3.reuse, R127, R243 ;  /* 0x0000007f03f37224 */ /* 0x040fe400078e02f3 */
[----:B------:R-:W-:Y:S02]  /*6590*/  IMAD.MOV R127, RZ, RZ, -R247 ;  /* 0x000000ffff7f7224 */ /* 0x000fe400078e0af7 */
[----:B------:R-:W-:Y:S02]  /*65a0*/  IMAD.MOV R247, RZ, RZ, -R248 ;  /* 0x000000fffff77224 */ /* 0x000fe400078e0af8 */
[----:B------:R-:W-:Y:S02]  /*65b0*/  IMAD.MOV R248, RZ, RZ, -R249 ;  /* 0x000000fffff87224 */ /* 0x000fe400078e0af9 */
[----:B------:R-:W4:Y:S01]  /*65c0*/  LDL.LU R249, [R1+0xc] ;  /* 0x00000c0001f97983 */ /* 0x000f220000300800 */
[C---:B------:R-:W-:Y:S02]  /*65d0*/  IMAD R244, R3.reuse, R127, R244 ;  /* 0x0000007f03f47224 */ /* 0x040fe400078e02f4 */
[----:B------:R-:W-:Y:S01]  /*65e0*/  IMAD R246, R3, R248, R246 ;  /* 0x000000f803f67224 */ /* 0x000fe200078e02f6 */
[----:B------:R-:W4:Y:S04]  /*65f0*/  LDL.LU R127, [R1+0x10] ;  /* 0x00001000017f7983 */ /* 0x000f280000300800 */
[----:B------:R-:W4:Y:S01]  /*6600*/  LDL.LU R248, [R1+0x14] ;  /* 0x0000140001f87983 */ /* 0x000f220000300800 */
[----:B------:R-:W-:-:S13]  /*6610*/  ISETP.GT.U32.AND P0, PT, R126, R2, PT ;  /* 0x000000027e00720c */ /* 0x000fda0003f04070 */
[----:B------:R-:W-:Y:S01]  /*6620*/  @!P0 IMAD.IADD R2, R2, 0x1, -R126 ;  /* 0x0000000102028824 */ /* 0x000fe200078e0a7e */
[----:B------:R-:W-:-:S04]  /*6630*/  ISETP.GT.U32.AND P0, PT, R3, R0, PT ;  /* 0x000000000300720c */ /* 0x000fc80003f04070 */
[----:B------:R-:W-:-:S09]  /*6640*/  ISETP.GT.U32.AND P4, PT, R126, R2, PT ;  /* 0x000000027e00720c */ /* 0x000fd20003f84070 */
[----:B------:R-:W-:-:S04]  /*6650*/  @!P0 IMAD.IADD R0, R0, 0x1, -R3 ;  /* 0x0000000100008824 */ /* 0x000fc800078e0a03 */
[----:B------:R-:W-:Y:S02]  /*6660*/  @!P4 IMAD.IADD R2, R2, 0x1, -R126 ;  /* 0x000000010202c824 */ /* 0x000fe400078e0a7e */
[----:B------:R-:W-:Y:S02]  /*6670*/  IMAD R245, R3, R247, R245 ;  /* 0x000000f703f57224 */ /* 0x000fe400078e02f5 */
[----:B------:R-:W-:-:S05]  /*6680*/  VIADD R247, R7, 0xf9 ;  /* 0x000000f907f77836 */ /* 0x000fca0000000000 */
[----:B------:R-:W-:Y:S01]  /*6690*/  STL [R1+0x115c], R247 ;  /* 0x00115cf701007387 */ /* 0x000fe20000100800 */
[----:B--2---:R-:W-:-:S13]  /*66a0*/  ISETP.GT.U32.AND P1, PT, R3, R5, PT ;  /* 0x000000050300720c */ /* 0x004fda0003f24070 */
[----:B------:R-:W-:Y:S01]  /*66b0*/  @!P1 IMAD.IADD R5, R5, 0x1, -R3 ;  /* 0x0000000105059824 */ /* 0x000fe200078e0a03 */
[C---:B---3--:R-:W-:Y:S02]  /*66c0*/  ISETP.GT.U32.AND P6, PT, R3.reuse, R4, PT ;  /* 0x000000040300720c */ /* 0x048fe40003fc4070 */
[C---:B----4-:R-:W-:Y:S02]  /*66d0*/  ISETP.GT.U32.AND P2, PT, R3.reuse, R6, PT ;  /* 0x000000060300720c */ /* 0x050fe40003f44070 */
[----:B------:R-:W-:-:S09]  /*66e0*/  ISETP.GT.U32.AND P3, PT, R3, R9, PT ;  /* 0x000000090300720c */ /* 0x000fd20003f64070 */
[----:B------:R-:W-:Y:S02]  /*66f0*/  @!P6 IADD3 R4, R4, -R3, RZ ;  /* 0x800000030404e210 */ /* 0x000fe40007ffe0ff */
[--C-:B------:R-:W-:Y:S02]  /*6700*/  @!P2 IMAD.IADD R6, R6, 0x1, -R3.reuse ;  /* 0x000000010606a824 */ /* 0x100fe400078e0a03 */
[----:B------:R-:W-:Y:S01]  /*6710*/  @!P3 IMAD.IADD R9, R9, 0x1, -R3 ;  /* 0x000000010909b824 */ /* 0x000fe200078e0a03 */
[C---:B------:R-:W-:Y:S02]  /*6720*/  ISETP.GT.U32.AND P3, PT, R3.reuse, R5, PT ;  /* 0x000000050300720c */ /* 0x040fe40003f64070 */
[C---:B------:R-:W-:Y:S02]  /*6730*/  ISETP.GT.U32.AND P0, PT, R3.reuse, R249, PT ;  /* 0x000000f90300720c */ /* 0x040fe40003f04070 */
[C---:B------:R-:W-:Y:S02]  /*6740*/  ISETP.GT.U32.AND P5, PT, R3.reuse, R127, PT ;  /* 0x0000007f0300720c */ /* 0x040fe40003fa4070 */
[----:B------:R-:W-:-:S09]  /*6750*/  ISETP.GT.U32.AND P4, PT, R3, R248, PT ;  /* 0x000000f80300720c */ /* 0x000fd20003f84070 */
[--C-:B------:R-:W-:Y:S01]  /*6760*/  @!P0 IMAD.IADD R249, R249, 0x1, -R3.reuse ;  /* 0x00000001f9f98824 */ /* 0x100fe200078e0a03 */
[----:B------:R-:W-:Y:S01]  /*6770*/  ISETP.GT.U32.AND P0, PT, R3, R6, PT ;  /* 0x000000060300720c */ /* 0x000fe20003f04070 */
[--C-:B------:R-:W-:Y:S01]  /*6780*/  @!P5 IMAD.IADD R127, R127, 0x1, -R3.reuse ;  /* 0x000000017f7fd824 */ /* 0x100fe200078e0a03 */
[C---:B------:R-:W-:Y:S01]  /*6790*/  ISETP.GT.U32.AND P5, PT, R3.reuse, R4, PT ;  /* 0x000000040300720c */ /* 0x040fe20003fa4070 */
[----:B------:R-:W-:Y:S01]  /*67a0*/  @!P4 IMAD.IADD R248, R248, 0x1, -R3 ;  /* 0x00000001f8f8c824 */ /* 0x000fe200078e0a03 */
[C---:B------:R-:W-:Y:S02]  /*67b0*/  ISETP.GT.U32.AND P4, PT, R3.reuse, R0, PT ;  /* 0x000000000300720c */ /* 0x040fe40003f84070 */
[----:B------:R-:W-:Y:S02]  /*67c0*/  ISETP.GT.U32.AND P1, PT, R3, R252, PT ;  /* 0x000000fc0300720c */ /* 0x000fe40003f24070 */
[----:B------:R-:W-:-:S05]  /*67d0*/  @!P3 IADD3 R5, R5, -R3, RZ ;  /* 0x800000030505b210 */ /* 0x000fca0007ffe0ff */
[--C-:B------:R-:W-:Y:S02]  /*67e0*/  @!P0 IMAD.IADD R6, R6, 0x1, -R3.reuse ;  /* 0x0000000106068824 */ /* 0x100fe400078e0a03 */
[--C-:B------:R-:W-:Y:S01]  /*67f0*/  @!P5 IMAD.IADD R4, R4, 0x1, -R3.reuse ;  /* 0x000000010404d824 */ /* 0x100fe200078e0a03 */
[----:B------:R1:W-:Y:S01]  /*6800*/  STL [R1+0x24], R5 ;  /* 0x0000240501007387 */ /* 0x0003e20000100800 */
[--C-:B------:R-:W-:Y:S02]  /*6810*/  @!P4 IMAD.IADD R0, R0, 0x1, -R3.reuse ;  /* 0x000000010000c824 */ /* 0x100fe400078e0a03 */
[----:B------:R-:W-:Y:S01]  /*6820*/  @!P1 IMAD.IADD R252, R252, 0x1, -R3 ;  /* 0x00000001fcfc9824 */ /* 0x000fe200078e0a03 */
[----:B-1----:R-:W2:Y:S04]  /*6830*/  LDL.LU R5, [R1+0x1580] ;  /* 0x0015800001057983 */ /* 0x002ea80000300800 */
[----:B------:R-:W-:Y:S04]  /*6840*/  STL [R1+0x1570], R0 ;  /* 0x0015700001007387 */ /* 0x000fe80000100800 */
[----:B------:R1:W-:Y:S01]  /*6850*/  STL [R1+0x20], R4 ;  /* 0x0000200401007387 */ /* 0x0003e20000100800 */
[----:B------:R-:W-:-:S03]  /*6860*/  ISETP.GT.U32.AND P1, PT, R3, R9, PT ;  /* 0x000000090300720c */ /* 0x000fc60003f24070 */
[----:B-1----:R-:W3:Y:S04]  /*6870*/  LDL.LU R4, [R1+0x157c] ;  /* 0x00157c0001047983 */ /* 0x002ee80000300800 */
[----:B------:R1:W-:Y:S04]  /*6880*/  STL [R1+0x1c], R6 ;  /* 0x00001c0601007387 */ /* 0x0003e80000100800 */
[----:B-1----:R-:W4:Y:S02]  /*6890*/  LDL.LU R6, [R1+0x1578] ;  /* 0x0015780001067983 */ /* 0x002f240000300800 */
[----:B------:R-:W-:-:S05]  /*68a0*/  @!P1 IMAD.IADD R9, R9, 0x1, -R3 ;  /* 0x0000000109099824 */ /* 0x000fca00078e0a03 */
[----:B------:R1:W-:Y:S04]  /*68b0*/  STL [R1+0x18], R9 ;  /* 0x0000180901007387 */ /* 0x0003e80000100800 */
[----:B-1----:R-:W4:Y:S01]  /*68c0*/  LDL.LU R9, [R1+0x1574] ;  /* 0x0015740001097983 */ /* 0x002f220000300800 */
[C---:B------:R-:W-:Y:S02]  /*68d0*/  ISETP.GT.U32.AND P2, PT, R3.reuse, R250, PT ;  /* 0x000000fa0300720c */ /* 0x040fe40003f44070 */
[C---:B------:R-:W-:Y:S02]  /*68e0*/  ISETP.GT.U32.AND P3, PT, R3.reuse, R127, PT ;  /* 0x0000007f0300720c */ /* 0x040fe40003f64070 */
[C---:B------:R-:W-:Y:S02]  /*68f0*/  ISETP.GT.U32.AND P4, PT, R3.reuse, R249, PT ;  /* 0x000000f90300720c */ /* 0x040fe40003f84070 */
[----:B------:R-:W-:-:S07]  /*6900*/  ISETP.GT.U32.AND P6, PT, R3, R251, PT ;  /* 0x000000fb0300720c */ /* 0x000fce0003fc4070 */
[--C-:B------:R-:W-:Y:S01]  /*6910*/  @!P2 IMAD.IADD R250, R250, 0x1, -R3.reuse ;  /* 0x00000001fafaa824 */ /* 0x100fe200078e0a03 */
[----:B------:R-:W-:Y:S01]  /*6920*/  ISETP.GT.U32.AND P2, PT, R3, R248, PT ;  /* 0x000000f80300720c */ /* 0x000fe20003f44070 */
[--C-:B------:R-:W-:Y:S01]  /*6930*/  @!P3 IMAD.IADD R127, R127, 0x1, -R3.reuse ;  /* 0x000000017f7fb824 */ /* 0x100fe200078e0a03 */
[----:B------:R-:W-:Y:S01]  /*6940*/  ISETP.GT.U32.AND P5, PT, R3, R252, PT ;  /* 0x000000fc0300720c */ /* 0x000fe20003fa4070 */
[--C-:B------:R-:W-:Y:S01]  /*6950*/  @!P4 IMAD.IADD R249, R249, 0x1, -R3.reuse ;  /* 0x00000001f9f9c824 */ /* 0x100fe200078e0a03 */
[----:B------:R-:W-:Y:S01]  /*6960*/  ISETP.GT.U32.AND P4, PT, R3, R8, PT ;  /* 0x000000080300720c */ /* 0x000fe20003f84070 */
[----:B------:R-:W-:-:S08]  /*6970*/  @!P6 IMAD.IADD R251, R251, 0x1, -R3 ;  /* 0x00000001fbfbe824 */ /* 0x000fd000078e0a03 */
[--C-:B------:R-:W-:Y:S01]  /*6980*/  @!P2 IMAD.IADD R248, R248, 0x1, -R3.reuse ;  /* 0x00000001f8f8a824 */ /* 0x100fe200078e0a03 */
[C---:B------:R-:W-:Y:S01]  /*6990*/  ISETP.GT.U32.AND P0, PT, R3.reuse, R251, PT ;  /* 0x000000fb0300720c */ /* 0x040fe20003f04070 */
[--C-:B------:R-:W-:Y:S02]  /*69a0*/  @!P5 IMAD.IADD R252, R252, 0x1, -R3.reuse ;  /* 0x00000001fcfcd824 */ /* 0x100fe400078e0a03 */
[----:B------:R-:W-:Y:S01]  /*69b0*/  @!P4 IMAD.IADD R8, R8, 0x1, -R3 ;  /* 0x000000010808c824 */ /* 0x000fe200078e0a03 */
[C---:B------:R-:W-:Y:S02]  /*69c0*/  ISETP.GT.U32.AND P4, PT, R3.reuse, R16, PT ;  /* 0x000000100300720c */ /* 0x040fe40003f84070 */
[----:B------:R-:W-:-:S07]  /*69d0*/  ISETP.GT.U32.AND P6, PT, R3, R250, PT ;  /* 0x000000fa0300720c */ /* 0x000fce0003fc4070 */
[----:B------:R-:W-:Y:S02]  /*69e0*/  @!P0 IADD3 R251, R251, -R3, RZ ;  /* 0x80000003fbfb8210 */ /* 0x000fe40007ffe0ff */
[C---:B------:R-:W-:Y:S02]  /*69f0*/  ISETP.GT.U32.AND P0, PT, R3.reuse, R10, PT ;  /* 0x0000000a0300720c */ /* 0x040fe40003f04070 */
[--C-:B------:R-:W-:Y:S02]  /*6a00*/  @!P4 IMAD.IADD R16, R16, 0x1, -R3.reuse ;  /* 0x000000011010c824 */ /* 0x100fe400078e0a03 */
[----:B------:R-:W-:Y:S01]  /*6a10*/  @!P6 IMAD.IADD R250, R250, 0x1, -R3 ;  /* 0x00000001fafae824 */ /* 0x000fe200078e0a03 */
[----:B------:R-:W-:-:S08]  /*6a20*/  ISETP.GT.U32.AND P6, PT, R3, R12, PT ;  /* 0x0000000c0300720c */ /* 0x000fd00003fc4070 */
[----:B------:R-:W-:Y:S01]  /*6a30*/  @!P0 IMAD.IADD R10, R10, 0x1, -R3 ;  /* 0x000000010a0a8824 */ /* 0x000fe200078e0a03 */
[----:B------:R-:W-:-:S04]  /*6a40*/  ISETP.GT.U32.AND P0, PT, R3, R18, PT ;  /* 0x000000120300720c */ /* 0x000fc80003f04070 */
[----:B------:R-:W-:-:S09]  /*6a50*/  @!P6 IMAD.IADD R12, R12, 0x1, -R3 ;  /* 0x000000010c0ce824 */ /* 0x000fd200078e0a03 */
[----:B------:R-:W-:Y:S01]  /*6a60*/  @!P0 IMAD.IADD R18, R18, 0x1, -R3 ;  /* 0x0000000112128824 */ /* 0x000fe200078e0a03 */
[----:B------:R-:W-:-:S13]  /*6a70*/  ISETP.GT.U32.AND P0, PT, R3, R12, PT ;  /* 0x0000000c0300720c */ /* 0x000fda0003f04070 */
[----:B------:R-:W-:Y:S01]  /*6a80*/  @!P0 IMAD.IADD R12, R12, 0x1, -R3 ;  /* 0x000000010c0c8824 */ /* 0x000fe200078e0a03 */
[----:B------:R-:W-:-:S13]  /*6a90*/  ISETP.GT.U32.AND P0, PT, R3, R19, PT ;  /* 0x000000130300720c */ /* 0x000fda0003f04070 */
[----:B------:R-:W-:Y:S01]  /*6aa0*/  @!P0 IMAD.IADD R19, R19, 0x1, -R3 ;  /* 0x0000000113138824 */ /* 0x000fe200078e0a03 */
[----:B------:R-:W-:-:S13]  /*6ab0*/  ISETP.GT.U32.AND P0, PT, R3, R26, PT ;  /* 0x0000001a0300720c */ /* 0x000fda0003f04070 */
[----:B------:R-:W-:Y:S02]  /*6ac0*/  @!P0 IADD3 R26, R26, -R3, RZ ;  /* 0x800000031a1a8210 */ /* 0x000fe40007ffe0ff */
[C---:B--2---:R-:W-:Y:S02]  /*6ad0*/  ISETP.GT.U32.AND P2, PT, R3.reuse, R5, PT ;  /* 0x000000050300720c */ /* 0x044fe40003f44070 */
[C---:B---3--:R-:W-:Y:S02]  /*6ae0*/  ISETP.GT.U32.AND P1, PT, R3.reuse, R4, PT ;  /* 0x000000040300720c */ /* 0x048fe40003f24070 */
[----:B----4-:R-:W-:-:S11]  /*6af0*/  ISETP.GT.U32.AND P3, PT, R3, R6, PT ;  /* 0x000000060300720c */ /* 0x010fd60003f64070 */
[--C-:B------:R-:W-:Y:S01]  /*6b00*/  @!P1 IMAD.IADD R4, R4, 0x1, -R3.reuse ;  /* 0x0000000104049824 */ /* 0x100fe200078e0a03 */
[----:B------:R-:W-:Y:S01]  /*6b10*/  ISETP.GT.U32.AND P1, PT, R3, R13, PT ;  /* 0x0000000d0300720c */ /* 0x000fe20003f24070 */
[--C-:B------:R-:W-:Y:S02]  /*6b20*/  @!P2 IMAD.IADD R5, R5, 0x1, -R3.reuse ;  /* 0x000000010505a824 */ /* 0x100fe400078e0a03 */
[----:B------:R-:W-:Y:S01]  /*6b30*/  @!P3 IMAD.IADD R6, R6, 0x1, -R3 ;  /* 0x000000010606b824 */ /* 0x000fe200078e0a03 */
[C---:B------:R-:W-:Y:S02]  /*6b40*/  ISETP.GT.U32.AND P3, PT, R3.reuse, R15, PT ;  /* 0x0000000f0300720c */ /* 0x040fe40003f64070 */
[C---:B------:R-:W-:Y:S02]  /*6b50*/  ISETP.GT.U32.AND P5, PT, R3.reuse, R9, PT ;  /* 0x000000090300720c */ /* 0x040fe40003fa4070 */
[----:B------:R-:W-:-:S05]  /*6b60*/  ISETP.GT.U32.AND P2, PT, R3, R14, PT ;  /* 0x0000000e0300720c */ /* 0x000fca0003f44070 */
[----:B------:R-:W-:Y:S02]  /*6b70*/  @!P1 IADD3 R13, R13, -R3, RZ ;  /* 0x800000030d0d9210 */ /* 0x000fe40007ffe0ff */
[----:B------:R-:W-:Y:S02]  /*6b80*/  ISETP.GT.U32.AND P1, PT, R3, R5, PT ;  /* 0x000000050300720c */ /* 0x000fe40003f24070 */
[--C-:B------:R-:W-:Y:S01]  /*6b90*/  @!P3 IMAD.IADD R15, R15, 0x1, -R3.reuse ;  /* 0x000000010f0fb824 */ /* 0x100fe200078e0a03 */
[----:B------:R-:W-:Y:S01]  /*6ba0*/  ISETP.GT.U32.AND P3, PT, R3, R8, PT ;  /* 0x000000080300720c */ /* 0x000fe20003f64070 */
[--C-:B------:R-:W-:Y:S01]  /*6bb0*/  @!P5 IMAD.IADD R9, R9, 0x1, -R3.reuse ;  /* 0x000000010909d824 */ /* 0x100fe200078e0a03 */
[C---:B------:R-:W-:Y:S01]  /*6bc0*/  ISETP.GT.U32.AND P5, PT, R3.reuse, R17, PT ;  /* 0x000000110300720c */ /* 0x040fe20003fa4070 */
[----:B------:R-:W-:Y:S01]  /*6bd0*/  @!P2 IMAD.IADD R14, R14, 0x1, -R3 ;  /* 0x000000010e0ea824 */ /* 0x000fe200078e0a03 */
[C---:B------:R-:W-:Y:S02]  /*6be0*/  ISETP.GT.U32.AND P2, PT, R3.reuse, R6, PT ;  /* 0x000000060300720c */ /* 0x040fe40003f44070 */
[----:B------:R-:W-:-:S04]  /*6bf0*/  ISETP.GT.U32.AND P4, PT, R3, R9, PT ;  /* 0x000000090300720c */ /* 0x000fc80003f84070 */
[--C-:B------:R-:W-:Y:S01]  /*6c00*/  @!P1 IMAD.IADD R5, R5, 0x1, -R3.reuse ;  /* 0x0000000105059824 */ /* 0x100fe200078e0a03 */
[C---:B------:R-:W-:Y:S02]  /*6c10*/  ISETP.GT.U32.AND P1, PT, R3.reuse, R13, PT ;  /* 0x0000000d0300720c */ /* 0x040fe40003f24070 */
[----:B------:R-:W-:Y:S02]  /*6c20*/  @!P3 IADD3 R8, R8, -R3, RZ ;  /* 0x800000030808b210 */ /* 0x000fe40007ffe0ff */
[----:B------:R-:W-:Y:S01]  /*6c30*/  ISETP.GT.U32.AND P3, PT, R3, R15, PT ;  /* 0x0000000f0300720c */ /* 0x000fe20003f64070 */
[--C-:B------:R-:W-:Y:S01]  /*6c40*/  @!P5 IMAD.IADD R17, R17, 0x1, -R3.reuse ;  /* 0x000000011111d824 */ /* 0x100fe200078e0a03 */
[C---:B------:R-:W-:Y:S01]  /*6c50*/  ISETP.GT.U32.AND P5, PT, R3.reuse, R10, PT ;  /* 0x0000000a0300720c */ /* 0x040fe20003fa4070 */
[--C-:B------:R-:W-:Y:S01]  /*6c60*/  @!P2 IMAD.IADD R6, R6, 0x1, -R3.reuse ;  /* 0x000000010606a824 */ /* 0x100fe200078e0a03 */
[----:B------:R-:W-:Y:S01]  /*6c70*/  ISETP.GT.U32.AND P2, PT, R3, R14, PT ;  /* 0x0000000e0300720c */ /* 0x000fe20003f44070 */
[----:B------:R-:W-:Y:S01]  /*6c80*/  @!P4 IMAD.IADD R9, R9, 0x1, -R3 ;  /* 0x000000010909c824 */ /* 0x000fe200078e0a03 */
[----:B------:R-:W-:-:S03]  /*6c90*/  ISETP.GT.U32.AND P4, PT, R3, R16, PT ;  /* 0x000000100300720c */ /* 0x000fc60003f84070 */
[--C-:B------:R-:W-:Y:S01]  /*6ca0*/  @!P1 IMAD.IADD R13, R13, 0x1, -R3.reuse ;  /* 0x000000010d0d9824 */ /* 0x100fe200078e0a03 */
[C---:B------:R-:W-:Y:S02]  /*6cb0*/  ISETP.GT.U32.AND P1, PT, R3.reuse, R20, PT ;  /* 0x000000140300720c */ /* 0x040fe40003f24070 */
[----:B------:R-:W-:Y:S01]  /*6cc0*/  ISETP.GT.U32.AND P6, PT, R3, R4, PT ;  /* 0x000000040300720c */ /* 0x000fe20003fc4070 */
[--C-:B------:R-:W-:Y:S01]  /*6cd0*/  @!P3 IMAD.IADD R15, R15, 0x1, -R3.reuse ;  /* 0x000000010f0fb824 */ /* 0x100fe200078e0a03 */
[C---:B------:R-:W-:Y:S01]  /*6ce0*/  ISETP.GT.U32.AND P3, PT, R3.reuse, R22, PT ;  /* 0x000000160300720c */ /* 0x040fe20003f64070 */
[--C-:B------:R-:W-:Y:S01]  /*6cf0*/  @!P5 IMAD.IADD R10, R10, 0x1, -R3.reuse ;  /* 0x000000010a0ad824 */ /* 0x100fe200078e0a03 */
[C---:B------:R-:W-:Y:S01]  /*6d00*/  ISETP.GT.U32.AND P5, PT, R3.reuse, R17, PT ;  /* 0x000000110300720c */ /* 0x040fe20003fa4070 */
[--C-:B------:R-:W-:Y:S01]  /*6d10*/  @!P2 IMAD.IADD R14, R14, 0x1, -R3.reuse ;  /* 0x000000010e0ea824 */ /* 0x100fe200078e0a03 */
[C---:B------:R-:W-:Y:S01]  /*6d20*/  ISETP.GT.U32.AND P2, PT, R3.reuse, R21, PT ;  /* 0x000000150300720c */ /* 0x040fe20003f44070 */
[----:B------:R-:W-:Y:S01]  /*6d30*/  @!P4 IMAD.IADD R16, R16, 0x1, -R3 ;  /* 0x000000011010c824 */ /* 0x000fe200078e0a03 */
[----:B------:R-:W-:-:S03]  /*6d40*/  ISETP.GT.U32.AND P4, PT, R3, R23, PT ;  /* 0x000000170300720c */ /* 0x000fc60003f84070 */
[--C-:B------:R-:W-:Y:S01]  /*6d50*/  @!P1 IMAD.IADD R20, R20, 0x1, -R3.reuse ;  /* 0x0000000114149824 */ /* 0x100fe200078e0a03 */
[C---:B------:R-:W-:Y:S01]  /*6d60*/  ISETP.GT.U32.AND P1, PT, R3.reuse, R27, PT ;  /* 0x0000001b0300720c */ /* 0x040fe20003f24070 */
[--C-:B------:R-:W-:Y:S01]  /*6d70*/  @!P6 IMAD.IADD R4, R4, 0x1, -R3.reuse ;  /* 0x000000010404e824 */ /* 0x100fe200078e0a03 */
[C---:B------:R-:W-:Y:S01]  /*6d80*/  ISETP.GT.U32.AND P6, PT, R3.reuse, R18, PT ;  /* 0x000000120300720c */ /* 0x040fe20003fc4070 */
[--C-:B------:R-:W-:Y:S01]  /*6d90*/  @!P3 IMAD.IADD R22, R22, 0x1, -R3.reuse ;  /* 0x000000011616b824 */ /* 0x100fe200078e0a03 */
[----:B------:R-:W-:Y:S02]  /*6da0*/  ISETP.GT.U32.AND P3, PT, R3, R29, PT ;  /* 0x0000001d0300720c */ /* 0x000fe40003f64070 */
[----:B------:R-:W-:Y:S02]  /*6db0*/  @!P5 IADD3 R17, R17, -R3, RZ ;  /* 0x800000031111d210 */ /* 0x000fe40007ffe0ff */
[----:B------:R-:W-:Y:S01]  /*6dc0*/  ISETP.GT.U32.AND P5, PT, R3, R24, PT ;  /* 0x000000180300720c */ /* 0x000fe20003fa4070 */
[--C-:B------:R-:W-:Y:S01]  /*6dd0*/  @!P2 IMAD.IADD R21, R21, 0x1, -R3.reuse ;  /* 0x000000011515a824 */ /* 0x100fe200078e0a03 */
[----:B------:R-:W-:Y:S01]  /*6de0*/  ISETP.GT.U32.AND P2, PT, R3, R28, PT ;  /* 0x0000001c0300720c */ /* 0x000fe20003f44070 */
[--C-:B------:R-:W-:Y:S01]  /*6df0*/  @!P4 IMAD.IADD R23, R23, 0x1, -R3.reuse ;  /* 0x000000011717c824 */ /* 0x100fe200078e0a03 */
[----:B------:R-:W-:Y:S01]  /*6e00*/  ISETP.GT.U32.AND P4, PT, R3, R30, PT ;  /* 0x0000001e0300720c */ /* 0x000fe20003f84070 */
[--C-:B------:R-:W-:Y:S01]  /*6e10*/  @!P1 IMAD.IADD R27, R27, 0x1, -R3.reuse ;  /* 0x000000011b1b9824 */ /* 0x100fe200078e0a03 */
[----:B------:R-:W-:Y:S01]  /*6e20*/  ISETP.GT.U32.AND P1, PT, R3, R21, PT ;  /* 0x000000150300720c */ /* 0x000fe20003f24070 */
[----:B------:R-:W-:-:S02]  /*6e30*/  @!P6 IMAD.IADD R18, R18, 0x1, -R3 ;  /* 0x000000011212e824 */ /* 0x000fc400078e0a03 */
[--C-:B------:R-:W-:Y:S01]  /*6e40*/  @!P3 IMAD.IADD R29, R29, 0x1, -R3.reuse ;  /* 0x000000011d1db824 */ /* 0x100fe200078e0a03 */
[C---:B------:R-:W-:Y:S02]  /*6e50*/  ISETP.GT.U32.AND P3, PT, R3.reuse, R23, PT ;  /* 0x000000170300720c */ /* 0x040fe40003f64070 */
[C---:B------:R-:W-:Y:S01]  /*6e60*/  ISETP.GT.U32.AND P6, PT, R3.reuse, R25, PT ;  /* 0x000000190300720c */ /* 0x040fe20003fc4070 */
[--C-:B------:R-:W-:Y:S01]  /*6e70*/  @!P5 IMAD.IADD R24, R24, 0x1, -R3.reuse ;  /* 0x000000011818d824 */ /* 0x100fe200078e0a03 */
[C---:B------:R-:W-:Y:S01]  /*6e80*/  ISETP.GT.U32.AND P5, PT, R3.reuse, R31, PT ;  /* 0x0000001f0300720c */ /* 0x040fe20003fa4070 */
[--C-:B------:R-:W-:Y:S01]  /*6e90*/  @!P2 IMAD.IADD R28, R28, 0x1, -R3.reuse ;  /* 0x000000011c1ca824 */ /* 0x100fe200078e0a03 */
[C---:B------:R-:W-:Y:S01]  /*6ea0*/  ISETP.GT.U32.AND P2, PT, R3.reuse, R22, PT ;  /* 0x000000160300720c */ /* 0x040fe20003f44070 */
[--C-:B------:R-:W-:Y:S01]  /*6eb0*/  @!P4 IMAD.IADD R30, R30, 0x1, -R3.reuse ;  /* 0x000000011e1ec824 */ /* 0x100fe200078e0a03 */
[----:B------:R-:W-:Y:S01]  /*6ec0*/  ISETP.GT.U32.AND P4, PT, R3, R24, PT ;  /* 0x000000180300720c */ /* 0x000fe20003f84070 */
[----:B------:R-:W-:Y:S01]  /*6ed0*/  @!P1 IMAD.IADD R21, R21, 0x1, -R3 ;  /* 0x0000000115159824 */ /* 0x000fe200078e0a03 */
[----:B------:R-:W-:-:S03]  /*6ee0*/  ISETP.GT.U32.AND P1, PT, R3, R27, PT ;  /* 0x0000001b0300720c */ /* 0x000fc60003f24070 */
[--C-:B------:R-:W-:Y:S01]  /*6ef0*/  @!P3 IMAD.IADD R23, R23, 0x1, -R3.reuse ;  /* 0x000000011717b824 */ /* 0x100fe200078e0a03 */
[----:B------:R-:W-:Y:S01]  /*6f00*/  ISETP.GT.U32.AND P3, PT, R3, R29, PT ;  /* 0x0000001d0300720c */ /* 0x000fe20003f64070 */
[--C-:B------:R-:W-:Y:S01]  /*6f10*/  @!P6 IMAD.IADD R25, R25, 0x1, -R3.reuse ;  /* 0x000000011919e824 */ /* 0x100fe200078e0a03 */
[----:B------:R-:W-:Y:S01]  /*6f20*/  ISETP.GT.U32.AND P0, PT, R3, R20, PT ;  /* 0x000000140300720c */ /* 0x000fe20003f04070 */
[--C-:B------:R-:W-:Y:S01]  /*6f30*/  @!P5 IMAD.IADD R31, R31, 0x1, -R3.reuse ;  /* 0x000000011f1fd824 */ /* 0x100fe200078e0a03 */
[C---:B------:R-:W-:Y:S02]  /*6f40*/  ISETP.GT.U32.AND P6, PT, R3.reuse, R19, PT ;  /* 0x000000130300720c */ /* 0x040fe40003fc4070 */
[C---:B------:R-:W-:Y:S01]  /*6f50*/  ISETP.GT.U32.AND P5, PT, R3.reuse, R25, PT ;  /* 0x000000190300720c */ /* 0x040fe20003fa4070 */
[----:B------:R-:W-:Y:S01]  /*6f60*/  @!P4 IMAD.IADD R24, R24, 0x1, -R3 ;  /* 0x000000011818c824 */ /* 0x000fe200078e0a03 */
[----:B------:R-:W-:Y:S02]  /*6f70*/  @!P2 IADD3 R22, R22, -R3, RZ ;  /* 0x800000031616a210 */ /* 0x000fe40007ffe0ff */
[----:B------:R-:W-:-:S02]  /*6f80*/  ISETP.GT.U32.AND P2, PT, R3, R28, PT ;  /* 0x0000001c0300720c */ /* 0x000fc40003f44070 */
[----:B------:R-:W-:Y:S01]  /*6f90*/  ISETP.GT.U32.AND P4, PT, R3, R30, PT ;  /* 0x0000001e0300720c */ /* 0x000fe20003f84070 */
[--C-:B------:R-:W-:Y:S01]  /*6fa0*/  @!P1 IMAD.IADD R27, R27, 0x1, -R3.reuse ;  /* 0x000000011b1b9824 */ /* 0x100fe200078e0a03 */
[----:B------:R-:W-:Y:S01]  /*6fb0*/  ISETP.GT.U32.AND P1, PT, R3, R34, PT ;  /* 0x000000220300720c */ /* 0x000fe20003f24070 */
[--C-:B------:R-:W-:Y:S01]  /*6fc0*/  @!P3 IMAD.IADD R29, R29, 0x1, -R3.reuse ;  /* 0x000000011d1db824 */ /* 0x100fe200078e0a03 */
[C---:B------:R-:W-:Y:S01]  /*6fd0*/  ISETP.GT.U32.AND P3, PT, R3.reuse, R36, PT ;  /* 0x000000240300720c */ /* 0x040fe20003f64070 */
[--C-:B------:R-:W-:Y:S01]  /*6fe0*/  @!P0 IMAD.IADD R20, R20, 0x1, -R3.reuse ;  /* 0x0000000114148824 */ /* 0x100fe200078e0a03 */
[----:B------:R-:W-:Y:S01]  /*6ff0*/  ISETP.GT.U32.AND P0, PT, R3, R26, PT ;  /* 0x0000001a0300720c */ /* 0x000fe20003f04070 */
[--C-:B------:R-:W-:Y:S01]  /*7000*/  @!P6 IMAD.IADD R19, R19, 0x1, -R3.reuse ;  /* 0x000000011313e824 */ /* 0x100fe200078e0a03 */
[----:B------:R-:W-:Y:S01]  /*7010*/  ISETP.GT.U32.AND P6, PT, R3, R31, PT ;  /* 0x0000001f0300720c */ /* 0x000fe20003fc4070 */
[--C-:B------:R-:W-:Y:S01]  /*7020*/  @!P5 IMAD.IADD R25, R25, 0x1, -R3.reuse ;  /* 0x000000011919d824 */ /* 0x100fe200078e0a03 */
[C---:B------:R-:W-:Y:S01]  /*7030*/  ISETP.GT.U32.AND P5, PT, R3.reuse, R32, PT ;  /* 0x000000200300720c */ /* 0x040fe20003fa4070 */
[----:B------:R-:W-:Y:S01]  /*7040*/  @!P2 IMAD.IADD R28, R28, 0x1, -R3 ;  /* 0x000000011c1ca824 */ /* 0x000fe200078e0a03 */
[----:B------:R-:W-:-:S02]  /*7050*/  ISETP.GT.U32.AND P2, PT, R3, R35, PT ;  /* 0x000000230300720c */ /* 0x000fc40003f44070 */
[----:B------:R-:W-:Y:S02]  /*7060*/  @!P4 IADD3 R30, R30, -R3, RZ ;  /* 0x800000031e1ec210 */ /* 0x000fe40007ffe0ff */
[C---:B------:R-:W-:Y:S01]  /*7070*/  ISETP.GT.U32.AND P4, PT, R3.reuse, R37, PT ;  /* 0x000000250300720c */ /* 0x040fe20003f84070 */
[--C-:B------:R-:W-:Y:S01]  /*7080*/  @!P1 IMAD.IADD R34, R34, 0x1, -R3.reuse ;  /* 0x0000000122229824 */ /* 0x100fe200078e0a03 */
[C---:B------:R-:W-:Y:S01]  /*7090*/  ISETP.GT.U32.AND P1, PT, R3.reuse, R41, PT ;  /* 0x000000290300720c */ /* 0x040fe20003f24070 */
[--C-:B------:R-:W-:Y:S01]  /*70a0*/  @!P3 IMAD.IADD R36, R36, 0x1, -R3.reuse ;  /* 0x000000012424b824 */ /* 0x100fe200078e0a03 */
[C---:B------:R-:W-:Y:S01]  /*70b0*/  ISETP.GT.U32.AND P3, PT, R3.reuse, R43, PT ;  /* 0x0000002b0300720c */ /* 0x040fe20003f64070 */
        /* <DEDUP_REMOVED lines=17> */
[----:B------:R-:W-:Y:S02]  /*71d0*/  @!P5 IADD3 R39, R39, -R3, RZ ;  /* 0x800000032727d210 */ /* 0x000fe40007ffe0ff */
[C---:B------:R-:W-:Y:S01]  /*71e0*/  ISETP.GT.U32.AND P5, PT, R3.reuse, R33, PT ;  /* 0x000000210300720c */ /* 0x040fe20003fa4070 */
[--C-:B------:R-:W-:Y:S01]  /*71f0*/  @!P2 IMAD.IADD R42, R42, 0x1, -R3.reuse ;  /* 0x000000012a2aa824 */ /* 0x100fe200078e0a03 */
[C---:B------:R-:W-:Y:S01]  /*7200*/  ISETP.GT.U32.AND P2, PT, R3.reuse, R36, PT ;  /* 0x000000240300720c */ /* 0x040fe20003f44070 */
[--C-:B------:R-:W-:Y:S01]  /*7210*/  @!P4 IMAD.IADD R44, R44, 0x1, -R3.reuse ;  /* 0x000000012c2cc824 */ /* 0x100fe200078e0a03 */
[C---:B------:R-:W-:Y:S02]  /*7220*/  ISETP.GT.U32.AND P6, PT, R3.reuse, R32, PT ;  /* 0x000000200300720c */ /* 0x040fe40003fc4070 */
[----:B------:R-:W-:Y:S01]  /*7230*/  ISETP.GT.U32.AND P4, PT, R3, R38, PT ;  /* 0x000000260300720c */ /* 0x000fe20003f84070 */
[----:B------:R-:W-:Y:S01]  /*7240*/  @!P3 IMAD.IADD R37, R37, 0x1, -R3 ;  /* 0x000000012525b824 */ /* 0x000fe200078e0a03 */
[----:B------:R-:W-:-:S02]  /*7250*/  @!P1 IADD3 R35, R35, -R3, RZ ;  /* 0x8000000323239210 */ /* 0x000fc40007ffe0ff */
[C---:B------:R-:W-:Y:S01]  /*7260*/  ISETP.GT.U32.AND P1, PT, R3.reuse, R41, PT ;  /* 0x000000290300720c */ /* 0x040fe20003f24070 */
        /* <DEDUP_REMOVED lines=18> */
[C---:B------:R-:W-:Y:S01]  /*7390*/  ISETP.GT.U32.AND P5, PT, R3.reuse, R46, PT ;  /* 0x0000002e0300720c */ /* 0x040fe20003fa4070 */
[----:B------:R-:W-:Y:S01]  /*73a0*/  @!P2 IMAD.IADD R42, R42, 0x1, -R3 ;  /* 0x000000012a2aa824 */ /* 0x000fe200078e0a03 */
[----:B------:R-:W-:-:S02]  /*73b0*/  ISETP.GT.U32.AND P2, PT, R3, R49, PT ;  /* 0x000000310300720c */ /* 0x000fc40003f44070 */
[----:B------:R-:W-:Y:S01]  /*73c0*/  @!P6 IADD3 R44, R44, -R3, RZ ;  /* 0x800000032c2ce210 */ /* 0x000fe20007ffe0ff */
        /* <DEDUP_REMOVED lines=13> */
[----:B------:R-:W-:-:S02]  /*74a0*/  @!P6 IMAD.IADD R51, R51, 0x1, -R3 ;  /* 0x000000013333e824 */ /* 0x000fc400078e0a03 */
[--C-:B------:R-:W-:Y:S01]  /*74b0*/  @!P4 IMAD.IADD R52, R52, 0x1, -R3.reuse ;  /* 0x000000013434c824 */ /* 0x100fe200078e0a03 */
[----:B------:R-:W-:Y:S01]  /*74c0*/  ISETP.GT.U32.AND P4, PT, R3, R46, PT ;  /* 0x0000002e0300720c */ /* 0x000fe20003f84070 */
[--C-:B------:R-:W-:Y:S01]  /*74d0*/  @!P1 IMAD.IADD R55, R55, 0x1, -R3.reuse ;  /* 0x0000000137379824 */ /* 0x100fe200078e0a03 */
[----:B------:R-:W-:Y:S01]  /*74e0*/  ISETP.GT.U32.AND P1, PT, R3, R49, PT ;  /* 0x000000310300720c */ /* 0x000fe20003f24070 */
[--C-:B------:R-:W-:Y:S01]  /*74f0*/  @!P3 IMAD.IADD R57, R57, 0x1, -R3.reuse ;  /* 0x000000013939b824 */ /* 0x100fe200078e0a03 */
[----:B------:R-:W-:Y:S01]  /*7500*/  ISETP.GT.U32.AND P3, PT, R3, R51, PT ;  /* 0x000000330300720c */ /* 0x000fe20003f64070 */
[--C-:B------:R-:W-:Y:S01]  /*7510*/  @!P0 IMAD.IADD R47, R47, 0x1, -R3.reuse ;  /* 0x000000012f2f8824 */ /* 0x100fe200078e0a03 */
[----:B------:R-:W-:Y:S02]  /*7520*/  ISETP.GT.U32.AND P0, PT, R3, R54, PT ;  /* 0x000000360300720c */ /* 0x000fe40003f04070 */
[----:B------:R-:W-:Y:S02]  /*7530*/  @!P5 IADD3 R53, R53, -R3, RZ ;  /* 0x800000033535d210 */ /* 0x000fe40007ffe0ff */
[C---:B------:R-:W-:Y:S01]  /*7540*/  ISETP.GT.U32.AND P5, PT, R3.reuse, R47, PT ;  /* 0x0000002f0300720c */ /* 0x040fe20003fa4070 */
[--C-:B------:R-:W-:Y:S01]  /*7550*/  @!P2 IMAD.IADD R56, R56, 0x1, -R3.reuse ;  /* 0x000000013838a824 */ /* 0x100fe200078e0a03 */
[C---:B------:R-:W-:Y:S01]  /*7560*/  ISETP.GT.U32.AND P2, PT, R3.reuse, R50, PT ;  /* 0x000000320300720c */ /* 0x040fe20003f44070 */
[----:B------:R-:W-:Y:S01]  /*7570*/  @!P4 IMAD.IADD R46, R46, 0x1, -R3 ;  /* 0x000000012e2ec824 */ /* 0x000fe200078e0a03 */
[----:B------:R-:W-:-:S02]  /*7580*/  ISETP.GT.U32.AND P4, PT, R3, R52, PT ;  /* 0x000000340300720c */ /* 0x000fc40003f84070 */
[----:B------:R-:W-:Y:S01]  /*7590*/  @!P1 IADD3 R49, R49, -R3, RZ ;  /* 0x8000000331319210 */ /* 0x000fe20007ffe0ff */
[--C-:B------:R-:W-:Y:S01]  /*75a0*/  @!P3 IMAD.IADD R51, R51, 0x1, -R3.reuse ;  /* 0x000000013333b824 */ /* 0x100fe200078e0a03 */
[C---:B------:R-:W-:Y:S01]  /*75b0*/  ISETP.GT.U32.AND P1, PT, R3.reuse, R55, PT ;  /* 0x000000370300720c */ /* 0x040fe20003f24070 */
[--C-:B------:R-:W-:Y:S01]  /*75c0*/  @!P0 IMAD.IADD R54, R54, 0x1, -R3.reuse ;  /* 0x0000000136368824 */ /* 0x100fe200078e0a03 */
[C---:B------:R-:W-:Y:S02]  /*75d0*/  ISETP.GT.U32.AND P3, PT, R3.reuse, R58, PT ;  /* 0x0000003a0300720c */ /* 0x040fe40003f64070 */
[----:B------:R-:W-:Y:S01]  /*75e0*/  ISETP.GT.U32.AND P0, PT, R3, R48, PT ;  /* 0x000000300300720c */ /* 0x000fe20003f04070 */
[--C-:B------:R-:W-:Y:S01]  /*75f0*/  @!P5 IMAD.IADD R47, R47, 0x1, -R3.reuse ;  /* 0x000000012f2fd824 */ /* 0x100fe200078e0a03 */
[C---:B------:R-:W-:Y:S02]  /*7600*/  ISETP.GT.U32.AND P6, PT, R3.reuse, R45, PT ;  /* 0x0000002d0300720c */ /* 0x040fe40003fc4070 */
        /* <DEDUP_REMOVED lines=28> */
[----:B------:R-:W-:Y:S01]  /*77d0*/  ISETP.GT.U32.AND P5, PT, R3, R67, PT ;  /* 0x000000430300720c */ /* 0x000fe20003fa4070 */
[--C-:B------:R-:W-:Y:S01]  /*77e0*/  @!P2 IMAD.IADD R63, R63, 0x1, -R3.reuse ;  /* 0x000000013f3fa824 */ /* 0x100fe200078e0a03 */
[C---:B------:R-:W-:Y:S02]  /*77f0*/  ISETP.GT.U32.AND P2, PT, R3.reuse, R70, PT ;  /* 0x000000460300720c */ /* 0x040fe40003f44070 */
        /* <DEDUP_REMOVED lines=10> */
[C---:B------:R-:W-:Y:S01]  /*78a0*/  ISETP.GT.U32.AND P5, PT, R3.reuse, R61, PT ;  /* 0x0000003d0300720c */ /* 0x040fe20003fa4070 */
[--C-:B------:R-:W-:Y:S01]  /*78b0*/  @!P2 IMAD.IADD R70, R70, 0x1, -R3.reuse ;  /* 0x000000014646a824 */ /* 0x100fe200078e0a03 */
[C---:B------:R-:W-:Y:S01]  /*78c0*/  ISETP.GT.U32.AND P6, PT, R3.reuse, R58, PT ;  /* 0x0000003a0300720c */ /* 0x040fe20003fc4070 */
[--C-:B------:R-:W-:Y:S01]  /*78d0*/  @!P4 IMAD.IADD R60, R60, 0x1, -R3.reuse ;  /* 0x000000013c3cc824 */ /* 0x100fe200078e0a03 */
[C---:B------:R-:W-:Y:S02]  /*78e0*/  ISETP.GT.U32.AND P2, PT, R3.reuse, R64, PT ;  /* 0x000000400300720c */ /* 0x040fe40003f44070 */
        /* <DEDUP_REMOVED lines=19> */
[-C--:B------:R-:W-:Y:S02]  /*7a20*/  @!P0 IADD3 R62, R62, -R3.reuse, RZ ;  /* 0x800000033e3e8210 */ /* 0x080fe40007ffe0ff */
[----:B------:R-:W-:Y:S01]  /*7a30*/  ISETP.GT.U32.AND P0, PT, R3, R68, PT ;  /* 0x000000440300720c */ /* 0x000fe20003f04070 */
[--C-:B------:R-:W-:Y:S01]  /*7a40*/  @!P5 IMAD.IADD R67, R67, 0x1, -R3.reuse ;  /* 0x000000014343d824 */ /* 0x100fe200078e0a03 */
[----:B------:R-:W-:Y:S01]  /*7a50*/  ISETP.GT.U32.AND P5, PT, R3, R74, PT ;  /* 0x0000004a0300720c */ /* 0x000fe20003fa4070 */
[--C-:B------:R-:W-:Y:S01]  /*7a60*/  @!P2 IMAD.IADD R71, R71, 0x1, -R3.reuse ;  /* 0x000000014747a824 */ /* 0x100fe200078e0a03 */
[----:B------:R-:W-:Y:S01]  /*7a70*/  @!P6 IADD3 R70, R70, -R3, RZ ;  /* 0x800000034646e210 */ /* 0x000fe20007ffe0ff */
[----:B------:R-:W-:Y:S01]  /*7a80*/  @!P4 IMAD.IADD R73, R73, 0x1, -R3 ;  /* 0x000000014949c824 */ /* 0x000fe200078e0a03 */
[C---:B------:R-:W-:Y:S02]  /*7a90*/  ISETP.GT.U32.AND P6, PT, R3.reuse, R77, PT ;  /* 0x0000004d0300720c */ /* 0x040fe40003fc4070 */
[----:B------:R-:W-:-:S02]  /*7aa0*/  ISETP.GT.U32.AND P2, PT, R3, R78, PT ;  /* 0x0000004e0300720c */ /* 0x000fc40003f44070 */
[C---:B------:R-:W-:Y:S01]  /*7ab0*/  ISETP.GT.U32.AND P4, PT, R3.reuse, R80, PT ;  /* 0x000000500300720c */ /* 0x040fe20003f84070 */
[--C-:B------:R-:W-:Y:S01]  /*7ac0*/  @!P1 IMAD.IADD R76, R76, 0x1, -R3.reuse ;  /* 0x000000014c4c9824 */ /* 0x100fe200078e0a03 */
[----:B------:R-:W-:Y:S02]  /*7ad0*/  ISETP.GT.U32.AND P1, PT, R3, R83, PT ;  /* 0x000000530300720c */ /* 0x000fe40003f24070 */
[----:B------:R-:W-:Y:S01]  /*7ae0*/  @!P3 IADD3 R79, R79, -R3, RZ ;  /* 0x800000034f4fb210 */ /* 0x000fe20007ffe0ff */
[--C-:B------:R-:W-:Y:S01]  /*7af0*/  @!P0 IMAD.IADD R68, R68, 0x1, -R3.reuse ;  /* 0x0000000144448824 */ /* 0x100fe200078e0a03 */
[C---:B------:R-:W-:Y:S02]  /*7b00*/  ISETP.GT.U32.AND P3, PT, R3.reuse, R73, PT ;  /* 0x000000490300720c */ /* 0x040fe40003f64070 */
[C---:B------:R-:W-:Y:S01]  /*7b10*/  ISETP.GT.U32.AND P0, PT, R3.reuse, R75, PT ;  /* 0x0000004b0300720c */ /* 0x040fe20003f04070 */
[--C-:B------:R-:W-:Y:S01]  /*7b20*/  @!P5 IMAD.IADD R74, R74, 0x1, -R3.reuse ;  /* 0x000000014a4ad824 */ /* 0x100fe200078e0a03 */
[----:B------:R-:W-:Y:S01]  /*7b30*/  ISETP.GT.U32.AND P5, PT, R3, R81, PT ;  /* 0x000000510300720c */ /* 0x000fe20003fa4070 */
[----:B------:R-:W-:-:S02]  /*7b40*/  @!P6 IMAD.IADD R77, R77, 0x1, -R3 ;  /* 0x000000014d4de824 */ /* 0x000fc400078e0a03 */
        /* <DEDUP_REMOVED lines=10> */
[----:B------:R-:W-:-:S03]  /*7bf0*/  @!P5 IMAD.IADD R81, R81, 0x1, -R3 ;  /* 0x000000015151d824 */ /* 0x000fc600078e0a03 */
        /* <DEDUP_REMOVED lines=10> */
[----:B------:R-:W-:-:S03]  /*7ca0*/  ISETP.GT.U32.AND P0, PT, R3, R76, PT ;  /* 0x0000004c0300720c */ /* 0x000fc60003f04070 */
        /* <DEDUP_REMOVED lines=47> */
[--C-:B------:R-:W-:Y:S02]  /*7fa0*/  @!P6 IMAD.IADD R90, R90, 0x1, -R3.reuse ;  /* 0x000000015a5ae824 */ /* 0x100fe400078e0a03 */
[--C-:B------:R-:W-:Y:S01]  /*7fb0*/  @!P1 IMAD.IADD R91, R91, 0x1, -R3.reuse ;  /* 0x000000015b5b9824 */ /* 0x100fe200078e0a03 */
[----:B------:R-:W-:Y:S01]  /*7fc0*/  ISETP.GT.U32.AND P1, PT, R3, R98, PT ;  /* 0x000000620300720c */ /* 0x000fe20003f24070 */
[--C-:B------:R-:W-:Y:S01]  /*7fd0*/  @!P3 IMAD.IADD R93, R93, 0x1, -R3.reuse ;  /* 0x000000015d5db824 */ /* 0x100fe200078e0a03 */
[C---:B------:R-:W-:Y:S01]  /*7fe0*/  ISETP.GT.U32.AND P3, PT, R3.reuse, R100, PT ;  /* 0x000000640300720c */ /* 0x040fe20003f64070 */
[----:B------:R-:W-:Y:S01]  /*7ff0*/  @!P0 IMAD.IADD R96, R96, 0x1, -R3 ;  /* 0x0000000160608824 */ /* 0x000fe200078e0a03 */
[----:B------:R-:W-:-:S02]  /*8000*/  ISETP.GT.U32.AND P6, PT, R3, R84, PT ;  /* 0x000000540300720c */ /* 0x000fc40003fc4070 */
[----:B------:R-:W-:Y:S02]  /*8010*/  ISETP.GT.U32.AND P0, PT, R3, R90, PT ;  /* 0x0000005a0300720c */ /* 0x000fe40003f04070 */
[----:B------:R-:W-:Y:S02]  /*8020*/  @!P5 IADD3 R89, R89, -R3, RZ ;  /* 0x800000035959d210 */ /* 0x000fe40007ffe0ff */
        /* <DEDUP_REMOVED lines=30> */
[----:B------:R-:W-:Y:S02]  /*8210*/  @!P2 IADD3 R106, R106, -R3, RZ ;  /* 0x800000036a6aa210 */ /* 0x000fe40007ffe0ff */
[C---:B------:R-:W-:Y:S02]  /*8220*/  ISETP.GT.U32.AND P2, PT, R3.reuse, R100, PT ;  /* 0x000000640300720c */ /* 0x040fe40003f44070 */
[----:B------:R-:W-:Y:S01]  /*8230*/  ISETP.GT.U32.AND P4, PT, R3, R102, PT ;  /* 0x000000660300720c */ /* 0x000fe20003f84070 */
        /* <DEDUP_REMOVED lines=8> */
[C---:B------:R-:W-:Y:S02]  /*82c0*/  ISETP.GT.U32.AND P6, PT, R3.reuse, R97, PT ;  /* 0x000000610300720c */ /* 0x040fe40003fc4070 */
[C---:B------:R-:W-:Y:S01]  /*82d0*/  ISETP.GT.U32.AND P5, PT, R3.reuse, R103, PT ;  /* 0x000000670300720c */ /* 0x040fe20003fa4070 */
[--C-:B------:R-:W-:Y:S01]  /*82e0*/  @!P2 IMAD.IADD R100, R100, 0x1, -R3.reuse ;  /* 0x000000016464a824 */ /* 0x100fe200078e0a03 */
[C---:B------:R-:W-:Y:S02]  /*82f0*/  ISETP.GT.U32.AND P2, PT, R3.reuse, R106, PT ;  /* 0x0000006a0300720c */ /* 0x040fe40003f44070 */
[----:B------:R-:W-:Y:S02]  /*8300*/  @!P4 IADD3 R102, R102, -R3, RZ ;  /* 0x800000036666c210 */ /* 0x000fe40007ffe0ff */
        /* <DEDUP_REMOVED lines=22> */
[----:B------:R-:W-:-:S02]  /*8470*/  ISETP.GT.U32.AND P6, PT, R3, R116, PT ;  /* 0x000000740300720c */ /* 0x000fc40003fc4070 */
[----:B------:R-:W-:Y:S02]  /*8480*/  @!P5 IADD3 R110, R110, -R3, RZ ;  /* 0x800000036e6ed210 */ /* 0x000fe40007ffe0ff */
[----:B------:R-:W-:Y:S01]  /*8490*/  ISETP.GT.U32.AND P5, PT, R3, R117, PT ;  /* 0x000000750300720c */ /* 0x000fe20003fa4070 */
[--C-:B------:R-:W-:Y:S01]  /*84a0*/  @!P2 IMAD.IADD R113, R113, 0x1, -R3.reuse ;  /* 0x000000017171a824 */ /* 0x100fe200078e0a03 */
[----:B------:R-:W-:Y:S01]  /*84b0*/  ISETP.GT.U32.AND P2, PT, R3, R120, PT ;  /* 0x000000780300720c */ /* 0x000fe20003f44070 */
[--C-:B------:R-:W-:Y:S01]  /*84c0*/  @!P4 IMAD.IADD R115, R115, 0x1, -R3.reuse ;  /* 0x000000017373c824 */ /* 0x100fe200078e0a03 */
[----:B------:R-:W-:Y:S01]  /*84d0*/  ISETP.GT.U32.AND P4, PT, R3, R122, PT ;  /* 0x0000007a0300720c */ /* 0x000fe20003f84070 */
[--C-:B------:R-:W-:Y:S01]  /*84e0*/  @!P3 IMAD.IADD R121, R121, 0x1, -R3.reuse ;  /* 0x000000017979b824 */ /* 0x100fe200078e0a03 */
[----:B------:R-:W-:Y:S02]  /*84f0*/  @!P1 IADD3 R119, R119, -R3, RZ ;  /* 0x8000000377779210 */ /* 0x000fe40007ffe0ff */
[----:B------:R-:W-:Y:S01]  /*8500*/  ISETP.GT.U32.AND P1, PT, R3, R113, PT ;  /* 0x000000710300720c */ /* 0x000fe20003f24070 */
[----:B------:R-:W-:Y:S01]  /*8510*/  @!P0 IMAD.IADD R111, R111, 0x1, -R3 ;  /* 0x000000016f6f8824 */ /* 0x000fe200078e0a03 */
[----:B------:R-:W-:-:S02]  /*8520*/  ISETP.GT.U32.AND P3, PT, R3, R115, PT ;  /* 0x000000730300720c */ /* 0x000fc40003f64070 */
[----:B------:R-:W-:Y:S01]  /*8530*/  ISETP.GT.U32.AND P0, PT, R3, R118, PT ;  /* 0x000000760300720c */ /* 0x000fe20003f04070 */
[--C-:B------:R-:W-:Y:S02]  /*8540*/  @!P6 IMAD.IADD R116, R116, 0x1, -R3.reuse ;  /* 0x000000017474e824 */ /* 0x100fe400078e0a03 */
[--C-:B------:R-:W-:Y:S01]  /*8550*/  @!P5 IMAD.IADD R117, R117, 0x1, -R3.reuse ;  /* 0x000000017575d824 */ /* 0x100fe200078e0a03 */
[C---:B------:R-:W-:Y:S01]  /*8560*/  ISETP.GT.U32.AND P5, PT, R3.reuse, R111, PT ;  /* 0x0000006f0300720c */ /* 0x040fe20003fa4070 */
[--C-:B------:R-:W-:Y:S01]  /*8570*/  @!P2 IMAD.IADD R120, R120, 0x1, -R3.reuse ;  /* 0x000000017878a824 */ /* 0x100fe200078e0a03 */
[C---:B------:R-:W-:Y:S01]  /*8580*/  ISETP.GT.U32.AND P2, PT, R3.reuse, R114, PT ;  /* 0x000000720300720c */ /* 0x040fe20003f44070 */
[--C-:B------:R-:W-:Y:S01]  /*8590*/  @!P4 IMAD.IADD R122, R122, 0x1, -R3.reuse ;  /* 0x000000017a7ac824 */ /* 0x100fe200078e0a03 */
[C---:B------:R-:W-:Y:S02]  /*85a0*/  ISETP.GT.U32.AND P6, PT, R3.reuse, R110, PT ;  /* 0x0000006e0300720c */ /* 0x040fe40003fc4070 */
[----:B------:R-:W-:Y:S01]  /*85b0*/  ISETP.GT.U32.AND P4, PT, R3, R116, PT ;  /* 0x000000740300720c */ /* 0x000fe20003f84070 */
[----:B------:R-:W-:Y:S01]  /*85c0*/  @!P1 IMAD.IADD R113, R113, 0x1, -R3 ;  /* 0x0000000171719824 */ /* 0x000fe200078e0a03 */
[----:B------:R-:W-:-:S02]  /*85d0*/  ISETP.GT.U32.AND P1, PT, R3, R119, PT ;  /* 0x000000770300720c */ /* 0x000fc40003f24070 */
[----:B------:R-:W-:Y:S01]  /*85e0*/  @!P3 IADD3 R115, R115, -R3, RZ ;  /* 0x800000037373b210 */ /* 0x000fe20007ffe0ff */
        /* <DEDUP_REMOVED lines=30> */
[----:B------:R-:W-:-:S02]  /*87d0*/  ISETP.GT.U32.AND P0, PT, R3, R125, PT ;  /* 0x0000007d0300720c */ /* 0x000fc40003f04070 */
[----:B------:R-:W-:Y:S02]  /*87e0*/  @!P5 IADD3 R124, R124, -R3, RZ ;  /* 0x800000037c7cd210 */ /* 0x000fe40007ffe0ff */
[----:B------:R-:W-:Y:S01]  /*87f0*/  ISETP.GT.U32.AND P5, PT, R3, R133, PT ;  /* 0x000000850300720c */ /* 0x000fe20003fa4070 */
[--C-:B------:R-:W-:Y:S01]  /*8800*/  @!P2 IMAD.IADD R129, R129, 0x1, -R3.reuse ;  /* 0x000000018181a824 */ /* 0x100fe200078e0a03 */
[----:B------:R-:W-:Y:S01]  /*8810*/  ISETP.GT.U32.AND P2, PT, R3, R136, PT ;  /* 0x000000880300720c */ /* 0x000fe20003f44070 */
[--C-:B------:R-:W-:Y:S02]  /*8820*/  @!P6 IMAD.IADD R131, R131, 0x1, -R3.reuse ;  /* 0x000000018383e824 */ /* 0x100fe400078e0a03 */
[--C-:B------:R-:W-:Y:S01]  /*8830*/  @!P4 IMAD.IADD R132, R132, 0x1, -R3.reuse ;  /* 0x000000018484c824 */ /* 0x100fe200078e0a03 */
[----:B------:R-:W-:Y:S01]  /*8840*/  ISETP.GT.U32.AND P4, PT, R3, R124, PT ;  /* 0x0000007c0300720c */ /* 0x000fe20003f84070 */
[----:B------:R-:W-:Y:S01]  /*8850*/  @!P3 IMAD.IADD R137, R137, 0x1, -R3 ;  /* 0x000000018989b824 */ /* 0x000fe200078e0a03 */
[----:B------:R-:W-:-:S02]  /*8860*/  @!P1 IADD3 R135, R135, -R3, RZ ;  /* 0x8000000387879210 */ /* 0x000fc40007ffe0ff */
[----:B------:R-:W-:Y:S01]  /*8870*/  ISETP.GT.U32.AND P1, PT, R3, R129, PT ;  /* 0x000000810300720c */ /* 0x000fe20003f24070 */
[--C-:B------:R-:W-:Y:S01]  /*8880*/  @!P0 IMAD.IADD R125, R125, 0x1, -R3.reuse ;  /* 0x000000017d7d8824 */ /* 0x100fe200078e0a03 */
[C---:B------:R-:W-:Y:S02]  /*8890*/  ISETP.GT.U32.AND P3, PT, R3.reuse, R131, PT ;  /* 0x000000830300720c */ /* 0x040fe40003f64070 */
[----:B------:R-:W-:Y:S01]  /*88a0*/  ISETP.GT.U32.AND P0, PT, R3, R134, PT ;  /* 0x000000860300720c */ /* 0x000fe20003f04070 */
[--C-:B------:R-:W-:Y:S01]  /*88b0*/  @!P5 IMAD.IADD R133, R133, 0x1, -R3.reuse ;  /* 0x000000018585d824 */ /* 0x100fe200078e0a03 */
[C---:B------:R-:W-:Y:S01]  /*88c0*/  ISETP.GT.U32.AND P5, PT, R3.reuse, R125, PT ;  /* 0x0000007d0300720c */ /* 0x040fe20003fa4070 */
[--C-:B------:R-:W-:Y:S01]  /*88d0*/  @!P2 IMAD.IADD R136, R136, 0x1, -R3.reuse ;  /* 0x000000018888a824 */ /* 0x100fe200078e0a03 */
[C---:B------:R-:W-:Y:S01]  /*88e0*/  ISETP.GT.U32.AND P2, PT, R3.reuse, R130, PT ;  /* 0x000000820300720c */ /* 0x040fe20003f44070 */
[----:B------:R-:W-:Y:S01]  /*88f0*/  @!P4 IMAD.IADD R124, R124, 0x1, -R3 ;  /* 0x000000017c7cc824 */ /* 0x000fe200078e0a03 */
[----:B------:R-:W-:-:S03]  /*8900*/  ISETP.GT.U32.AND P4, PT, R3, R132, PT ;  /* 0x000000840300720c */ /* 0x000fc60003f84070 */
[--C-:B------:R-:W-:Y:S01]  /*8910*/  @!P1 IMAD.IADD R129, R129, 0x1, -R3.reuse ;  /* 0x0000000181819824 */ /* 0x100fe200078e0a03 */
[----:B------:R-:W-:Y:S01]  /*8920*/  ISETP.GT.U32.AND P1, PT, R3, R135, PT ;  /* 0x000000870300720c */ /* 0x000fe20003f24070 */
[--C-:B------:R-:W-:Y:S01]  /*8930*/  @!P3 IMAD.IADD R131, R131, 0x1, -R3.reuse ;  /* 0x000000018383b824 */ /* 0x100fe200078e0a03 */
[C---:B------:R-:W-:Y:S01]  /*8940*/  ISETP.GT.U32.AND P3, PT, R3.reuse, R138, PT ;  /* 0x0000008a0300720c */ /* 0x040fe20003f64070 */
[--C-:B------:R-:W-:Y:S01]  /*8950*/  @!P0 IMAD.IADD R134, R134, 0x1, -R3.reuse ;  /* 0x0000000186868824 */ /* 0x100fe200078e0a03 */
        /* <DEDUP_REMOVED lines=52> */
[----:B------:R-:W-:Y:S01]  /*8ca0*/  @!P3 IMAD.IADD R145, R145, 0x1, -R3 ;  /* 0x000000019191b824 */ /* 0x000fe200078e0a03 */
[----:B------:R-:W-:-:S02]  /*8cb0*/  ISETP.GT.U32.AND P3, PT, R3, R152, PT ;  /* 0x000000980300720c */ /* 0x000fc40003f64070 */
[----:B------:R-:W-:Y:S02]  /*8cc0*/  @!P0 IADD3 R148, R148, -R3, RZ ;  /* 0x8000000394948210 */ /* 0x000fe40007ffe0ff */
        /* <DEDUP_REMOVED lines=40> */
[----:B------:R-:W-:Y:S01]  /*8f50*/  @!P0 IMAD.IADD R155, R155, 0x1, -R3 ;  /* 0x000000019b9b8824 */ /* 0x000fe200078e0a03 */
[----:B------:R-:W-:Y:S02]  /*8f60*/  ISETP.GT.U32.AND P0, PT, R3, R162, PT ;  /* 0x000000a20300720c */ /* 0x000fe40003f04070 */
[----:B------:R-:W-:-:S02]  /*8f70*/  @!P5 IADD3 R161, R161, -R3, RZ ;  /* 0x80000003a1a1d210 */ /* 0x000fc40007ffe0ff */
[C---:B------:R-:W-:Y:S01]  /*8f80*/  ISETP.GT.U32.AND P5, PT, R3.reuse, R155, PT ;  /* 0x0000009b0300720c */ /* 0x040fe20003fa4070 */
[--C-:B------:R-:W-:Y:S01]  /*8f90*/  @!P2 IMAD.IADD R152, R152, 0x1, -R3.reuse ;  /* 0x000000019898a824 */ /* 0x100fe200078e0a03 */
[C---:B------:R-:W-:Y:S01]  /*8fa0*/  ISETP.GT.U32.AND P2, PT, R3.reuse, R158, PT ;  /* 0x0000009e0300720c */ /* 0x040fe20003f44070 */
[--C-:B------:R-:W-:Y:S01]  /*8fb0*/  @!P4 IMAD.IADD R154, R154, 0x1, -R3.reuse ;  /* 0x000000019a9ac824 */ /* 0x100fe200078e0a03 */
[----:B------:R-:W-:Y:S02]  /*8fc0*/  IABS R247, R247 ;  /* 0x000000f700f77213 */ /* 0x000fe40000000000 */
[----:B------:R-:W-:Y:S01]  /*8fd0*/  ISETP.GT.U32.AND P4, PT, R3, R160, PT ;  /* 0x000000a00300720c */ /* 0x000fe20003f84070 */
[--C-:B------:R-:W-:Y:S01]  /*8fe0*/  @!P3 IMAD.IADD R159, R159, 0x1, -R3.reuse ;  /* 0x000000019f9fb824 */ /* 0x100fe200078e0a03 */
[----:B------:R-:W-:Y:S01]  /*8ff0*/  @!P1 IADD3 R157, R157, -R3, RZ ;  /* 0x800000039d9d9210 */ /* 0x000fe20007ffe0ff */
[----:B------:R-:W-:Y:S01]  /*9000*/  VIADD R0, R7, 0xfa ;  /* 0x000000fa07007836 */ /* 0x000fe20000000000 */
[----:B------:R-:W-:Y:S01]  /*9010*/  ISETP.GT.U32.AND P1, PT, R3, R164, PT ;  /* 0x000000a40300720c */ /* 0x000fe20003f24070 */
[----:B------:R-:W-:Y:S01]  /*9020*/  IMAD.HI.U32 R126, R11, R247, RZ ;  /* 0x000000f70b7e7227 */ /* 0x000fe200078e00ff */
[C---:B------:R-:W-:Y:S01]  /*9030*/  ISETP.GT.U32.AND P3, PT, R3.reuse, R166, PT ;  /* 0x000000a60300720c */ /* 0x040fe20003f64070 */
[----:B------:R1:W-:Y:S02]  /*9040*/  STL [R1+0x14], R248 ;  /* 0x000014f801007387 */ /* 0x0003e40000100800 */
[----:B------:R-:W-:Y:S01]  /*9050*/  @!P0 IMAD.IADD R162, R162, 0x1, -R3 ;  /* 0x00000001a2a28824 */ /* 0x000fe200078e0a03 */
[----:B------:R-:W-:Y:S01]  /*9060*/  ISETP.GT.U32.AND P0, PT, R3, R156, PT ;  /* 0x0000009c0300720c */ /* 0x000fe20003f04070 */
[----:B------:R-:W-:Y:S01]  /*9070*/  STL [R1+0x10], R127 ;  /* 0x0000107f01007387 */ /* 0x000fe20000100800 */
[----:B------:R-:W-:-:S02]  /*9080*/  IMAD.MOV R126, RZ, RZ, -R126 ;  /* 0x000000ffff7e7224 */ /* 0x000fc400078e0a7e */
[--C-:B------:R-:W-:Y:S01]  /*9090*/  @!P5 IMAD.IADD R155, R155, 0x1, -R3.reuse ;  /* 0x000000019b9bd824 */ /* 0x100fe200078e0a03 */
[----:B------:R-:W-:Y:S01]  /*90a0*/  STL [R1+0xc], R249 ;  /* 0x00000cf901007387 */ /* 0x000fe20000100800 */
[----:B------:R-:W-:Y:S02]  /*90b0*/  ISETP.GT.U32.AND P5, PT, R3, R161, PT ;  /* 0x000000a10300720c */ /* 0x000fe40003fa4070 */
[----:B-1----:R-:W-:Y:S01]  /*90c0*/  IABS R248, R0 ;  /* 0x0000000000f87213 */ /* 0x002fe20000000000 */
[----:B------:R-:W-:Y:S01]  /*90d0*/  STL [R1+0x8], R252 ;  /* 0x000008fc01007387 */ /* 0x000fe20000100800 */
[----:B------:R-:W-:-:S03]  /*90e0*/  @!P2 IMAD.IADD R158, R158, 0x1, -R3 ;  /* 0x000000019e9ea824 */ /* 0x000fc600078e0a03 */
[----:B------:R-:W-:Y:S01]  /*90f0*/  STL [R1+0x4], R251 ;  /* 0x000004fb01007387 */ /* 0x000fe20000100800 */
[C---:B------:R-:W-:Y:S01]  /*9100*/  IMAD R247, R3.reuse, R126, R247 ;  /* 0x0000007e03f77224 */ /* 0x040fe200078e02f7 */
[C---:B------:R-:W-:Y:S02]  /*9110*/  ISETP.GT.U32.AND P2, PT, R3.reuse, R165, PT ;  /* 0x000000a50300720c */ /* 0x040fe40003f44070 */
[----:B------:R-:W-:Y:S01]  /*9120*/  STL [R1], R250 ;  /* 0x000000fa01007387 */ /* 0x000fe20000100800 */
[----:B------:R-:W-:Y:S01]  /*9130*/  @!P4 IMAD.IADD R160, R160, 0x1, -R3 ;  /* 0x00000001a0a0c824 */ /* 0x000fe200078e0a03 */
[----:B------:R-:W-:Y:S02]  /*9140*/  ISETP.GT.U32.AND P4, PT, R3, R167, PT ;  /* 0x000000a70300720c */ /* 0x000fe40003f84070 */
[----:B------:R1:W-:Y:S01]  /*9150*/  STL [R1+0x1158], R0 ;  /* 0x0011580001007387 */ /* 0x0003e20000100800 */
[----:B------:R-:W-:Y:S01]  /*9160*/  IMAD.HI.U32 R126, R11, R248, RZ ;  /* 0x000000f80b7e7227 */ /* 0x000fe200078e00ff */
[----:B------:R-:W-:-:S02]  /*9170*/  ISETP.GT.U32.AND P6, PT, R3, R151, PT ;  /* 0x000000970300720c */ /* 0x000fc40003fc4070 */
[----:B------:R-:W-:Y:S01]  /*9180*/  @!P3 IADD3 R166, R166, -R3, RZ ;  /* 0x80000003a6a6b210 */ /* 0x000fe20007ffe0ff */
[--C-:B------:R-:W-:Y:S01]  /*9190*/  @!P1 IMAD.IADD R164, R164, 0x1, -R3.reuse ;  /* 0x00000001a4a49824 */ /* 0x100fe200078e0a03 */
[----:B------:R-:W-:Y:S01]  /*91a0*/  ISETP.GT.U32.AND P1, PT, R3, R171, PT ;  /* 0x000000ab0300720c */ /* 0x000fe20003f24070 */
[----:B-1----:R-:W-:Y:S01]  /*91b0*/  VIADD R0, R7, 0xfb ;  /* 0x000000fb07007836 */ /* 0x002fe20000000000 */
[C---:B------:R-:W-:Y:S01]  /*91c0*/  ISETP.GT.U32.AND P3, PT, R3.reuse, R173, PT ;  /* 0x000000ad0300720c */ /* 0x040fe20003f64070 */
[----:B------:R-:W-:Y:S02]  /*91d0*/  IMAD.MOV R126, RZ, RZ, -R126 ;  /* 0x000000ffff7e7224 */ /* 0x000fe400078e0a7e */
[----:B------:R-:W-:Y:S01]  /*91e0*/  @!P0 IMAD.IADD R156, R156, 0x1, -R3 ;  /* 0x000000019c9c8824 */ /* 0x000fe200078e0a03 */
[----:B------:R-:W-:Y:S01]  /*91f0*/  IABS R249, R0 ;  /* 0x0000000000f97213 */ /* 0x000fe20000000000 */
[----:B------:R1:W-:Y:S01]  /*9200*/  STL [R1+0x1154], R0 ;  /* 0x0011540001007387 */ /* 0x0003e20000100800 */
[C---:B------:R-:W-:Y:S01]  /*9210*/  ISETP.GT.U32.AND P0, PT, R3.reuse, R162, PT ;  /* 0x000000a20300720c */ /* 0x040fe20003f04070 */
[----:B------:R-:W-:Y:S01]  /*9220*/  IMAD R248, R3, R126, R248 ;  /* 0x0000007e03f87224 */ /* 0x000fe200078e02f8 */
[----:B------:R-:W2:Y:S01]  /*9230*/  S2R R127, SR_TID.X ;  /* 0x00000000007f7919 */ /* 0x000ea20000002100 */
[----:B------:R-:W-:-:S04]  /*9240*/  IMAD.HI.U32 R126, R11, R249, RZ ;  /* 0x000000f90b7e7227 */ /* 0x000fc800078e00ff */
[--C-:B------:R-:W-:Y:S02]  /*9250*/  @!P5 IMAD.IADD R161, R161, 0x1, -R3.reuse ;  /* 0x00000001a1a1d824 */ /* 0x100fe400078e0a03 */
[----:B-1----:R-:W-:Y:S01]  /*9260*/  VIADD R0, R7, 0xfc ;  /* 0x000000fc07007836 */ /* 0x002fe20000000000 */
[----:B------:R-:W-:Y:S01]  /*9270*/  ISETP.GT.U32.AND P5, PT, R3, R168, PT ;  /* 0x000000a80300720c */ /* 0x000fe20003fa4070 */
[--C-:B------:R-:W-:Y:S01]  /*9280*/  @!P2 IMAD.IADD R165, R165, 0x1, -R3.reuse ;  /* 0x00000001a5a5a824 */ /* 0x100fe200078e0a03 */
[----:B------:R-:W-:Y:S01]  /*9290*/  ISETP.GT.U32.AND P2, PT, R3, R172, PT ;  /* 0x000000ac0300720c */ /* 0x000fe20003f44070 */
[----:B------:R-:W-:Y:S01]  /*92a0*/  IMAD.MOV R126, RZ, RZ, -R126 ;  /* 0x000000ffff7e7224 */ /* 0x000fe200078e0a7e */
[----:B------:R1:W-:Y:S01]  /*92b0*/  STL [R1+0x1150], R0 ;  /* 0x0011500001007387 */ /* 0x0003e20000100800 */
[----:B------:R-:W-:Y:S01]  /*92c0*/  IABS R250, R0 ;  /* 0x0000000000fa7213 */ /* 0x000fe20000000000 */
[--C-:B------:R-:W-:Y:S01]  /*92d0*/  @!P4 IMAD.IADD R167, R167, 0x1, -R3.reuse ;  /* 0x00000001a7a7c824 */ /* 0x100fe200078e0a03 */
[----:B------:R-:W-:Y:S01]  /*92e0*/  ISETP.GT.U32.AND P4, PT, R3, R174, PT ;  /* 0x000000ae0300720c */ /* 0x000fe20003f84070 */
[--C-:B------:R-:W-:Y:S01]  /*92f0*/  @!P6 IMAD.IADD R151, R151, 0x1, -R3.reuse ;  /* 0x000000019797e824 */ /* 0x100fe200078e0a03 */
[----:B------:R-:W-:Y:S01]  /*9300*/  ISETP.GT.U32.AND P6, PT, R3, R163, PT ;  /* 0x000000a30300720c */ /* 0x000fe20003fc4070 */
[----:B------:R-:W-:Y:S01]  /*9310*/  @!P1 IMAD.IADD R171, R171, 0x1, -R3 ;  /* 0x00000001abab9824 */ /* 0x000fe200078e0a03 */
[----:B------:R-:W-:-:S02]  /*9320*/  ISETP.GT.U32.AND P1, PT, R3, R165, PT ;  /* 0x000000a50300720c */ /* 0x000fc40003f24070 */
[----:B-1----:R-:W-:Y:S01]  /*9330*/  IADD3 R0, R7, 0xfd, RZ ;  /* 0x000000fd07007810 */ /* 0x002fe20007ffe0ff */
[----:B------:R-:W-:Y:S02]  /*9340*/  IMAD R249, R3, R126, R249 ;  /* 0x0000007e03f97224 */ /* 0x000fe400078e02f9 */
[--C-:B------:R-:W-:Y:S01]  /*9350*/  @!P3 IMAD.IADD R173, R173, 0x1, -R3.reuse ;  /* 0x00000001adadb824 */ /* 0x100fe200078e0a03 */
[----:B------:R-:W-:Y:S01]  /*9360*/  ISETP.GT.U32.AND P3, PT, R3, R167, PT ;  /* 0x000000a70300720c */ /* 0x000fe20003f64070 */
[----:B------:R-:W-:Y:S01]  /*9370*/  IMAD.HI.U32 R126, R11, R250, RZ ;  /* 0x000000fa0b7e7227 */ /* 0x000fe200078e00ff */
[----:B------:R1:W-:Y:S01]  /*9380*/  STL [R1+0x114c], R0 ;  /* 0x00114c0001007387 */ /* 0x0003e20000100800 */
[----:B------:R-:W-:Y:S02]  /*9390*/  IABS R251, R0 ;  /* 0x0000000000fb7213 */ /* 0x000fe40000000000 */
[--C-:B------:R-:W-:Y:S01]  /*93a0*/  @!P0 IMAD.IADD R162, R162, 0x1, -R3.reuse ;  /* 0x00000001a2a28824 */ /* 0x100fe200078e0a03 */
[----:B------:R-:W-:Y:S01]  /*93b0*/  ISETP.GT.U32.AND P0, PT, R3, R169, PT ;  /* 0x000000a90300720c */ /* 0x000fe20003f04070 */
[--C-:B------:R-:W-:Y:S01]  /*93c0*/  @!P5 IMAD.IADD R168, R168, 0x1, -R3.reuse ;  /* 0x00000001a8a8d824 */ /* 0x100fe200078e0a03 */
[----:B------:R-:W-:Y:S01]  /*93d0*/  IADD3 R126, -R126, RZ, RZ ;  /* 0x000000ff7e7e7210 */ /* 0x000fe20007ffe1ff */
[----:B-1----:R-:W-:Y:S01]  /*93e0*/  VIADD R0, R7, 0xfe ;  /* 0x000000fe07007836 */ /* 0x002fe20000000000 */
[C---:B------:R-:W-:Y:S01]  /*93f0*/  ISETP.GT.U32.AND P5, PT, R3.reuse, R175, PT ;  /* 0x000000af0300720c */ /* 0x040fe20003fa4070 */
[----:B------:R-:W-:Y:S01]  /*9400*/  @!P2 IMAD.IADD R172, R172, 0x1, -R3 ;  /* 0x00000001acaca824 */ /* 0x000fe200078e0a03 */
[----:B------:R-:W-:-:S02]  /*9410*/  ISETP.GT.U32.AND P2, PT, R3, R166, PT ;  /* 0x000000a60300720c */ /* 0x000fc40003f44070 */
[----:B------:R-:W-:Y:S01]  /*9420*/  IABS R252, R0 ;  /* 0x0000000000fc7213 */ /* 0x000fe20000000000 */
[--C-:B------:R-:W-:Y:S01]  /*9430*/  @!P4 IMAD.IADD R174, R174, 0x1, -R3.reuse ;  /* 0x00000001aeaec824 */ /* 0x100fe200078e0a03 */
[C---:B------:R-:W-:Y:S01]  /*9440*/  ISETP.GT.U32.AND P4, PT, R3.reuse, R168, PT ;  /* 0x000000a80300720c */ /* 0x040fe20003f84070 */
[----:B------:R-:W-:Y:S02]  /*9450*/  IMAD R250, R3, R126, R250 ;  /* 0x0000007e03fa7224 */ /* 0x000fe400078e02fa */
[----:B------:R-:W-:Y:S01]  /*9460*/  @!P6 IMAD.IADD R163, R163, 0x1, -R3 ;  /* 0x00000001a3a3e824 */ /* 0x000fe200078e0a03 */
[----:B------:R-:W-:Y:S01]  /*9470*/  ISETP.GT.U32.AND P6, PT, R3, R170, PT ;  /* 0x000000aa0300720c */ /* 0x000fe20003fc4070 */
[----:B------:R-:W-:-:S04]  /*9480*/  IMAD.HI.U32 R126, R11, R251, RZ ;  /* 0x000000fb0b7e7227 */ /* 0x000fc800078e00ff */
[----:B------:R-:W-:Y:S01]  /*9490*/  @!P1 IMAD.IADD R165, R165, 0x1, -R3 ;  /* 0x00000001a5a59824 */ /* 0x000fe200078e0a03 */
[----:B------:R-:W-:Y:S01]  /*94a0*/  ISETP.GT.U32.AND P1, PT, R3, R171, PT ;  /* 0x000000ab0300720c */ /* 0x000fe20003f24070 */
[----:B------:R-:W-:-:S04]  /*94b0*/  IMAD.HI.U32 R11, R11, R252, RZ ;  /* 0x000000fc0b0b7227 */ /* 0x000fc800078e00ff */
[--C-:B------:R-:W-:Y:S01]  /*94c0*/  @!P3 IMAD.IADD R167, R167, 0x1, -R3.reuse ;  /* 0x00000001a7a7b824 */ /* 0x100fe200078e0a03 */
[----:B------:R-:W-:Y:S01]  /*94d0*/  ISETP.GT.U32.AND P3, PT, R3, R173, PT ;  /* 0x000000ad0300720c */ /* 0x000fe20003f64070 */
[----:B------:R-:W-:Y:S01]  /*94e0*/  @!P0 IMAD.IADD R169, R169, 0x1, -R3 ;  /* 0x00000001a9a98824 */ /* 0x000fe200078e0a03 */
[----:B------:R-:W-:Y:S01]  /*94f0*/  ISETP.GT.U32.AND P0, PT, R3, R176, PT ;  /* 0x000000b00300720c */ /* 0x000fe20003f04070 */
[----:B------:R-:W-:Y:S02]  /*9500*/  IMAD.MOV R126, RZ, RZ, -R126 ;  /* 0x000000ffff7e7224 */ /* 0x000fe400078e0a7e */
[----:B------:R-:W-:Y:S01]  /*9510*/  IMAD.MOV R11, RZ, RZ, -R11 ;  /* 0x000000ffff0b7224 */ /* 0x000fe200078e0a0b */
[----:B------:R-:W-:Y:S01]  /*9520*/  @!P5 IADD3 R175, R175, -R3, RZ ;  /* 0x80000003afafd210 */ /* 0x000fe20007ffe0ff */
[C---:B------:R-:W-:Y:S01]  /*9530*/  IMAD R251, R3.reuse, R126, R251 ;  /* 0x0000007e03fb7224 */ /* 0x040fe200078e02fb */
[C---:B------:R-:W-:Y:S01]  /*9540*/  ISETP.GT.U32.AND P5, PT, R3.reuse, R169, PT ;  /* 0x000000a90300720c */ /* 0x040fe20003fa4070 */
[----:B------:R1:W-:Y:S01]  /*9550*/  STL [R1+0x1148], R0 ;  /* 0x0011480001007387 */ /* 0x0003e20000100800 */
[----:B------:R-:W-:Y:S01]  /*9560*/  IMAD R252, R3, R11, R252 ;  /* 0x0000000b03fc7224 */ /* 0x000fe200078e02fc */
[C---:B--2---:R-:W-:Y:S01]  /*9570*/  LOP3.LUT R126, R127.reuse, 0x60, RZ, 0xc0, !PT ;  /* 0x000000607f7e7812 */ /* 0x044fe200078ec0ff */
[----:B------:R-:W-:-:S02]  /*9580*/  IMAD.SHL.U32 R11, R127, 0x4, RZ ;  /* 0x000000047f0b7824 */ /* 0x000fc400078e00ff */
[--C-:B------:R-:W-:Y:S01]  /*9590*/  @!P2 IMAD.IADD R166, R166, 0x1, -R3.reuse ;  /* 0x00000001a6a6a824 */ /* 0x100fe200078e0a03 */
[----:B------:R-:W2:Y:S01]  /*95a0*/  LDL R127, [R1+0xcf0] ;  /* 0x000cf000017f7983 */ /* 0x000ea20000100800 */
[C---:B------:R-:W-:Y:S01]  /*95b0*/  ISETP.GT.U32.AND P2, PT, R3.reuse, R172, PT ;  /* 0x000000ac0300720c */ /* 0x040fe20003f44070 */
[--C-:B------:R-:W-:Y:S02]  /*95c0*/  @!P4 IMAD.IADD R168, R168, 0x1, -R3.reuse ;  /* 0x00000001a8a8c824 */ /* 0x100fe400078e0a03 */
[----:B-1----:R-:W3:Y:S01]  /*95d0*/  LDL R0, [R1+0xc4c] ;  /* 0x000c4c0001007983 */ /* 0x002ee20000100800 */
        /* <DEDUP_REMOVED lines=25> */
[--C-:B------:R-:W-:Y:S01]  /*9770*/  @!P4 IMAD.IADD R181, R181, 0x1, -R3.reuse ;  /* 0x00000001b5b5c824 */ /* 0x100fe200078e0a03 */
[----:B------:R-:W-:Y:S02]  /*9780*/  @!P2 IADD3 R179, R179, -R3, RZ ;  /* 0x80000003b3b3a210 */ /* 0x000fe40007ffe0ff */
        /* <DEDUP_REMOVED lines=20> */
[--C-:B------:R-:W-:Y:S02]  /*98d0*/  @!P6 IMAD.IADD R183, R183, 0x1, -R3.reuse ;  /* 0x00000001b7b7e824 */ /* 0x100fe400078e0a03 */
[--C-:B------:R-:W-:Y:S01]  /*98e0*/  @!P0 IMAD.IADD R184, R184, 0x1, -R3.reuse ;  /* 0x00000001b8b88824 */ /* 0x100fe200078e0a03 */
[----:B------:R-:W-:Y:S01]  /*98f0*/  ISETP.GT.U32.AND P0, PT, R3, R178, PT ;  /* 0x000000b20300720c */ /* 0x000fe20003f04070 */
[----:B------:R-:W-:Y:S01]  /*9900*/  @!P5 IMAD.IADD R189, R189, 0x1, -R3 ;  /* 0x00000001bdbdd824 */ /* 0x000fe200078e0a03 */
[----:B------:R-:W-:-:S02]  /*9910*/  ISETP.GT.U32.AND P6, PT, R3, R177, PT ;  /* 0x000000b10300720c */ /* 0x000fc40003fc4070 */
        /* <DEDUP_REMOVED lines=20> */
[----:B------:R-:W-:Y:S02]  /*9a60*/  @!P1 IADD3 R192, R192, -R3, RZ ;  /* 0x80000003c0c09210 */ /* 0x000fe40007ffe0ff */
[C---:B------:R-:W-:Y:S01]  /*9a70*/  ISETP.GT.U32.AND P1, PT, R3.reuse, R199, PT ;  /* 0x000000c70300720c */ /* 0x040fe20003f24070 */
[----:B------:R-:W-:Y:S01]  /*9a80*/  @!P0 IMAD.IADD R184, R184, 0x1, -R3 ;  /* 0x00000001b8b88824 */ /* 0x000fe200078e0a03 */
[----:B------:R-:W-:-:S02]  /*9a90*/  ISETP.GT.U32.AND P3, PT, R3, R201, PT ;  /* 0x000000c90300720c */ /* 0x000fc40003f64070 */
        /* <DEDUP_REMOVED lines=15> */
[--C-:B------:R-:W-:Y:S02]  /*9b90*/  @!P6 IMAD.IADD R196, R196, 0x1, -R3.reuse ;  /* 0x00000001c4c4e824 */ /* 0x100fe400078e0a03 */
[--C-:B------:R-:W-:Y:S01]  /*9ba0*/  @!P5 IMAD.IADD R197, R197, 0x1, -R3.reuse ;  /* 0x00000001c5c5d824 */ /* 0x100fe200078e0a03 */
[C---:B------:R-:W-:Y:S01]  /*9bb0*/  ISETP.GT.U32.AND P5, PT, R3.reuse, R191, PT ;  /* 0x000000bf0300720c */ /* 0x040fe20003fa4070 */
[--C-:B------:R-:W-:Y:S01]  /*9bc0*/  @!P2 IMAD.IADD R200, R200, 0x1, -R3.reuse ;  /* 0x00000001c8c8a824 */ /* 0x100fe200078e0a03 */
[C---:B------:R-:W-:Y:S01]  /*9bd0*/  ISETP.GT.U32.AND P2, PT, R3.reuse, R194, PT ;  /* 0x000000c20300720c */ /* 0x040fe20003f44070 */
[----:B------:R-:W-:Y:S01]  /*9be0*/  @!P4 IMAD.IADD R202, R202, 0x1, -R3 ;  /* 0x00000001cacac824 */ /* 0x000fe200078e0a03 */
        /* <DEDUP_REMOVED lines=27> */
[----:B------:R-:W-:Y:S01]  /*9da0*/  ISETP.GT.U32.AND P6, PT, R3, R209, PT ;  /* 0x000000d10300720c */ /* 0x000fe20003fc4070 */
[--C-:B------:R-:W-:Y:S01]  /*9db0*/  @!P4 IMAD.IADD R203, R203, 0x1, -R3.reuse ;  /* 0x00000001cbcbc824 */ /* 0x100fe200078e0a03 */
[----:B------:R-:W-:Y:S01]  /*9dc0*/  ISETP.GT.U32.AND P4, PT, R3, R210, PT ;  /* 0x000000d20300720c */ /* 0x000fe20003f84070 */
[----:B------:R-:W-:Y:S01]  /*9dd0*/  @!P3 IMAD.IADD R208, R208, 0x1, -R3 ;  /* 0x00000001d0d0b824 */ /* 0x000fe200078e0a03 */
[----:B------:R-:W-:-:S02]  /*9de0*/  @!P1 IADD3 R206, R206, -R3, RZ ;  /* 0x80000003cece9210 */ /* 0x000fc40007ffe0ff */
[C---:B------:R-:W-:Y:S01]  /*9df0*/  ISETP.GT.U32.AND P1, PT, R3.reuse, R213, PT ;  /* 0x000000d50300720c */ /* 0x040fe20003f24070 */
[--C-:B------:R-:W-:Y:S01]  /*9e00*/  @!P0 IMAD.IADD R198, R198, 0x1, -R3.reuse ;  /* 0x00000001c6c68824 */ /* 0x100fe200078e0a03 */
[C---:B------:R-:W-:Y:S02]  /*9e10*/  ISETP.GT.U32.AND P3, PT, R3.reuse, R215, PT ;  /* 0x000000d70300720c */ /* 0x040fe40003f64070 */
[C---:B------:R-:W-:Y:S01]  /*9e20*/  ISETP.GT.U32.AND P0, PT, R3.reuse, R205, PT ;  /* 0x000000cd0300720c */ /* 0x040fe20003f04070 */
        /* <DEDUP_REMOVED lines=9> */
[----:B------:R-:W-:Y:S01]  /*9ec0*/  @!P3 IADD3 R215, R215, -R3, RZ ;  /* 0x80000003d7d7b210 */ /* 0x000fe20007ffe0ff */
        /* <DEDUP_REMOVED lines=8> */
[----:B------:R-:W-:Y:S01]  /*9f50*/  @!P1 IMAD.IADD R207, R207, 0x1, -R3 ;  /* 0x00000001cfcf9824 */ /* 0x000fe200078e0a03 */
[----:B------:R-:W-:-:S03]  /*9f60*/  ISETP.GT.U32.AND P1, PT, R3, R213, PT ;  /* 0x000000d50300720c */ /* 0x000fc60003f24070 */
[----:B------:R-:W-:Y:S01]  /*9f70*/  @!P3 IMAD.IADD R209, R209, 0x1, -R3 ;  /* 0x00000001d1d1b824 */ /* 0x000fe200078e0a03 */
[----:B------:R-:W-:-:S03]  /*9f80*/  ISETP.GT.U32.AND P3, PT, R3, R216, PT ;  /* 0x000000d80300720c */ /* 0x000fc60003f64070 */
[--C-:B------:R-:W-:Y:S01]  /*9f90*/  @!P5 IMAD.IADD R205, R205, 0x1, -R3.reuse ;  /* 0x00000001cdcdd824 */ /* 0x100fe200078e0a03 */
[C---:B------:R-:W-:Y:S01]  /*9fa0*/  ISETP.GT.U32.AND P5, PT, R3.reuse, R211, PT ;  /* 0x000000d30300720c */ /* 0x040fe20003fa4070 */
[--C-:B------:R-:W-:Y:S01]  /*9fb0*/  @!P2 IMAD.IADD R208, R208, 0x1, -R3.reuse ;  /* 0x00000001d0d0a824 */ /* 0x100fe200078e0a03 */
[C---:B------:R-:W-:Y:S02]  /*9fc0*/  ISETP.GT.U32.AND P6, PT, R3.reuse, R203, PT ;  /* 0x000000cb0300720c */ /* 0x040fe40003fc4070 */
[C---:B------:R-:W-:Y:S02]  /*9fd0*/  ISETP.GT.U32.AND P2, PT, R3.reuse, R214, PT ;  /* 0x000000d60300720c */ /* 0x040fe40003f44070 */
[----:B------:R-:W-:Y:S02]  /*9fe0*/  @!P4 IADD3 R210, R210, -R3, RZ ;  /* 0x80000003d2d2c210 */ /* 0x000fe40007ffe0ff */
        /* <DEDUP_REMOVED lines=11> */
[--C-:B------:R-:W-:Y:S01]  /*a0a0*/  @!P4 IMAD.IADD R217, R217, 0x1, -R3.reuse ;  /* 0x00000001d9d9c824 */ /* 0x100fe200078e0a03 */
        /* <DEDUP_REMOVED lines=8> */
[----:B------:R-:W-:-:S04]  /*a130*/  @!P2 IMAD.IADD R221, R221, 0x1, -R3 ;  /* 0x00000001dddda824 */ /* 0x000fc800078e0a03 */
        /* <DEDUP_REMOVED lines=8> */
[----:B------:R-:W-:-:S05]  /*a1c0*/  ISETP.GT.U32.AND P6, PT, R3, R216, PT ;  /* 0x000000d80300720c */ /* 0x000fca0003fc4070 */
[--C-:B------:R-:W-:Y:S01]  /*a1d0*/  @!P4 IMAD.IADD R218, R218, 0x1, -R3.reuse ;  /* 0x00000001dadac824 */ /* 0x100fe200078e0a03 */
[----:B------:R-:W-:Y:S01]  /*a1e0*/  ISETP.GT.U32.AND P4, PT, R3, R224, PT ;  /* 0x000000e00300720c */ /* 0x000fe20003f84070 */
[--C-:B------:R-:W-:Y:S01]  /*a1f0*/  @!P1 IMAD.IADD R221, R221, 0x1, -R3.reuse ;  /* 0x00000001dddd9824 */ /* 0x100fe200078e0a03 */
[----:B------:R-:W-:Y:S01]  /*a200*/  ISETP.GT.U32.AND P1, PT, R3, R227, PT ;  /* 0x000000e30300720c */ /* 0x000fe20003f24070 */
[--C-:B------:R-:W-:Y:S01]  /*a210*/  @!P3 IMAD.IADD R223, R223, 0x1, -R3.reuse ;  /* 0x00000001dfdfb824 */ /* 0x100fe200078e0a03 */
[----:B------:R-:W-:Y:S02]  /*a220*/  ISETP.GT.U32.AND P3, PT, R3, R230, PT ;  /* 0x000000e60300720c */ /* 0x000fe40003f64070 */
[----:B------:R-:W-:Y:S01]  /*a230*/  @!P2 IADD3 R228, R228, -R3, RZ ;  /* 0x80000003e4e4a210 */ /* 0x000fe20007ffe0ff */
[----:B------:R-:W-:-:S03]  /*a240*/  @!P6 IMAD.IADD R216, R216, 0x1, -R3 ;  /* 0x00000001d8d8e824 */ /* 0x000fc600078e0a03 */
[----:B------:R-:W-:-:S03]  /*a250*/  ISETP.GT.U32.AND P6, PT, R3, R228, PT ;  /* 0x000000e40300720c */ /* 0x000fc60003fc4070 */
[----:B------:R-:W-:Y:S02]  /*a260*/  @!P4 IADD3 R224, R224, -R3, RZ ;  /* 0x80000003e0e0c210 */ /* 0x000fe40007ffe0ff */
[----:B------:R-:W-:Y:S01]  /*a270*/  ISETP.GT.U32.AND P4, PT, R3, R231, PT ;  /* 0x000000e70300720c */ /* 0x000fe20003f84070 */
[--C-:B------:R-:W-:Y:S01]  /*a280*/  @!P1 IMAD.IADD R227, R227, 0x1, -R3.reuse ;  /* 0x00000001e3e39824 */ /* 0x100fe200078e0a03 */
[C---:B------:R-:W-:Y:S01]  /*a290*/  ISETP.GT.U32.AND P1, PT, R3.reuse, R234, PT ;  /* 0x000000ea0300720c */ /* 0x040fe20003f24070 */
[----:B------:R-:W-:Y:S01]  /*a2a0*/  @!P3 IMAD.IADD R230, R230, 0x1, -R3 ;  /* 0x00000001e6e6b824 */ /* 0x000fe200078e0a03 */
[----:B------:R-:W-:-:S04]  /*a2b0*/  ISETP.GT.U32.AND P3, PT, R3, R237, PT ;  /* 0x000000ed0300720c */ /* 0x000fc80003f64070 */
[----:B------:R-:W-:Y:S01]  /*a2c0*/  @!P6 IMAD.IADD R228, R228, 0x1, -R3 ;  /* 0x00000001e4e4e824 */ /* 0x000fe200078e0a03 */
[----:B------:R-:W-:-:S04]  /*a2d0*/  ISETP.GT.U32.AND P6, PT, R3, R235, PT ;  /* 0x000000eb0300720c */ /* 0x000fc80003fc4070 */
[--C-:B------:R-:W-:Y:S02]  /*a2e0*/  @!P4 IMAD.IADD R231, R231, 0x1, -R3.reuse ;  /* 0x00000001e7e7c824 */ /* 0x100fe400078e0a03 */
[--C-:B------:R-:W-:Y:S01]  /*a2f0*/  @!P1 IMAD.IADD R234, R234, 0x1, -R3.reuse ;  /* 0x00000001eaea9824 */ /* 0x100fe200078e0a03 */
[----:B------:R-:W-:Y:S01]  /*a300*/  ISETP.GT.U32.AND P1, PT, R3, R241, PT ;  /* 0x000000f10300720c */ /* 0x000fe20003f24070 */
[----:B------:R-:W-:Y:S01]  /*a310*/  @!P3 IMAD.IADD R237, R237, 0x1, -R3 ;  /* 0x00000001ededb824 */ /* 0x000fe200078e0a03 */
[----:B------:R-:W-:-:S04]  /*a320*/  ISETP.GT.U32.AND P3, PT, R3, R231, PT ;  /* 0x000000e70300720c */ /* 0x000fc80003f64070 */
[----:B------:R-:W-:-:S07]  /*a330*/  @!P6 IMAD.IADD R235, R235, 0x1, -R3 ;  /* 0x00000001ebebe824 */ /* 0x000fce00078e0a03 */
[----:B------:R-:W-:Y:S02]  /*a340*/  @!P1 IADD3 R241, R241, -R3, RZ ;  /* 0x80000003f1f19210 */ /* 0x000fe40007ffe0ff */
[----:B------:R-:W-:Y:S01]  /*a350*/  ISETP.GT.U32.AND P1, PT, R3, R235, PT ;  /* 0x000000eb0300720c */ /* 0x000fe20003f24070 */
[----:B------:R-:W-:Y:S01]  /*a360*/  @!P3 IMAD.IADD R231, R231, 0x1, -R3 ;  /* 0x00000001e7e7b824 */ /* 0x000fe200078e0a03 */
[----:B------:R-:W-:-:S11]  /*a370*/  ISETP.GT.U32.AND P3, PT, R3, R237, PT ;  /* 0x000000ed0300720c */ /* 0x000fd60003f64070 */
[----:B------:R-:W-:Y:S01]  /*a380*/  @!P1 IMAD.IADD R235, R235, 0x1, -R3 ;  /* 0x00000001ebeb9824 */ /* 0x000fe200078e0a03 */
[----:B------:R-:W-:Y:S02]  /*a390*/  ISETP.GT.U32.AND P1, PT, R3, R242, PT ;  /* 0x000000f20300720c */ /* 0x000fe40003f24070 */
[----:B------:R-:W-:Y:S02]  /*a3a0*/  @!P3 IADD3 R237, R237, -R3, RZ ;  /* 0x80000003ededb210 */ /* 0x000fe40007ffe0ff */
[----:B------:R-:W-:-:S09]  /*a3b0*/  ISETP.GT.U32.AND P3, PT, R3, R244, PT ;  /* 0x000000f40300720c */ /* 0x000fd20003f64070 */
[----:B------:R-:W-:Y:S01]  /*a3c0*/  @!P1 IMAD.IADD R242, R242, 0x1, -R3 ;  /* 0x00000001f2f29824 */ /* 0x000fe200078e0a03 */
[----:B------:R-:W-:-:S03]  /*a3d0*/  ISETP.GT.U32.AND P1, PT, R3, R249, PT ;  /* 0x000000f90300720c */ /* 0x000fc60003f24070 */
[----:B------:R-:W-:Y:S01]  /*a3e0*/  @!P3 IMAD.IADD R244, R244, 0x1, -R3 ;  /* 0x00000001f4f4b824 */ /* 0x000fe200078e0a03 */
[----:B------:R-:W-:-:S09]  /*a3f0*/  ISETP.GT.U32.AND P3, PT, R3, R251, PT ;  /* 0x000000fb0300720c */ /* 0x000fd20003f64070 */
[----:B------:R-:W-:Y:S01]  /*a400*/  @!P1 IMAD.IADD R249, R249, 0x1, -R3 ;  /* 0x00000001f9f99824 */ /* 0x000fe200078e0a03 */
[----:B---3--:R-:W-:-:S03]  /*a410*/  ISETP.GE.AND P1, PT, R0, RZ, PT ;  /* 0x000000ff0000720c */ /* 0x008fc60003f26270 */
[----:B------:R-:W-:Y:S01]  /*a420*/  @!P3 IMAD.IADD R251, R251, 0x1, -R3 ;  /* 0x00000001fbfbb824 */ /* 0x000fe200078e0a03 */
[----:B--2---:R-:W-:Y:S02]  /*a430*/  ISETP.NE.AND P3, PT, R127, RZ, PT ;  /* 0x000000ff7f00720c */ /* 0x004fe40003f65270 */
[----:B------:R-:W-:-:S05]  /*a440*/  LOP3.LUT R11, R11, 0x7c, RZ, 0xc0, !PT ;  /* 0x0000007c0b0b7812 */ /* 0x000fca00078ec0ff */
[----:B------:R-:W-:Y:S02]  /*a450*/  IMAD R11, R126, 0x400, R11 ;  /* 0x000004007e0b7824 */ /* 0x000fe400078e020b */
[----:B------:R-:W-:-:S04]  /*a460*/  @!P1 IMAD.MOV R2, RZ, RZ, -R2 ;  /* 0x000000ffff029224 */ /* 0x000fc800078e0a02 */
[----:B------:R-:W-:Y:S01]  /*a470*/  @!P3 LOP3.LUT R2, RZ, R127, RZ, 0x33, !PT ;  /* 0x0000007fff02b212 */ /* 0x000fe200078e33ff */
[----:B------:R1:W-:Y:S04]  /*a480*/  STL [R1+0x1534], R11 ;  /* 0x0015340b01007387 */ /* 0x0003e80000100800 */
[----:B------:R-:W2:Y:S01]  /*a490*/  LDL R127, [R1+0x1144] ;  /* 0x00114400017f7983 */ /* 0x000ea20000100800 */
[----:B------:R-:W-:-:S03]  /*a4a0*/  IMAD R126, R2, UR4, RZ ;  /* 0x00000004027e7c24 */ /* 0x000fc6000f8e02ff */
[----:B------:R-:W3:Y:S04]  /*a4b0*/  LDL R0, [R1+0xcf4] ;  /* 0x000cf40001007983 */ /* 0x000ee80000100800 */
[----:B-1----:R-:W4:Y:S04]  /*a4c0*/  LDL R11, [R1+0x1138] ;  /* 0x00113800010b7983 */ /* 0x002f280000100800 */
[----:B------:R1:W-:Y:S04]  /*a4d0*/  STL [R1+0x1538], R7 ;  /* 0x0015380701007387 */ /* 0x0003e80000100800 */
[----:B------:R-:W2:Y:S01]  /*a4e0*/  LDL R2, [R1+0x1530] ;  /* 0x0015300001027983 */ /* 0x000ea20000100800 */
[----:B------:R-:W-:-:S13]  /*a4f0*/  ISETP.GT.U32.AND P0, PT, R3, R212, PT ;  /* 0x000000d40300720c */ /* 0x000fda0003f04070 */
[----:B------:R-:W-:Y:S01]  /*a500*/  @!P0 IMAD.IADD R212, R212, 0x1, -R3 ;  /* 0x00000001d4d48824 */ /* 0x000fe200078e0a03 */
[----:B------:R-:W-:-:S13]  /*a510*/  ISETP.GT.U32.AND P0, PT, R3, R206, PT ;  /* 0x000000ce0300720c */ /* 0x000fda0003f04070 */
[----:B------:R-:W-:Y:S01]  /*a520*/  @!P0 IMAD.IADD R206, R206, 0x1, -R3 ;  /* 0x00000001cece8824 */ /* 0x000fe200078e0a03 */
[----:B------:R-:W-:-:S13]  /*a530*/  ISETP.GT.U32.AND P0, PT, R3, R212, PT ;  /* 0x000000d40300720c */ /* 0x000fda0003f04070 */
[----:B------:R-:W-:Y:S01]  /*a540*/  @!P0 IMAD.IADD R212, R212, 0x1, -R3 ;  /* 0x00000001d4d48824 */ /* 0x000fe200078e0a03 */
[C---:B------:R-:W-:Y:S02]  /*a550*/  ISETP.GT.U32.AND P0, PT, R3.reuse, R219, PT ;  /* 0x000000db0300720c */ /* 0x040fe40003f04070 */
[----:B------:R-:W-:-:S11]  /*a560*/  ISETP.GT.U32.AND P5, PT, R3, R225, PT ;  /* 0x000000e10300720c */ /* 0x000fd60003fa4070 */
[----:B------:R-:W-:Y:S02]  /*a570*/  @!P0 IADD3 R219, R219, -R3, RZ ;  /* 0x80000003dbdb8210 */ /* 0x000fe40007ffe0ff */
[----:B------:R-:W-:Y:S01]  /*a580*/  ISETP.GT.U32.AND P0, PT, R3, R226, PT ;  /* 0x000000e20300720c */ /* 0x000fe20003f04070 */
[----:B------:R-:W-:Y:S01]  /*a590*/  @!P5 IMAD.IADD R225, R225, 0x1, -R3 ;  /* 0x00000001e1e1d824 */ /* 0x000fe200078e0a03 */
[C---:B------:R-:W-:Y:S02]  /*a5a0*/  ISETP.GT.U32.AND P5, PT, R3.reuse, R219, PT ;  /* 0x000000db0300720c */ /* 0x040fe40003fa4070 */
[----:B------:R-:W-:-:S09]  /*a5b0*/  ISETP.GT.U32.AND P2, PT, R3, R222, PT ;  /* 0x000000de0300720c */ /* 0x000fd20003f44070 */
[--C-:B------:R-:W-:Y:S01]  /*a5c0*/  @!P0 IMAD.IADD R226, R226, 0x1, -R3.reuse ;  /* 0x00000001e2e28824 */ /* 0x100fe200078e0a03 */
[----:B------:R-:W-:Y:S01]  /*a5d0*/  ISETP.GT.U32.AND P0, PT, R3, R220, PT ;  /* 0x000000dc0300720c */ /* 0x000fe20003f04070 */
[--C-:B------:R-:W-:Y:S01]  /*a5e0*/  @!P5 IMAD.IADD R219, R219, 0x1, -R3.reuse ;  /* 0x00000001dbdbd824 */ /* 0x100fe200078e0a03 */
[C---:B------:R-:W-:Y:S01]  /*a5f0*/  ISETP.GT.U32.AND P5, PT, R3.reuse, R225, PT ;  /* 0x000000e10300720c */ /* 0x040fe20003fa4070 */
[----:B------:R-:W-:Y:S01]  /*a600*/  @!P2 IMAD.IADD R222, R222, 0x1, -R3 ;  /* 0x00000001dedea824 */ /* 0x000fe200078e0a03 */
[----:B------:R-:W-:-:S09]  /*a610*/  ISETP.GT.U32.AND P2, PT, R3, R229, PT ;  /* 0x000000e50300720c */ /* 0x000fd20003f44070 */
[--C-:B------:R-:W-:Y:S01]  /*a620*/  @!P0 IMAD.IADD R220, R220, 0x1, -R3.reuse ;  /* 0x00000001dcdc8824 */ /* 0x100fe200078e0a03 */
[----:B------:R-:W-:Y:S01]  /*a630*/  ISETP.GT.U32.AND P0, PT, R3, R226, PT ;  /* 0x000000e20300720c */ /* 0x000fe20003f04070 */
[--C-:B------:R-:W-:Y:S01]  /*a640*/  @!P5 IMAD.IADD R225, R225, 0x1, -R3.reuse ;  /* 0x00000001e1e1d824 */ /* 0x100fe200078e0a03 */
[----:B------:R-:W-:Y:S01]  /*a650*/  ISETP.GT.U32.AND P5, PT, R3, R232, PT ;  /* 0x000000e80300720c */ /* 0x000fe20003fa4070 */
[----:B------:R-:W-:Y:S01]  /*a660*/  @!P2 IMAD.IADD R229, R229, 0x1, -R3 ;  /* 0x00000001e5e5a824 */ /* 0x000fe200078e0a03 */
[----:B------:R-:W-:-:S09]  /*a670*/  ISETP.GT.U32.AND P2, PT, R3, R236, PT ;  /* 0x000000ec0300720c */ /* 0x000fd20003f44070 */
[--C-:B------:R-:W-:Y:S01]  /*a680*/  @!P0 IMAD.IADD R226, R226, 0x1, -R3.reuse ;  /* 0x00000001e2e28824 */ /* 0x100fe200078e0a03 */
[C---:B------:R-:W-:Y:S01]  /*a690*/  ISETP.GT.U32.AND P0, PT, R3.reuse, R233, PT ;  /* 0x000000e90300720c */ /* 0x040fe20003f04070 */
[--C-:B------:R-:W-:Y:S01]  /*a6a0*/  @!P5 IMAD.IADD R232, R232, 0x1, -R3.reuse ;  /* 0x00000001e8e8d824 */ /* 0x100fe200078e0a03 */
[C---:B------:R-:W-:Y:S02]  /*a6b0*/  ISETP.GT.U32.AND P4, PT, R3.reuse, R238, PT ;  /* 0x000000ee0300720c */ /* 0x040fe40003f84070 */
[C---:B------:R-:W-:Y:S01]  /*a6c0*/  ISETP.GT.U32.AND P5, PT, R3.reuse, R239, PT ;  /* 0x000000ef0300720c */ /* 0x040fe20003fa4070 */
[----:B------:R-:W-:Y:S01]  /*a6d0*/  @!P2 IMAD.IADD R236, R236, 0x1, -R3 ;  /* 0x00000001ececa824 */ /* 0x000fe200078e0a03 */
[----:B------:R-:W-:-:S07]  /*a6e0*/  ISETP.GT.U32.AND P2, PT, R3, R230, PT ;  /* 0x000000e60300720c */ /* 0x000fce0003f44070 */
[----:B------:R-:W-:Y:S02]  /*a6f0*/  @!P0 IADD3 R233, R233, -R3, RZ ;  /* 0x80000003e9e98210 */ /* 0x000fe40007ffe0ff */
[C---:B------:R-:W-:Y:S01]  /*a700*/  ISETP.GT.U32.AND P0, PT, R3.reuse, R240, PT ;  /* 0x000000f00300720c */ /* 0x040fe20003f04070 */
[--C-:B------:R-:W-:Y:S01]  /*a710*/  @!P4 IMAD.IADD R238, R238, 0x1, -R3.reuse ;  /* 0x00000001eeeec824 */ /* 0x100fe200078e0a03 */
[----:B------:R-:W-:Y:S01]  /*a720*/  ISETP.GT.U32.AND P4, PT, R3, R232, PT ;  /* 0x000000e80300720c */ /* 0x000fe20003f84070 */
[--C-:B------:R-:W-:Y:S01]  /*a730*/  @!P5 IMAD.IADD R239, R239, 0x1, -R3.reuse ;  /* 0x00000001efefd824 */ /* 0x100fe200078e0a03 */
[C---:B------:R-:W-:Y:S01]  /*a740*/  ISETP.GT.U32.AND P5, PT, R3.reuse, R233, PT ;  /* 0x000000e90300720c */ /* 0x040fe20003fa4070 */
[----:B------:R-:W-:Y:S01]  /*a750*/  @!P2 IMAD.IADD R230, R230, 0x1, -R3 ;  /* 0x00000001e6e6a824 */ /* 0x000fe200078e0a03 */
[C---:B------:R-:W-:Y:S02]  /*a760*/  ISETP.GT.U32.AND P2, PT, R3.reuse, R236, PT ;  /* 0x000000ec0300720c */ /* 0x040fe40003f44070 */
[----:B------:R-:W-:-:S05]  /*a770*/  ISETP.GT.U32.AND P6, PT, R3, R229, PT ;  /* 0x000000e50300720c */ /* 0x000fca0003fc4070 */
        /* <DEDUP_REMOVED lines=8> */
[----:B------:R-:W-:Y:S01]  /*a800*/  @!P6 IMAD.IADD R229, R229, 0x1, -R3 ;  /* 0x00000001e5e5e824 */ /* 0x000fe200078e0a03 */
[----:B------:R-:W-:-:S05]  /*a810*/  ISETP.GT.U32.AND P6, PT, R3, R241, PT ;  /* 0x000000f10300720c */ /* 0x000fca0003fc4070 */
        /* <DEDUP_REMOVED lines=9> */
[----:B------:R-:W-:-:S05]  /*a8b0*/  ISETP.GT.U32.AND P6, PT, R3, R248, PT ;  /* 0x000000f80300720c */ /* 0x000fca0003fc4070 */
[--C-:B------:R-:W-:Y:S01]  /*a8c0*/  @!P0 IMAD.IADD R240, R240, 0x1, -R3.reuse ;  /* 0x00000001f0f08824 */ /* 0x100fe200078e0a03 */
[----:B------:R-:W-:Y:S01]  /*a8d0*/  ISETP.GT.U32.AND P0, PT, R3, R247, PT ;  /* 0x000000f70300720c */ /* 0x000fe20003f04070 */
[--C-:B------:R-:W-:Y:S02]  /*a8e0*/  @!P4 IMAD.IADD R245, R245, 0x1, -R3.reuse ;  /* 0x00000001f5f5c824 */ /* 0x100fe400078e0a03 */
[----:B------:R-:W-:Y:S02]  /*a8f0*/  @!P5 IADD3 R246, R246, -R3, RZ ;  /* 0x80000003f6f6d210 */ /* 0x000fe40007ffe0ff */
[C---:B------:R-:W-:Y:S01]  /*a900*/  ISETP.GT.U32.AND P5, PT, R3.reuse, R242, PT ;  /* 0x000000f20300720c */ /* 0x040fe20003fa4070 */
[--C-:B------:R-:W-:Y:S01]  /*a910*/  @!P2 IMAD.IADD R250, R250, 0x1, -R3.reuse ;  /* 0x00000001fafaa824 */ /* 0x100fe200078e0a03 */
[C---:B------:R-:W-:Y:S01]  /*a920*/  ISETP.GT.U32.AND P4, PT, R3.reuse, R252, PT ;  /* 0x000000fc0300720c */ /* 0x040fe20003f84070 */
[----:B------:R-:W-:Y:S01]  /*a930*/  @!P6 IMAD.IADD R248, R248, 0x1, -R3 ;  /* 0x00000001f8f8e824 */ /* 0x000fe200078e0a03 */
[----:B------:R-:W-:-:S04]  /*a940*/  ISETP.GT.U32.AND P2, PT, R3, R245, PT ;  /* 0x000000f50300720c */ /* 0x000fc80003f44070 */
[--C-:B------:R-:W-:Y:S01]  /*a950*/  @!P0 IMAD.IADD R247, R247, 0x1, -R3.reuse ;  /* 0x00000001f7f78824 */ /* 0x100fe200078e0a03 */
[C---:B------:R-:W-:Y:S02]  /*a960*/  ISETP.GT.U32.AND P0, PT, R3.reuse, R243, PT ;  /* 0x000000f30300720c */ /* 0x040fe40003f04070 */
[C---:B------:R-:W-:Y:S02]  /*a970*/  ISETP.GT.U32.AND P6, PT, R3.reuse, R244, PT ;  /* 0x000000f40300720c */ /* 0x040fe40003fc4070 */
[--C-:B------:R-:W-:Y:S01]  /*a980*/  @!P5 IMAD.IADD R242, R242, 0x1, -R3.reuse ;  /* 0x00000001f2f2d824 */ /* 0x100fe200078e0a03 */
[C---:B------:R-:W-:Y:S01]  /*a990*/  ISETP.GT.U32.AND P5, PT, R3.reuse, R248, PT ;  /* 0x000000f80300720c */ /* 0x040fe20003fa4070 */
[--C-:B------:R-:W-:Y:S01]  /*a9a0*/  @!P4 IMAD.IADD R252, R252, 0x1, -R3.reuse ;  /* 0x00000001fcfcc824 */ /* 0x100fe200078e0a03 */
[----:B------:R-:W-:Y:S01]  /*a9b0*/  ISETP.GT.U32.AND P1, PT, R3, R249, PT ;  /* 0x000000f90300720c */ /* 0x000fe20003f24070 */
[----:B------:R-:W-:Y:S01]  /*a9c0*/  @!P2 IMAD.IADD R245, R245, 0x1, -R3 ;  /* 0x00000001f5f5a824 */ /* 0x000fe200078e0a03 */
[----:B------:R-:W-:-:S02]  /*a9d0*/  ISETP.GT.U32.AND P4, PT, R3, R246, PT ;  /* 0x000000f60300720c */ /* 0x000fc40003f84070 */
[----:B------:R-:W-:Y:S02]  /*a9e0*/  ISETP.GT.U32.AND P2, PT, R3, R250, PT ;  /* 0x000000fa0300720c */ /* 0x000fe40003f44070 */
[----:B------:R-:W-:Y:S02]  /*a9f0*/  @!P0 IADD3 R243, R243, -R3, RZ ;  /* 0x80000003f3f38210 */ /* 0x000fe40007ffe0ff */
[C---:B------:R-:W-:Y:S01]  /*aa00*/  ISETP.GT.U32.AND P0, PT, R3.reuse, R247, PT ;  /* 0x000000f70300720c */ /* 0x040fe20003f04070 */
[--C-:B------:R-:W-:Y:S01]  /*aa10*/  @!P6 IMAD.IADD R244, R244, 0x1, -R3.reuse ;  /* 0x00000001f4f4e824 */ /* 0x100fe200078e0a03 */
[C---:B------:R-:W-:Y:S02]  /*aa20*/  ISETP.GT.U32.AND P6, PT, R3.reuse, R251, PT ;  /* 0x000000fb0300720c */ /* 0x040fe40003fc4070 */
[----:B------:R-:W-:Y:S01]  /*aa30*/  ISETP.GT.U32.AND P3, PT, R3, R252, PT ;  /* 0x000000fc0300720c */ /* 0x000fe20003f64070 */
[--C-:B------:R-:W-:Y:S02]  /*aa40*/  @!P5 IMAD.IADD R248, R248, 0x1, -R3.reuse ;  /* 0x00000001f8f8d824 */ /* 0x100fe400078e0a03 */
[----:B------:R-:W-:-:S02]  /*aa50*/  @!P1 IMAD.IADD R249, R249, 0x1, -R3 ;  /* 0x00000001f9f99824 */ /* 0x000fc400078e0a03 */
[--C-:B------:R-:W-:Y:S01]  /*aa60*/  @!P4 IMAD.IADD R246, R246, 0x1, -R3.reuse ;  /* 0x00000001f6f6c824 */ /* 0x100fe200078e0a03 */
[----:B------:R-:W-:Y:S01]  /*aa70*/  ISETP.GE.AND P4, PT, R7, RZ, PT ;  /* 0x000000ff0700720c */ /* 0x000fe20003f86270 */
[--C-:B------:R-:W-:Y:S01]  /*aa80*/  @!P2 IMAD.IADD R250, R250, 0x1, -R3.reuse ;  /* 0x00000001fafaa824 */ /* 0x100fe200078e0a03 */
[----:B-1----:R-:W4:Y:S01]  /*aa90*/  LDL R7, [R1+0x113c] ;  /* 0x00113c0001077983 */ /* 0x002f220000100800 */
[--C-:B------:R-:W-:Y:S02]  /*aaa0*/  @!P0 IMAD.IADD R247, R247, 0x1, -R3.reuse ;  /* 0x00000001f7f78824 */ /* 0x100fe400078e0a03 */
[----:B------:R-:W-:Y:S01]  /*aab0*/  @!P6 IADD3 R251, R251, -R3, RZ ;  /* 0x80000003fbfbe210 */ /* 0x000fe20007ffe0ff */
[----:B------:R-:W-:Y:S01]  /*aac0*/  STL [R1+0x1560], R248 ;  /* 0x001560f801007387 */ /* 0x000fe20000100800 */
[----:B------:R-:W-:-:S03]  /*aad0*/  @!P3 IMAD.IADD R252, R252, 0x1, -R3 ;  /* 0x00000001fcfcb824 */ /* 0x000fc600078e0a03 */
[----:B------:R1:W-:Y:S04]  /*aae0*/  STL [R1+0x1564], R249 ;  /* 0x001564f901007387 */ /* 0x0003e80000100800 */
[----:B-1----:R-:W4:Y:S04]  /*aaf0*/  LDL R249, [R1+0x1168] ;  /* 0x0011680001f97983 */ /* 0x002f280000100800 */
[----:B------:R1:W-:Y:S04]  /*ab00*/  STL [R1+0x1568], R250 ;  /* 0x001568fa01007387 */ /* 0x0003e80000100800 */
[----:B-1----:R-:W4:Y:S04]  /*ab10*/  LDL R250, [R1+0x1178] ;  /* 0x0011780001fa7983 */ /* 0x002f280000100800 */
[----:B------:R1:W-:Y:S04]  /*ab20*/  STL [R1+0x156c], R251 ;  /* 0x00156cfb01007387 */ /* 0x0003e80000100800 */
[----:B-1----:R-:W4:Y:S01]  /*ab30*/  LDL R251, [R1+0x116c] ;  /* 0x00116c0001fb7983 */ /* 0x002f220000100800 */
[----:B--2---:R-:W-:-:S02]  /*ab40*/  ISETP.GE.AND P0, PT, R2, RZ, PT ;  /* 0x000000ff0200720c */ /* 0x004fc40003f06270 */
[----:B------:R-:W-:-:S04]  /*ab50*/  LEA R2, P1, R126, UR6, 0x2 ;  /* 0x000000067e027c11 */ /* 0x000fc8000f8210ff */
[----:B------:R-:W-:Y:S01]  /*ab60*/  LEA.HI.X.SX32 R3, R126, UR7, 0x2, P1 ;  /* 0x000000077e037c11 */ /* 0x000fe200088f16ff */
[----:B------:R1:W-:Y:S04]  /*ab70*/  STL [R1+0x1540], R2 ;  /* 0x0015400201007387 */ /* 0x0003e80000100800 */
[----:B-1----:R-:W2:Y:S04]  /*ab80*/  LDL R2, [R1+0x1164] ;  /* 0x0011640001027983 */ /* 0x002ea80000100800 */
[----:B------:R1:W-:Y:S01]  /*ab90*/  STL [R1+0x153c], R3 ;  /* 0x00153c0301007387 */ /* 0x0003e20000100800 */
[----:B------:R-:W-:-:S02]  /*aba0*/  ISETP.GE.AND P5, PT, R127, RZ, PT ;  /* 0x000000ff7f00720c */ /* 0x000fc40003fa6270 */
[----:B------:R-:W3:Y:S01]  /*abb0*/  LDC.64 R126, c[0x0][0x238] ;  /* 0x00008e00ff7e7b82 */ /* 0x000ee20000000a00 */
[----:B------:R-:W2:Y:S04]  /*abc0*/  LDL R248, [R1+0x1184] ;  /* 0x0011840001f87983 */ /* 0x000ea80000100800 */
[----:B-1----:R-:W4:Y:S01]  /*abd0*/  LDL R3, [R1+0x1140] ;  /* 0x0011400001037983 */ /* 0x002f220000100800 */
[----:B---3--:R-:W-:-:S03]  /*abe0*/  ISETP.NE.AND P1, PT, R0, RZ, PT ;  /* 0x000000ff0000720c */ /* 0x008fc60003f25270 */
[----:B------:R1:W-:Y:S04]  /*abf0*/  STL [R1+0x1544], R126 ;  /* 0x0015447e01007387 */ /* 0x0003e80000100800 */
[----:B-1----:R-:W3:Y:S01]  /*ac00*/  LDL R126, [R1+0x1160] ;  /* 0x00116000017e7983 */ /* 0x002ee20000100800 */
[----:B----4-:R-:W-:-:S03]  /*ac10*/  ISETP.GE.AND P2, PT, R3, RZ, PT ;  /* 0x000000ff0300720c */ /* 0x010fc60003f46270 */
[----:B------:R-:W4:Y:S04]  /*ac20*/  LDL.LU R3, [R1+0x24] ;  /* 0x0000240001037983 */ /* 0x000f280000300800 */
[----:B------:R-:W2:Y:S01]  /*ac30*/  LDL.LU R0, [R1+0x1570] ;  /* 0x0015700001007983 */ /* 0x000ea20000300800 */
[----:B------:R-:W-:-:S03]  /*ac40*/  ISETP.GE.AND P3, PT, R7, RZ, PT ;  /* 0x000000ff0700720c */ /* 0x000fc60003f66270 */
[----:B------:R-:W3:Y:S01]  /*ac50*/  LDL R7, [R1+0x1188] ;  /* 0x0011880001077983 */ /* 0x000ee20000100800 */
[----:B----4-:R-:W-:Y:S01]  /*ac60*/  @!P4 IMAD.MOV R3, RZ, RZ, -R3 ;  /* 0x000000ffff03c224 */ /* 0x010fe200078e0a03 */
[----:B------:R-:W-:Y:S01]  /*ac70*/  ISETP.GE.AND P4, PT, R11, RZ, PT ;  /* 0x000000ff0b00720c */ /* 0x000fe20003f86270 */
[----:B--2---:R-:W-:-:S03]  /*ac80*/  @!P0 IMAD.MOV R0, RZ, RZ, -R0 ;  /* 0x000000ffff008224 */ /* 0x004fc600078e0a00 */
[----:B------:R1:W-:Y:S04]  /*ac90*/  STL [R1+0x28], R3 ;  /* 0x0000280301007387 */ /* 0x0003e80000100800 */
[----:B-1----:R-:W2:Y:S04]  /*aca0*/  LDL.LU R3, [R1+0x20] ;  /* 0x0000200001037983 */ /* 0x002ea80000300800 */
[----:B------:R-:W4:Y:S04]  /*acb0*/  LDL R11, [R1+0x118c] ;  /* 0x00118c00010b7983 */ /* 0x000f280000100800 */
[----:B------:R1:W-:Y:S04]  /*acc0*/  STL [R1+0x24], R0 ;  /* 0x0000240001007387 */ /* 0x0003e80000100800 */
[----:B-1----:R-:W4:Y:S01]  /*acd0*/  LDL.LU R0, [R1+0x1c] ;  /* 0x00001c0001007983 */ /* 0x002f220000300800 */
[----:B---3--:R-:W-:Y:S01]  /*ace0*/  ISETP.GE.AND P0, PT, R126, RZ, PT ;  /* 0x000000ff7e00720c */ /* 0x008fe20003f06270 */
[----:B--2---:R-:W-:Y:S01]  /*acf0*/  @!P5 IMAD.MOV R3, RZ, RZ, -R3 ;  /* 0x000000ffff03d224 */ /* 0x004fe200078e0a03 */
[----:B------:R-:W-:-:S02]  /*ad00*/  ISETP.GE.AND P5, PT, R2, RZ, PT ;  /* 0x000000ff0200720c */ /* 0x000fc40003fa6270 */
[----:B------:R-:W2:Y:S04]  /*ad10*/  LDL.LU R2, [R1+0x18] ;  /* 0x0000180001027983 */ /* 0x000ea80000300800 */
[----:B------:R-:W-:Y:S01]  /*ad20*/  STL [R1+0x20], R3 ;  /* 0x0000200301007387 */ /* 0x000fe20000100800 */
[----:B----4-:R-:W-:Y:S01]  /*ad30*/  @!P2 IMAD.MOV R0, RZ, RZ, -R0 ;  /* 0x000000ffff00a224 */ /* 0x010fe200078e0a00 */
[----:B------:R-:W-:-:S04]  /*ad40*/  ISETP.GE.AND P2, PT, R249, RZ, PT ;  /* 0x000000fff900720c */ /* 0x000fc80003f46270 */
[----:B------:R1:W-:Y:S04]  /*ad50*/  STL [R1+0x1c], R0 ;  /* 0x00001c0001007387 */ /* 0x0003e80000100800 */
[----:B-1----:R-:W3:Y:S04]  /*ad60*/  LDL.LU R0, [R1+0x14] ;  /* 0x0000140001007983 */ /* 0x002ee80000300800 */
[----:B------:R-:W4:Y:S04]  /*ad70*/  LDL R249, [R1+0x1198] ;  /* 0x0011980001f97983 */ /* 0x000f280000100800 */
[----:B------:R-:W4:Y:S01]  /*ad80*/  LDL.LU R126, [R1+0x10] ;  /* 0x00001000017e7983 */ /* 0x000f220000300800 */
[----:B--2---:R-:W-:-:S05]  /*ad90*/  @!P3 IMAD.MOV R2, RZ, RZ, -R2 ;  /* 0x000000ffff02b224 */ /* 0x004fca00078e0a02 */
[----:B------:R1:W-:Y:S04]  /*ada0*/  STL [R1+0x18], R2 ;  /* 0x0000180201007387 */ /* 0x0003e80000100800 */
[----:B-1----:R-:W2:Y:S01]  /*adb0*/  LDL.LU R2, [R1+0xc] ;  /* 0x00000c0001027983 */ /* 0x002ea20000300800 */
[----:B---3--:R-:W-:Y:S02]  /*adc0*/  @!P4 IMAD.MOV R0, RZ, RZ, -R0 ;  /* 0x000000ffff00c224 */ /* 0x008fe400078e0a00 */
[----:B----4-:R-:W-:-:S03]  /*add0*/  @!P0 IMAD.MOV R126, RZ, RZ, -R126 ;  /* 0x000000ffff7e8224 */ /* 0x010fc600078e0a7e */
[----:B------:R-:W-:Y:S04]  /*ade0*/  STL [R1+0x14], R0 ;  /* 0x0000140001007387 */ /* 0x000fe80000100800 */
[----:B------:R1:W-:Y:S04]  /*adf0*/  STL [R1+0x1548], R126 ;  /* 0x0015487e01007387 */ /* 0x0003e80000100800 */
[----:B-1----:R-:W3:Y:S04]  /*ae00*/  LDL R126, [R1+0x11ac] ;  /* 0x0011ac00017e7983 */ /* 0x002ee80000100800 */
[----:B------:R-:W4:Y:S04]  /*ae10*/  LDL.LU R3, [R1+0x8] ;  /* 0x0000080001037983 */ /* 0x000f280000300800 */
[----:B------:R-:W3:Y:S01]  /*ae20*/  LDL R0, [R1+0x11b0] ;  /* 0x0011b00001007983 */ /* 0x000ee20000100800 */
[----:B------:R-:W-:-:S02]  /*ae30*/  ISETP.GE.AND P0, PT, R248, RZ, PT ;  /* 0x000000fff800720c */ /* 0x000fc40003f06270 */
[----:B------:R-:W-:Y:S02]  /*ae40*/  ISETP.GE.AND P3, PT, R251, RZ, PT ;  /* 0x000000fffb00720c */ /* 0x000fe40003f66270 */
[----:B--2---:R-:W-:Y:S02]  /*ae50*/  @!P5 IADD3 R2, -R2, RZ, RZ ;  /* 0x000000ff0202d210 */ /* 0x004fe40007ffe1ff */
[----:B------:R-:W-:-:S03]  /*ae60*/  ISETP.GE.AND P5, PT, R7, RZ, PT ;  /* 0x000000ff0700720c */ /* 0x000fc60003fa6270 */
[----:B------:R1:W-:Y:S04]  /*ae70*/  STL [R1+0x154c], R2 ;  /* 0x00154c0201007387 */ /* 0x0003e80000100800 */
[----:B-1----:R-:W2:Y:S04]  /*ae80*/  LDL R2, [R1+0x11a4] ;  /* 0x0011a40001027983 */ /* 0x002ea80000100800 */
[----:B------:R-:W2:Y:S04]  /*ae90*/  LDL.LU R7, [R1+0x4] ;  /* 0x0000040001077983 */ /* 0x000ea80000300800 */
[----:B------:R-:W2:Y:S01]  /*aea0*/  LDL R248, [R1+0x11b4] ;  /* 0x0011b40001f87983 */ /* 0x000ea20000100800 */
[----:B----4-:R-:W-:Y:S01]  /*aeb0*/  @!P2 IMAD.MOV R3, RZ, RZ, -R3 ;  /* 0x000000ffff03a224 */ /* 0x010fe200078e0a03 */
[----:B------:R-:W-:-:S04]  /*aec0*/  ISETP.GE.AND P2, PT, R11, RZ, PT ;  /* 0x000000ff0b00720c */ /* 0x000fc80003f46270 */
[----:B------:R1:W-:Y:S04]  /*aed0*/  STL [R1+0x1550], R3 ;  /* 0x0015500301007387 */ /* 0x0003e80000100800 */
[----:B------:R-:W4:Y:S04]  /*aee0*/  LDL R251, [R1+0x11bc] ;  /* 0x0011bc0001fb7983 */ /* 0x000f280000100800 */
[----:B-1----:R-:W4:Y:S04]  /*aef0*/  LDL R3, [R1+0x1194] ;  /* 0x0011940001037983 */ /* 0x002f280000100800 */
[----:B------:R-:W4:Y:S01]  /*af00*/  LDL.LU R11, [R1] ;  /* 0x00000000010b7983 */ /* 0x000f220000300800 */
[----:B------:R-:W-:-:S03]  /*af10*/  ISETP.GE.AND P4, PT, R250, RZ, PT ;  /* 0x000000fffa00720c */ /* 0x000fc60003f86270 */
[----:B------:R-:W4:Y:S01]  /*af20*/  LDL R250, [R1+0x11c4] ;  /* 0x0011c40001fa7983 */ /* 0x000f220000100800 */
[----:B------:R-:W-:Y:S02]  /*af30*/  @!P0 IMAD.MOV R4, RZ, RZ, -R4 ;  /* 0x000000ffff048224 */ /* 0x000fe400078e0a04 */
[----:B------:R-:W-:Y:S01]  /*af40*/  @!P5 IMAD.MOV R5, RZ, RZ, -R5 ;  /* 0x000000ffff05d224 */ /* 0x000fe200078e0a05 */
[----:B---3--:R-:W-:Y:S01]  /*af50*/  ISETP.GE.AND P5, PT, R126, RZ, PT ;  /* 0x000000ff7e00720c */ /* 0x008fe20003fa6270 */
[----:B------:R-:W-:Y:S01]  /*af60*/  @!P2 IMAD.MOV R6, RZ, RZ, -R6 ;  /* 0x000000ffff06a224 */ /* 0x000fe200078e0a06 */
[----:B------:R-:W-:Y:S01]  /*af70*/  ISETP.GE.AND P2, PT, R0, RZ, PT ;  /* 0x000000ff0000720c */ /* 0x000fe20003f46270 */
[----:B--2---:R-:W-:-:S05]  /*af80*/  @!P3 IMAD.MOV R7, RZ, RZ, -R7 ;  /* 0x000000ffff07b224 */ /* 0x004fca00078e0a07 */
[----:B------:R1:W-:Y:S01]  /*af90*/  STL [R1+0x1554], R7 ;  /* 0x0015540701007387 */ /* 0x0003e20000100800 */
[----:B------:R-:W-:Y:S02]  /*afa0*/  ISETP.GE.AND P0, PT, R2, RZ, PT ;  /* 0x000000ff0200720c */ /* 0x000fe40003f06270 */
[----:B----4-:R-:W-:Y:S02]  /*afb0*/  ISETP.GE.AND P3, PT, R3, RZ, PT ;  /* 0x000000ff0300720c */ /* 0x010fe40003f66270 */
[----:B------:R-:W2:Y:S01]  /*afc0*/  LDL R3, [R1+0x11d0] ;  /* 0x0011d00001037983 */ /* 0x000ea20000100800 */
[----:B------:R-:W-:Y:S01]  /*afd0*/  @!P4 IMAD.MOV R11, RZ, RZ, -R11 ;  /* 0x000000ffff0bc224 */ /* 0x000fe200078e0a0b */
[----:B------:R-:W-:-:S04]  /*afe0*/  ISETP.GE.AND P4, PT, R249, RZ, PT ;  /* 0x000000fff900720c */ /* 0x000fc80003f86270 */
[----:B------:R-:W-:Y:S04]  /*aff0*/  STL [R1+0x1558], R11 ;  /* 0x0015580b01007387 */ /* 0x000fe80000100800 */
[----:B------:R-:W3:Y:S04]  /*b000*/  LDL R249, [R1+0x11d4] ;  /* 0x0011d40001f97983 */ /* 0x000ee80000100800 */
[----:B------:R4:W-:Y:S04]  /*b010*/  STL [R1+0x155c], R4 ;  /* 0x00155c0401007387 */ /* 0x0009e80000100800 */
[----:B------:R-:W4:Y:S04]  /*b020*/  LDL R2, [R1+0x11d8] ;  /* 0x0011d80001027983 */ /* 0x000f280000100800 */
[----:B------:R-:W4:Y:S04]  /*b030*/  LDL R126, [R1+0x11e0] ;  /* 0x0011e000017e7983 */ /* 0x000f280000100800 */
[----:B------:R-:W4:Y:S01]  /*b040*/  LDL R0, [R1+0x11e8] ;  /* 0x0011e80001007983 */ /* 0x000f220000100800 */
[----:B------:R-:W-:Y:S01]  /*b050*/  @!P3 IMAD.MOV R8, RZ, RZ, -R8 ;  /* 0x000000ffff08b224 */ /* 0x000fe200078e0a08 */
[----:B------:R-:W-:-:S02]  /*b060*/  ISETP.GE.AND P3, PT, R248, RZ, PT ;  /* 0x000000fff800720c */ /* 0x000fc40003f66270 */
[----:B------:R-:W4:Y:S01]  /*b070*/  LDL R248, [R1+0x11f0] ;  /* 0x0011f00001f87983 */ /* 0x000f220000100800 */
[----:B------:R-:W-:Y:S01]  /*b080*/  @!P4 IMAD.MOV R9, RZ, RZ, -R9 ;  /* 0x000000ffff09c224 */ /* 0x000fe200078e0a09 */
[----:B------:R-:W-:Y:S01]  /*b090*/  @!P0 IADD3 R10, -R10, RZ, RZ ;  /* 0x000000ff0a0a8210 */ /* 0x000fe20007ffe1ff */
[----:B------:R-:W-:Y:S01]  /*b0a0*/  @!P5 IMAD.MOV R12, RZ, RZ, -R12 ;  /* 0x000000ffff0cd224 */ /* 0x000fe200078e0a0c */
[----:B------:R-:W-:Y:S01]  /*b0b0*/  ISETP.GE.AND P4, PT, R251, RZ, PT ;  /* 0x000000fffb00720c */ /* 0x000fe20003f86270 */
[----:B------:R-:W-:Y:S01]  /*b0c0*/  @!P2 IMAD.MOV R13, RZ, RZ, -R13 ;  /* 0x000000ffff0da224 */ /* 0x000fe200078e0a0d */
[----:B------:R-:W-:Y:S01]  /*b0d0*/  ISETP.GE.AND P0, PT, R250, RZ, PT ;  /* 0x000000fffa00720c */ /* 0x000fe20003f06270 */
[----:B------:R-:W4:Y:S04]  /*b0e0*/  LDL R251, [R1+0x11f8] ;  /* 0x0011f80001fb7983 */ /* 0x000f280000100800 */
[----:B------:R-:W4:Y:S01]  /*b0f0*/  LDL R250, [R1+0x11fc] ;  /* 0x0011fc0001fa7983 */ /* 0x000f220000100800 */
[----:B------:R-:W-:-:S03]  /*b100*/  @!P3 IMAD.MOV R14, RZ, RZ, -R14 ;  /* 0x000000ffff0eb224 */ /* 0x000fc600078e0a0e */
[----:B-1----:R-:W4:Y:S02]  /*b110*/  LDL R7, [R1+0x11a8] ;  /* 0x0011a80001077983 */ /* 0x002f240000100800 */
[----:B------:R-:W-:Y:S02]  /*b120*/  @!P4 IMAD.MOV R15, RZ, RZ, -R15 ;  /* 0x000000ffff0fc224 */ /* 0x000fe400078e0a0f */
[----:B------:R-:W-:Y:S01]  /*b130*/  @!P0 IMAD.MOV R16, RZ, RZ, -R16 ;  /* 0x000000ffff108224 */ /* 0x000fe200078e0a10 */
[----:B--2---:R-:W-:Y:S02]  /*b140*/  ISETP.GE.AND P5, PT, R3, RZ, PT ;  /* 0x000000ff0300720c */ /* 0x004fe40003fa6270 */
[----:B------:R-:W2:Y:S01]  /*b150*/  LDL R3, [R1+0x1208] ;  /* 0x0012080001037983 */ /* 0x000ea20000100800 */
[----:B---3--:R-:W-:-:S03]  /*b160*/  ISETP.GE.AND P2, PT, R249, RZ, PT ;  /* 0x000000fff900720c */ /* 0x008fc60003f46270 */
[----:B------:R-:W3:Y:S01]  /*b170*/  LDL R249, [R1+0x120c] ;  /* 0x00120c0001f97983 */ /* 0x000ee20000100800 */
[----:B----4-:R-:W-:-:S03]  /*b180*/  ISETP.GE.AND P3, PT, R2, RZ, PT ;  /* 0x000000ff0200720c */ /* 0x010fc60003f66270 */
[----:B------:R-:W4:Y:S01]  /*b190*/  LDL R2, [R1+0x1214] ;  /* 0x0012140001027983 */ /* 0x000f220000100800 */
[----:B------:R-:W-:-:S03]  /*b1a0*/  ISETP.GE.AND P4, PT, R126, RZ, PT ;  /* 0x000000ff7e00720c */ /* 0x000fc60003f86270 */
[----:B------:R-:W4:Y:S01]  /*b1b0*/  LDL R126, [R1+0x1218] ;  /* 0x00121800017e7983 */ /* 0x000f220000100800 */
[----:B------:R-:W-:-:S03]  /*b1c0*/  ISETP.GE.AND P0, PT, R0, RZ, PT ;  /* 0x000000ff0000720c */ /* 0x000fc60003f06270 */
[----:B------:R-:W4:Y:S01]  /*b1d0*/  LDL R0, [R1+0x1220] ;  /* 0x0012200001007983 */ /* 0x000f220000100800 */
[----:B------:R-:W-:Y:S01]  /*b1e0*/  @!P5 IMAD.MOV R17, RZ, RZ, -R17 ;  /* 0x000000ffff11d224 */ /* 0x000fe200078e0a11 */
[----:B------:R-:W-:Y:S02]  /*b1f0*/  ISETP.GE.AND P5, PT, R248, RZ, PT ;  /* 0x000000fff800720c */ /* 0x000fe40003fa6270 */
[----:B------:R-:W4:Y:S01]  /*b200*/  LDL R248, [R1+0x1224] ;  /* 0x0012240001f87983 */ /* 0x000f220000100800 */
[----:B------:R-:W-:Y:S02]  /*b210*/  @!P2 IMAD.MOV R18, RZ, RZ, -R18 ;  /* 0x000000ffff12a224 */ /* 0x000fe400078e0a12 */
[----:B------:R-:W-:Y:S01]  /*b220*/  @!P3 IMAD.MOV R19, RZ, RZ, -R19 ;  /* 0x000000ffff13b224 */ /* 0x000fe200078e0a13 */
[----:B------:R-:W-:Y:S02]  /*b230*/  @!P4 IADD3 R20, -R20, RZ, RZ ;  /* 0x000000ff1414c210 */ /* 0x000fe40007ffe1ff */
[----:B------:R-:W-:-:S02]  /*b240*/  ISETP.GE.AND P2, PT, R251, RZ, PT ;  /* 0x000000fffb00720c */ /* 0x000fc40003f46270 */
[----:B------:R-:W4:Y:S01]  /*b250*/  LDL R251, [R1+0x1234] ;  /* 0x0012340001fb7983 */ /* 0x000f220000100800 */
[----:B------:R-:W-:-:S03]  /*b260*/  ISETP.GE.AND P3, PT, R250, RZ, PT ;  /* 0x000000fffa00720c */ /* 0x000fc60003f66270 */
[----:B------:R-:W4:Y:S01]  /*b270*/  LDL R250, [R1+0x1238] ;  /* 0x0012380001fa7983 */ /* 0x000f220000100800 */
[----:B------:R-:W-:Y:S02]  /*b280*/  @!P0 IMAD.MOV R21, RZ, RZ, -R21 ;  /* 0x000000ffff158224 */ /* 0x000fe400078e0a15 */
[----:B------:R-:W-:-:S04]  /*b290*/  @!P5 IMAD.MOV R22, RZ, RZ, -R22 ;  /* 0x000000ffff16d224 */ /* 0x000fc800078e0a16 */
[----:B------:R-:W-:-:S03]  /*b2a0*/  @!P2 IMAD.MOV R23, RZ, RZ, -R23 ;  /* 0x000000ffff17a224 */ /* 0x000fc600078e0a17 */
        /* <DEDUP_REMOVED lines=15> */
[----:B------:R-:W-:Y:S02]  /*b3a0*/  @!P5 IMAD.MOV R27, RZ, RZ, -R27 ;  /* 0x000000ffff1bd224 */ /* 0x000fe400078e0a1b */
[----:B------:R-:W-:Y:S01]  /*b3b0*/  @!P2 IMAD.MOV R28, RZ, RZ, -R28 ;  /* 0x000000ffff1ca224 */ /* 0x000fe200078e0a1c */
[----:B------:R-:W-:-:S02]  /*b3c0*/  ISETP.GE.AND P0, PT, R251, RZ, PT ;  /* 0x000000fffb00720c */ /* 0x000fc40003f06270 */
[----:B------:R-:W4:Y:S01]  /*b3d0*/  LDL R251, [R1+0x1268] ;  /* 0x0012680001fb7983 */ /* 0x000f220000100800 */
[----:B------:R-:W-:-:S03]  /*b3e0*/  ISETP.GE.AND P5, PT, R250, RZ, PT ;  /* 0x000000fffa00720c */ /* 0x000fc60003fa6270 */
[----:B------:R-:W4:Y:S01]  /*b3f0*/  LDL R250, [R1+0x126c] ;  /* 0x00126c0001fa7983 */ /* 0x000f220000100800 */
[----:B------:R-:W-:Y:S01]  /*b400*/  @!P3 IADD3 R29, -R29, RZ, RZ ;  /* 0x000000ff1d1db210 */ /* 0x000fe20007ffe1ff */
[----:B------:R-:W-:-:S05]  /*b410*/  @!P4 IMAD.MOV R30, RZ, RZ, -R30 ;  /* 0x000000ffff1ec224 */ /* 0x000fca00078e0a1e */
        /* <DEDUP_REMOVED lines=22> */
[----:B------:R-:W-:Y:S01]  /*b580*/  @!P5 IMAD.MOV R37, RZ, RZ, -R37 ;  /* 0x000000ffff25d224 */ /* 0x000fe200078e0a25 */
[----:B------:R-:W-:-:S05]  /*b590*/  @!P2 IADD3 R38, -R38, RZ, RZ ;  /* 0x000000ff2626a210 */ /* 0x000fca0007ffe1ff */
        /* <DEDUP_REMOVED lines=22> */
[----:B------:R-:W-:Y:S02]  /*b700*/  @!P4 IMAD.MOV R45, RZ, RZ, -R45 ;  /* 0x000000ffff2dc224 */ /* 0x000fe400078e0a2d */
[----:B------:R-:W-:-:S04]  /*b710*/  @!P0 IMAD.MOV R46, RZ, RZ, -R46 ;  /* 0x000000ffff2e8224 */ /* 0x000fc800078e0a2e */
[----:B------:R-:W-:-:S03]  /*b720*/  @!P5 IADD3 R47, -R47, RZ, RZ ;  /* 0x000000ff2f2fd210 */ /* 0x000fc60007ffe1ff */
        /* <DEDUP_REMOVED lines=23> */
[----:B------:R-:W-:-:S03]  /*b8a0*/  @!P4 IMAD.MOV R55, RZ, RZ, -R55 ;  /* 0x000000ffff37c224 */ /* 0x000fc600078e0a37 */
[----:B------:R-:W-:Y:S02]  /*b8b0*/  @!P0 IADD3 R56, -R56, RZ, RZ ;  /* 0x000000ff38388210 */ /* 0x000fe40007ffe1ff */
        /* <DEDUP_REMOVED lines=34> */
[----:B------:R-:W-:Y:S02]  /*bae0*/  @!P4 IADD3 R65, -R65, RZ, RZ ;  /* 0x000000ff4141c210 */ /* 0x000fe40007ffe1ff */
        /* <DEDUP_REMOVED lines=26> */
[----:B------:R-:W-:Y:S01]  /*bc90*/  @!P3 IADD3 R74, -R74, RZ, RZ ;  /* 0x000000ff4a4ab210 */ /* 0x000fe20007ffe1ff */
[----:B------:R-:W-:Y:S02]  /*bca0*/  @!P4 IMAD.MOV R75, RZ, RZ, -R75 ;  /* 0x000000ffff4bc224 */ /* 0x000fe400078e0a4b */
[----:B------:R-:W-:Y:S01]  /*bcb0*/  @!P0 IMAD.MOV R76, RZ, RZ, -R76 ;  /* 0x000000ffff4c8224 */ /* 0x000fe200078e0a4c */
[----:B------:R-:W-:Y:S02]  /*bcc0*/  ISETP.GE.AND P3, PT, R251, RZ, PT ;  /* 0x000000fffb00720c */ /* 0x000fe40003f66270 */
        /* <DEDUP_REMOVED lines=20> */
[----:B------:R-:W-:Y:S01]  /*be10*/  @!P5 IMAD.MOV R82, RZ, RZ, -R82 ;  /* 0x000000ffff52d224 */ /* 0x000fe200078e0a52 */
[----:B------:R-:W-:Y:S01]  /*be20*/  @!P2 IADD3 R83, -R83, RZ, RZ ;  /* 0x000000ff5353a210 */ /* 0x000fe20007ffe1ff */
        /* <DEDUP_REMOVED lines=439> */
[----:B------:R-:W-:Y:S01]  /*d9a0*/  @!P0 IMAD.MOV R233, RZ, RZ, -R233 ;  /* 0x000000ffffe98224 */ /* 0x000fe200078e0ae9 */
[----:B--2---:R-:W-:Y:S02]  /*d9b0*/  ISETP.GE.AND P2, PT, R3, RZ, PT ;  /* 0x000000ff0300720c */ /* 0x004fe40003f46270 */
[----:B------:R-:W2:Y:S01]  /*d9c0*/  LDL R3, [R1+0x1174] ;  /* 0x0011740001037983 */ /* 0x000ea20000100800 */
[----:B---3--:R-:W-:-:S03]  /*d9d0*/  ISETP.GE.AND P3, PT, R249, RZ, PT ;  /* 0x000000fff900720c */ /* 0x008fc60003f66270 */
[----:B------:R-:W3:Y:S07]  /*d9e0*/  LDL R249, [R1+0x117c] ;  /* 0x00117c0001f97983 */ /* 0x000eee0000100800 */
[----:B------:R-:W-:Y:S01]  /*d9f0*/  @!P2 IMAD.MOV R235, RZ, RZ, -R235 ;  /* 0x000000ffffeba224 */ /* 0x000fe200078e0aeb */
[----:B----4-:R-:W-:Y:S02]  /*da00*/  ISETP.GE.AND P4, PT, R2, RZ, PT ;  /* 0x000000ff0200720c */ /* 0x010fe40003f86270 */
        /* <DEDUP_REMOVED lines=9> */
[----:B------:R-:W-:Y:S01]  /*daa0*/  ISETP.GE.AND P5, PT, R7, RZ, PT ;  /* 0x000000ff0700720c */ /* 0x000fe20003fa6270 */
[----:B------:R-:W-:Y:S01]  /*dab0*/  @!P4 IMAD.MOV R237, RZ, RZ, -R237 ;  /* 0x000000ffffedc224 */ /* 0x000fe200078e0aed */
[----:B------:R-:W-:Y:S02]  /*dac0*/  @!P0 IADD3 R238, -R238, RZ, RZ ;  /* 0x000000ffeeee8210 */ /* 0x000fe40007ffe1ff */
[----:B------:R-:W-:-:S02]  /*dad0*/  ISETP.GE.AND P4, PT, R251, RZ, PT ;  /* 0x000000fffb00720c */ /* 0x000fc40003f86270 */
[----:B------:R-:W4:Y:S01]  /*dae0*/  LDL R251, [R1+0x1150] ;  /* 0x0011500001fb7983 */ /* 0x000f220000100800 */
[----:B------:R-:W-:-:S03]  /*daf0*/  ISETP.GE.AND P0, PT, R250, RZ, PT ;  /* 0x000000fffa00720c */ /* 0x000fc60003f06270 */
[----:B------:R-:W4:Y:S03]  /*db00*/  LDL R250, [R1+0x114c] ;  /* 0x00114c0001fa7983 */ /* 0x000f260000100800 */
[----:B------:R-:W-:Y:S02]  /*db10*/  @!P5 IMAD.MOV R239, RZ, RZ, -R239 ;  /* 0x000000ffffefd224 */ /* 0x000fe400078e0aef */
[----:B------:R-:W-:Y:S02]  /*db20*/  @!P2 IMAD.MOV R240, RZ, RZ, -R240 ;  /* 0x000000fffff0a224 */ /* 0x000fe400078e0af0 */
[----:B------:R-:W-:Y:S02]  /*db30*/  @!P3 IMAD.MOV R241, RZ, RZ, -R241 ;  /* 0x000000fffff1b224 */ /* 0x000fe400078e0af1 */
[----:B------:R-:W-:Y:S02]  /*db40*/  @!P4 IMAD.MOV R242, RZ, RZ, -R242 ;  /* 0x000000fffff2c224 */ /* 0x000fe400078e0af2 */
[----:B------:R-:W-:Y:S01]  /*db50*/  @!P0 IMAD.MOV R243, RZ, RZ, -R243 ;  /* 0x000000fffff38224 */ /* 0x000fe200078e0af3 */
[----:B--2---:R-:W-:-:S02]  /*db60*/  ISETP.GE.AND P2, PT, R3, RZ, PT ;  /* 0x000000ff0300720c */ /* 0x004fc40003f46270 */
[----:B---3--:R-:W-:Y:S02]  /*db70*/  ISETP.GE.AND P5, PT, R249, RZ, PT ;  /* 0x000000fff900720c */ /* 0x008fe40003fa6270 */
[----:B------:R-:W2:Y:S04]  /*db80*/  LDL R249, [R1+0x1148] ;  /* 0x0011480001f97983 */ /* 0x000ea80000100800 */
[----:B------:R-:W3:Y:S01]  /*db90*/  LDL.LU R4, [R1+0x28] ;  /* 0x0000280001047983 */ /* 0x000ee20000300800 */
[----:B----4-:R-:W-:-:S03]  /*dba0*/  ISETP.GE.AND P3, PT, R2, RZ, PT ;  /* 0x000000ff0200720c */ /* 0x010fc60003f66270 */
[----:B------:R-:W4:Y:S01]  /*dbb0*/  LDL.LU R11, [R1+0x24] ;  /* 0x00002400010b7983 */ /* 0x000f220000300800 */
[----:B------:R-:W-:-:S03]  /*dbc0*/  ISETP.GE.AND P4, PT, R126, RZ, PT ;  /* 0x000000ff7e00720c */ /* 0x000fc60003f86270 */
[----:B------:R-:W4:Y:S01]  /*dbd0*/  LDL.LU R7, [R1+0x20] ;  /* 0x0000200001077983 */ /* 0x000f220000300800 */
[----:B------:R-:W-:-:S03]  /*dbe0*/  ISETP.GE.AND P0, PT, R0, RZ, PT ;  /* 0x000000ff0000720c */ /* 0x000fc60003f06270 */
[----:B------:R-:W4:Y:S01]  /*dbf0*/  LDL.LU R3, [R1+0x1c] ;  /* 0x00001c0001037983 */ /* 0x000f220000300800 */
[----:B------:R-:W-:-:S03]  /*dc00*/  IMAD.MOV.U32 R0, RZ, RZ, R247 ;  /* 0x000000ffff007224 */ /* 0x000fc600078e00f7 */
[----:B------:R-:W4:Y:S04]  /*dc10*/  LDL.LU R2, [R1+0x18] ;  /* 0x0000180001027983 */ /* 0x000f280000300800 */
[----:B------:R-:W4:Y:S04]  /*dc20*/  LDL.LU R126, [R1+0x14] ;  /* 0x00001400017e7983 */ /* 0x000f280000300800 */
[----:B------:R-:W3:Y:S01]  /*dc30*/  LDL R247, [R1+0xcf4] ;  /* 0x000cf40001f77983 */ /* 0x000ee20000100800 */
[----:B------:R-:W-:Y:S01]  /*dc40*/  @!P5 IMAD.MOV R244, RZ, RZ, -R244 ;  /* 0x000000fffff4d224 */ /* 0x000fe200078e0af4 */
[----:B------:R-:W-:-:S02]  /*dc50*/  ISETP.GE.AND P5, PT, R248, RZ, PT ;  /* 0x000000fff800720c */ /* 0x000fc40003fa6270 */
[----:B------:R-:W1:Y:S01]  /*dc60*/  S2R R248, SR_TID.X ;  /* 0x0000000000f87919 */ /* 0x000e620000002100 */
[----:B------:R-:W-:Y:S01]  /*dc70*/  @!P2 IMAD.MOV R245, RZ, RZ, -R245 ;  /* 0x000000fffff5a224 */ /* 0x000fe200078e0af5 */
[----:B------:R-:W-:Y:S01]  /*dc80*/  ISETP.GE.AND P2, PT, R251, RZ, PT ;  /* 0x000000fffb00720c */ /* 0x000fe20003f46270 */
[----:B------:R-:W-:Y:S01]  /*dc90*/  @!P4 IMAD.MOV R0, RZ, RZ, -R0 ;  /* 0x000000ffff00c224 */ /* 0x000fe200078e0a00 */
[----:B------:R-:W-:Y:S01]  /*dca0*/  @!P3 IADD3 R246, -R246, RZ, RZ ;  /* 0x000000fff6f6b210 */ /* 0x000fe20007ffe1ff */
[----:B------:R-:W4:Y:S01]  /*dcb0*/  LDL.LU R251, [R1+0x156c] ;  /* 0x00156c0001fb7983 */ /* 0x000f220000300800 */
[----:B------:R-:W-:-:S03]  /*dcc0*/  ISETP.GE.AND P3, PT, R250, RZ, PT ;  /* 0x000000fffa00720c */ /* 0x000fc60003f66270 */
[----:B------:R-:W4:Y:S01]  /*dcd0*/  LDL.LU R250, [R1+0x1568] ;  /* 0x0015680001fa7983 */ /* 0x000f220000300800 */
[----:B-1----:R-:W-:-:S05]  /*dce0*/  LOP3.LUT R248, R248, 0x7f, RZ, 0xc0, !PT ;  /* 0x0000007ff8f87812 */ /* 0x002fca00078ec0ff */
[----:B------:R-:W-:Y:S01]  /*dcf0*/  IMAD R127, R248, R127, RZ ;  /* 0x0000007ff87f7224 */ /* 0x000fe200078e02ff */
[----:B--2---:R-:W-:Y:S02]  /*dd00*/  ISETP.GE.AND P4, PT, R249, RZ, PT ;  /* 0x000000fff900720c */ /* 0x004fe40003f86270 */
[----:B------:R-:W2:Y:S04]  /*dd10*/  LDL.LU R249, [R1+0x1564] ;  /* 0x0015640001f97983 */ /* 0x000ea80000300800 */
[----:B------:R-:W2:Y:S01]  /*dd20*/  LDL.LU R248, [R1+0x1560] ;  /* 0x0015600001f87983 */ /* 0x000ea20000300800 */
[----:B---3--:R-:W-:-:S04]  /*dd30*/  LOP3.LUT R247, RZ, R247, RZ, 0x33, !PT ;  /* 0x000000f7fff77212 */ /* 0x008fc800078e33ff */
[C---:B------:R-:W-:Y:S02]  /*dd40*/  SEL R4, R247.reuse, R4, !P1 ;  /* 0x00000004f7047207 */ /* 0x040fe40004800000 */
[C---:B----4-:R-:W-:Y:S02]  /*dd50*/  SEL R11, R247.reuse, R11, !P1 ;  /* 0x0000000bf70b7207 */ /* 0x050fe40004800000 */
[C---:B------:R-:W-:Y:S01]  /*dd60*/  SEL R7, R247.reuse, R7, !P1 ;  /* 0x00000007f7077207 */ /* 0x040fe20004800000 */
[----:B------:R1:W-:Y:S01]  /*dd70*/  STL [R1+0xd8], R4 ;  /* 0x0000d80401007387 */ /* 0x0003e20000100800 */
[C---:B------:R-:W-:Y:S02]  /*dd80*/  SEL R3, R247.reuse, R3, !P1 ;  /* 0x00000003f7037207 */ /* 0x040fe40004800000 */
[C---:B------:R-:W-:Y:S02]  /*dd90*/  SEL R2, R247.reuse, R2, !P1 ;  /* 0x00000002f7027207 */ /* 0x040fe40004800000 */
[C---:B------:R-:W-:Y:S01]  /*dda0*/  SEL R126, R247.reuse, R126, !P1 ;  /* 0x0000007ef77e7207 */ /* 0x040fe20004800000 */
[----:B-1----:R-:W3:Y:S04]  /*ddb0*/  LDL.LU R4, [R1+0x155c] ;  /* 0x00155c0001047983 */ /* 0x002ee80000300800 */
[----:B------:R1:W-:Y:S04]  /*ddc0*/  STL [R1+0x24], R11 ;  /* 0x0000240b01007387 */ /* 0x0003e80000100800 */
[----:B-1----:R-:W4:Y:S04]  /*ddd0*/  LDL.LU R11, [R1+0x1558] ;  /* 0x00155800010b7983 */ /* 0x002f280000300800 */
[----:B------:R1:W-:Y:S04]  /*dde0*/  STL [R1+0xd4], R7 ;  /* 0x0000d40701007387 */ /* 0x0003e80000100800 */
[----:B-1----:R-:W2:Y:S04]  /*ddf0*/  LDL.LU R7, [R1+0x1554] ;  /* 0x0015540001077983 */ /* 0x002ea80000300800 */
[----:B------:R1:W-:Y:S04]  /*de00*/  STL [R1+0xd0], R3 ;  /* 0x0000d00301007387 */ /* 0x0003e80000100800 */
[----:B-1----:R-:W2:Y:S04]  /*de10*/  LDL.LU R3, [R1+0x1550] ;  /* 0x0015500001037983 */ /* 0x002ea80000300800 */
[----:B------:R1:W-:Y:S04]  /*de20*/  STL [R1+0xcc], R2 ;  /* 0x0000cc0201007387 */ /* 0x0003e80000100800 */
[----:B-1----:R-:W2:Y:S04]  /*de30*/  LDL.LU R2, [R1+0x154c] ;  /* 0x00154c0001027983 */ /* 0x002ea80000300800 */
[----:B------:R1:W-:Y:S04]  /*de40*/  STL [R1+0xc8], R126 ;  /* 0x0000c87e01007387 */ /* 0x0003e80000100800 */
[----:B-1----:R-:W2:Y:S01]  /*de50*/  LDL.LU R126, [R1+0x1548] ;  /* 0x00154800017e7983 */ /* 0x002ea20000300800 */
[----:B------:R-:W-:Y:S01]  /*de60*/  @!P2 IMAD.MOV R250, RZ, RZ, -R250 ;  /* 0x000000fffffaa224 */ /* 0x000fe200078e0afa */
[C---:B------:R-:W-:Y:S01]  /*de70*/  SEL R80, R247.reuse, R80, !P1 ;  /* 0x00000050f7507207 */ /* 0x040fe20004800000 */
[----:B------:R-:W-:Y:S01]  /*de80*/  @!P3 IMAD.MOV R251, RZ, RZ, -R251 ;  /* 0x000000fffffbb224 */ /* 0x000fe200078e0afb */
[C---:B------:R-:W-:Y:S01]  /*de90*/  SEL R81, R247.reuse, R81, !P1 ;  /* 0x00000051f7517207 */ /* 0x040fe20004800000 */
[----:B------:R-:W-:Y:S01]  /*dea0*/  @!P4 IMAD.MOV R252, RZ, RZ, -R252 ;  /* 0x000000fffffcc224 */ /* 0x000fe200078e0afc */
[----:B------:R-:W-:-:S02]  /*deb0*/  SEL R82, R247, R82, !P1 ;  /* 0x00000052f7527207 */ /* 0x000fc40004800000 */
[C---:B------:R-:W-:Y:S02]  /*dec0*/  SEL R83, R247.reuse, R83, !P1 ;  /* 0x00000053f7537207 */ /* 0x040fe40004800000 */
[C---:B------:R-:W-:Y:S02]  /*ded0*/  SEL R84, R247.reuse, R84, !P1 ;  /* 0x00000054f7547207 */ /* 0x040fe40004800000 */
[C---:B------:R-:W-:Y:S02]  /*dee0*/  SEL R85, R247.reuse, R85, !P1 ;  /* 0x00000055f7557207 */ /* 0x040fe40004800000 */
[C---:B------:R-:W-:Y:S02]  /*def0*/  SEL R86, R247.reuse, R86, !P1 ;  /* 0x00000056f7567207 */ /* 0x040fe40004800000 */
[C---:B------:R-:W-:Y:S02]  /*df00*/  SEL R87, R247.reuse, R87, !P1 ;  /* 0x00000057f7577207 */ /* 0x040fe40004800000 */
        /* <DEDUP_REMOVED lines=46> */
[C---:B---3--:R-:W-:Y:S02]  /*e1f0*/  SEL R4, R247.reuse, R4, !P1 ;  /* 0x00000004f7047207 */ /* 0x048fe40004800000 */
[C---:B----4-:R-:W-:Y:S02]  /*e200*/  SEL R11, R247.reuse, R11, !P1 ;  /* 0x0000000bf70b7207 */ /* 0x050fe40004800000 */
[----:B--2---:R-:W-:-:S02]  /*e210*/  SEL R7, R247, R7, !P1 ;  /* 0x00000007f7077207 */ /* 0x004fc40004800000 */
[C---:B------:R-:W-:Y:S02]  /*e220*/  SEL R3, R247.reuse, R3, !P1 ;  /* 0x00000003f7037207 */ /* 0x040fe40004800000 */
[C---:B------:R-:W-:Y:S02]  /*e230*/  SEL R2, R247.reuse, R2, !P1 ;  /* 0x00000002f7027207 */ /* 0x040fe40004800000 */
[----:B------:R-:W-:-:S05]  /*e240*/  SEL R126, R247, R126, !P1 ;  /* 0x0000007ef77e7207 */ /* 0x000fca0004800000 */
[----:B------:R1:W-:Y:S04]  /*e250*/  STL [R1+0xc4], R126 ;  /* 0x0000c47e01007387 */ /* 0x0003e80000100800 */
[----:B-1----:R-:W2:Y:S04]  /*e260*/  LDL.LU R126, [R1+0x1544] ;  /* 0x00154400017e7983 */ /* 0x002ea80000300800 */
[----:B------:R1:W-:Y:S04]  /*e270*/  STL [R1+0xc0], R2 ;  /* 0x0000c00201007387 */ /* 0x0003e80000100800 */
[----:B-1----:R-:W3:Y:S04]  /*e280*/  LDL.LU R2, [R1+0x1540] ;  /* 0x0015400001027983 */ /* 0x002ee80000300800 */
[----:B------:R1:W-:Y:S04]  /*e290*/  STL [R1+0xbc], R3 ;  /* 0x0000bc0301007387 */ /* 0x0003e80000100800 */
[----:B-1----:R-:W3:Y:S04]  /*e2a0*/  LDL.LU R3, [R1+0x153c] ;  /* 0x00153c0001037983 */ /* 0x002ee80000300800 */
[----:B------:R1:W-:Y:S04]  /*e2b0*/  STL [R1+0xb8], R7 ;  /* 0x0000b80701007387 */ /* 0x0003e80000100800 */
[----:B-1----:R-:W4:Y:S04]  /*e2c0*/  LDL.LU R7, [R1+0x1538] ;  /* 0x0015380001077983 */ /* 0x002f280000300800 */
[----:B------:R1:W-:Y:S04]  /*e2d0*/  STL [R1+0xb4], R11 ;  /* 0x0000b40b01007387 */ /* 0x0003e80000100800 */
[----:B-1----:R-:W2:Y:S04]  /*e2e0*/  LDL.LU R11, [R1+0x1534] ;  /* 0x00153400010b7983 */ /* 0x002ea80000300800 */
[----:B------:R1:W-:Y:S02]  /*e2f0*/  STL [R1+0xb0], R4 ;  /* 0x0000b00401007387 */ /* 0x0003e40000100800 */
[----:B-1----:R-:W-:-:S02]  /*e300*/  SEL R4, R247, R5, !P1 ;  /* 0x00000005f7047207 */ /* 0x002fc40004800000 */
[----:B------:R-:W-:-:S03]  /*e310*/  SEL R5, R247, R6, !P1 ;  /* 0x00000006f7057207 */ /* 0x000fc60004800000 */
[----:B------:R1:W-:Y:S01]  /*e320*/  STL [R1+0xac], R4 ;  /* 0x0000ac0401007387 */ /* 0x0003e20000100800 */
[----:B------:R-:W-:-:S03]  /*e330*/  SEL R6, R247, R9, !P1 ;  /* 0x00000009f7067207 */ /* 0x000fc60004800000 */
[----:B------:R1:W-:Y:S02]  /*e340*/  STL [R1+0xa8], R5 ;  /* 0x0000a80501007387 */ /* 0x0003e40000100800 */
[C---:B-1----:R-:W-:Y:S02]  /*e350*/  SEL R4, R247.reuse, R8, !P1 ;  /* 0x00000008f7047207 */ /* 0x042fe40004800000 */
[----:B------:R-:W-:-:S03]  /*e360*/  SEL R5, R247, R10, !P1 ;  /* 0x0000000af7057207 */ /* 0x000fc60004800000 */
[----:B------:R1:W-:Y:S04]  /*e370*/  STL [R1+0xa4], R4 ;  /* 0x0000a40401007387 */ /* 0x0003e80000100800 */
[----:B------:R1:W-:Y:S02]  /*e380*/  STL [R1+0xa0], R6 ;  /* 0x0000a00601007387 */ /* 0x0003e40000100800 */
[C---:B-1----:R-:W-:Y:S02]  /*e390*/  SEL R4, R247.reuse, R12, !P1 ;  /* 0x0000000cf7047207 */ /* 0x042fe40004800000 */
[----:B------:R1:W-:Y:S01]  /*e3a0*/  STL [R1+0x9c], R5 ;  /* 0x00009c0501007387 */ /* 0x0003e20000100800 */
[----:B------:R-:W-:-:S03]  /*e3b0*/  SEL R6, R247, R13, !P1 ;  /* 0x0000000df7067207 */ /* 0x000fc60004800000 */
[----:B------:R1:W-:Y:S02]  /*e3c0*/  STL [R1+0x98], R4 ;  /* 0x0000980401007387 */ /* 0x0003e40000100800 */
[C---:B-1----:R-:W-:Y:S02]  /*e3d0*/  SEL R5, R247.reuse, R14, !P1 ;  /* 0x0000000ef7057207 */ /* 0x042fe40004800000 */
[----:B------:R1:W-:Y:S01]  /*e3e0*/  STL [R1+0x94], R6 ;  /* 0x0000940601007387 */ /* 0x0003e20000100800 */
[----:B------:R-:W-:-:S03]  /*e3f0*/  SEL R4, R247, R15, !P1 ;  /* 0x0000000ff7047207 */ /* 0x000fc60004800000 */
[----:B------:R1:W-:Y:S04]  /*e400*/  STL [R1+0x90], R5 ;  /* 0x0000900501007387 */ /* 0x0003e80000100800 */
[----:B------:R1:W-:Y:S02]  /*e410*/  STL [R1+0x8c], R4 ;  /* 0x00008c0401007387 */ /* 0x0003e40000100800 */
[C---:B-1----:R-:W-:Y:S02]  /*e420*/  SEL R6, R247.reuse, R16, !P1 ;  /* 0x00000010f7067207 */ /* 0x042fe40004800000 */
[----:B------:R-:W-:-:S03]  /*e430*/  SEL R5, R247, R17, !P1 ;  /* 0x00000011f7057207 */ /* 0x000fc60004800000 */
        /* <DEDUP_REMOVED lines=36> */
[----:B------:R-:W-:Y:S01]  /*e680*/  STL [R1+0x40], R6 ;  /* 0x0000400601007387 */ /* 0x000fe20000100800 */
[----:B------:R-:W-:-:S03]  /*e690*/  SEL R4, R247, R36, !P1 ;  /* 0x00000024f7047207 */ /* 0x000fc60004800000 */
[----:B------:R-:W-:Y:S04]  /*e6a0*/  STL [R1+0x3c], R5 ;  /* 0x00003c0501007387 */ /* 0x000fe80000100800 */
[----:B------:R1:W-:Y:S01]  /*e6b0*/  STL [R1+0x38], R4 ;  /* 0x0000380401007387 */ /* 0x0003e20000100800 */
[C---:B------:R-:W-:Y:S02]  /*e6c0*/  SEL R35, R247.reuse, R38, !P1 ;  /* 0x00000026f7237207 */ /* 0x040fe40004800000 */
[C---:B------:R-:W-:Y:S02]  /*e6d0*/  SEL R36, R247.reuse, R37, !P1 ;  /* 0x00000025f7247207 */ /* 0x040fe40004800000 */
[C---:B------:R-:W-:Y:S02]  /*e6e0*/  SEL R38, R247.reuse, R68, !P1 ;  /* 0x00000044f7267207 */ /* 0x040fe40004800000 */
[----:B-1----:R-:W-:-:S02]  /*e6f0*/  SEL R4, R247, R67, !P1 ;  /* 0x00000043f7047207 */ /* 0x002fc40004800000 */
        /* <DEDUP_REMOVED lines=23> */
[----:B------:R1:W-:Y:S01]  /*e870*/  STL [R1], R4 ;  /* 0x0000000401007387 */ /* 0x0003e20000100800 */
[----:B------:R-:W-:Y:S01]  /*e880*/  @!P0 IMAD.MOV R248, RZ, RZ, -R248 ;  /* 0x000000fffff88224 */ /* 0x000fe200078e0af8 */
[C---:B------:R-:W-:Y:S01]  /*e890*/  SEL R34, R247.reuse, R39, !P1 ;  /* 0x00000027f7227207 */ /* 0x040fe20004800000 */
[----:B------:R-:W-:Y:S01]  /*e8a0*/  @!P5 IMAD.MOV R249, RZ, RZ, -R249 ;  /* 0x000000fffff9d224 */ /* 0x000fe200078e0af9 */
        /* <DEDUP_REMOVED lines=139> */
[----:B------:R-:W-:Y:S01]  /*f160*/  SEL R248, R247, R248, !P1 ;  /* 0x000000f8f7f87207 */ /* 0x000fe20004800000 */
[----:B---3--:R-:W-:Y:S01]  /*f170*/  STL.64 [R1+0x1628], R2 ;  /* 0x0016280201007387 */ /* 0x008fe20000100a00 */
[----:B------:R-:W-:Y:S01]  /*f180*/  ULDC.64 UR4, c[0x0][0x218] ;  /* 0x0000860000047ab9 */ /* 0x000fe20000000a00 */
[----:B------:R-:W-:Y:S01]  /*f190*/  ULDC UR59, c[0x0][0x240] ;  /* 0x00009000003b7ab9 */ /* 0x000fe20000000800 */
[----:B-1----:R-:W-:Y:S01]  /*f1a0*/  LEA R4, P0, R127, UR4, 0x2 ;  /* 0x000000047f047c11 */ /* 0x002fe2000f8010ff */
[----:B----4-:R1:W-:Y:S01]  /*f1b0*/  STL [R1+0x1534], R7 ;  /* 0x0015340701007387 */ /* 0x0103e20000100800 */
[----:B------:R-:W-:Y:S01]  /*f1c0*/  ULDC UR4, c[0x0][0x240] ;  /* 0x0000900000047ab9 */ /* 0x000fe20000000800 */
[C---:B------:R-:W-:Y:S01]  /*f1d0*/  SEL R249, R247.reuse, R249, !P1 ;  /* 0x000000f9f7f97207 */ /* 0x040fe20004800000 */
[----:B------:R-:W-:Y:S01]  /*f1e0*/  ULDC UR58, c[0x0][0x240] ;  /* 0x00009000003a7ab9 */ /* 0x000fe20000000800 */
[----:B------:R-:W3:Y:S01]  /*f1f0*/  LDL.LU R39, [R1+0x24] ;  /* 0x0000240001277983 */ /* 0x000ee20000300800 */
[C---:B------:R-:W-:Y:S01]  /*f200*/  SEL R250, R247.reuse, R250, !P1 ;  /* 0x000000faf7fa7207 */ /* 0x040fe20004800000 */
[----:B------:R-:W-:Y:S01]  /*f210*/  ULDC UR57, c[0x0][0x240] ;  /* 0x0000900000397ab9 */ /* 0x000fe20000000800 */
[----:B------:R-:W-:Y:S01]  /*f220*/  SEL R251, R247, R251, !P1 ;  /* 0x000000fbf7fb7207 */ /* 0x000fe20004800000 */
[----:B------:R-:W4:Y:S01]  /*f230*/  LDL.LU R52, [R1+0xd8] ;  /* 0x0000d80001347983 */ /* 0x000f220000300800 */
[----:B------:R-:W-:Y:S01]  /*f240*/  LEA.HI.X.SX32 R0, R127, UR5, 0x2, P0 ;  /* 0x000000057f007c11 */ /* 0x000fe200080f16ff */
[----:B------:R-:W-:Y:S01]  /*f250*/  IMAD R36, R36, UR59, RZ ;  /* 0x0000003b24247c24 */ /* 0x000fe2000f8e02ff */
[----:B------:R-:W-:Y:S01]  /*f260*/  SEL R247, R247, R252, !P1 ;  /* 0x000000fcf7f77207 */ /* 0x000fe20004800000 */
[----:B------:R-:W2:Y:S01]  /*f270*/  LDL.LU R51, [R1+0xd4] ;  /* 0x0000d40001337983 */ /* 0x000ea20000300800 */
[----:B------:R-:W-:Y:S01]  /*f280*/  IMAD R35, R35, UR59, RZ ;  /* 0x0000003b23237c24 */ /* 0x000fe2000f8e02ff */
[----:B------:R-:W-:Y:S01]  /*f290*/  ULDC UR56, c[0x0][0x240] ;  /* 0x0000900000387ab9 */ /* 0x000fe20000000800 */
[----:B------:R-:W-:Y:S01]  /*f2a0*/  IMAD R34, R34, UR59, RZ ;  /* 0x0000003b22227c24 */ /* 0x000fe2000f8e02ff */
        /* <DEDUP_REMOVED lines=132> */
[----:B-1----:R-:W1:Y:S01]  /*faf0*/  LDC R7, c[0x0][0x230] ;  /* 0x00008c00ff077b82 */ /* 0x002e620000000800 */
[----:B---3--:R-:W-:Y:S01]  /*fb00*/  IMAD R78, R39, UR4, RZ ;  /* 0x00000004274e7c24 */ /* 0x008fe2000f8e02ff */
[----:B------:R-:W-:Y:S01]  /*fb10*/  ULDC UR4, c[0x0][0x240] ;  /* 0x0000900000047ab9 */ /* 0x000fe20000000800 */
[----:B------:R-:W3:Y:S01]  /*fb20*/  LDL.LU R39, [R1+0x9c] ;  /* 0x00009c0001277983 */ /* 0x000ee20000300800 */
[----:B----4-:R-:W-:-:S02]  /*fb30*/  IMAD R77, R52, UR59, RZ ;  /* 0x0000003b344d7c24 */ /* 0x010fc4000f8e02ff */
[----:B--2---:R-:W-:Y:S02]  /*fb40*/  IMAD R73, R38, UR59, RZ ;  /* 0x0000003b26497c24 */ /* 0x004fe4000f8e02ff */
[----:B------:R-:W2:Y:S01]  /*fb50*/  LDL.LU R38, [R1+0x98] ;  /* 0x0000980001267983 */ /* 0x000ea20000300800 */
[----:B------:R-:W-:-:S03]  /*fb60*/  IMAD R71, R37, UR59, RZ ;  /* 0x0000003b25477c24 */ /* 0x000fc6000f8e02ff */
[----:B------:R-:W4:Y:S01]  /*fb70*/  LDL.LU R37, [R1+0x94] ;  /* 0x0000940001257983 */ /* 0x000f220000300800 */
[----:B------:R-:W-:Y:S02]  /*fb80*/  IMAD R69, R46, UR59, RZ ;  /* 0x0000003b2e457c24 */ /* 0x000fe4000f8e02ff */
[----:B------:R-:W-:Y:S02]  /*fb90*/  IMAD R68, R45, UR59, RZ ;  /* 0x0000003b2d447c24 */ /* 0x000fe4000f8e02ff */
[----:B------:R-:W-:Y:S02]  /*fba0*/  IMAD R67, R44, UR59, RZ ;  /* 0x0000003b2c437c24 */ /* 0x000fe4000f8e02ff */
[----:B------:R-:W-:Y:S01]  /*fbb0*/  IMAD R66, R43, UR59, RZ ;  /* 0x0000003b2b427c24 */ /* 0x000fe2000f8e02ff */
[----:B------:R-:W-:Y:S04]  /*fbc0*/  STL.64 [R1+0x1680], R68 ;  /* 0x0016804401007387 */ /* 0x000fe80000100a00 */
[----:B------:R-:W-:Y:S01]  /*fbd0*/  STL.64 [R1+0x1678], R66 ;  /* 0x0016784201007387 */ /* 0x000fe20000100a00 */
[----:B------:R-:W-:-:S03]  /*fbe0*/  IMAD R65, R42, UR59, RZ ;  /* 0x0000003b2a417c24 */ /* 0x000fc6000f8e02ff */
[----:B------:R-:W4:Y:S01]  /*fbf0*/  LDL.LU R59, [R1+0x90] ;  /* 0x00009000013b7983 */ /* 0x000f220000300800 */
[----:B------:R-:W-:-:S03]  /*fc00*/  IMAD R64, R41, UR59, RZ ;  /* 0x0000003b29407c24 */ /* 0x000fc6000f8e02ff */
[----:B------:R-:W4:Y:S04]  /*fc10*/  LDL.LU R58, [R1+0x8c] ;  /* 0x00008c00013a7983 */ /* 0x000f280000300800 */
[----:B------:R-:W4:Y:S04]  /*fc20*/  LDL.LU R57, [R1+0x88] ;  /* 0x0000880001397983 */ /* 0x000f280000300800 */
[----:B------:R-:W4:Y:S04]  /*fc30*/  LDL.LU R56, [R1+0x84] ;  /* 0x0000840001387983 */ /* 0x000f280000300800 */
[----:B------:R-:W4:Y:S01]  /*fc40*/  LDL.LU R55, [R1+0x80] ;  /* 0x0000800001377983 */ /* 0x000f220000300800 */
[----:B------:R-:W-:-:S03]  /*fc50*/  IMAD R76, R51, UR59, RZ ;  /* 0x0000003b334c7c24 */ /* 0x000fc6000f8e02ff */
[----:B------:R-:W4:Y:S01]  /*fc60*/  LDL.LU R54, [R1+0x7c] ;  /* 0x00007c0001367983 */ /* 0x000f220000300800 */
[----:B------:R-:W-:-:S03]  /*fc70*/  IMAD R75, R50, UR59, RZ ;  /* 0x0000003b324b7c24 */ /* 0x000fc6000f8e02ff */
[----:B------:R-:W4:Y:S01]  /*fc80*/  LDL.LU R53, [R1+0x78] ;  /* 0x0000780001357983 */ /* 0x000f220000300800 */
[----:B------:R-:W-:-:S03]  /*fc90*/  IMAD R74, R49, UR59, RZ ;  /* 0x0000003b314a7c24 */ /* 0x000fc6000f8e02ff */
[----:B------:R-:W4:Y:S01]  /*fca0*/  LDL.LU R52, [R1+0x74] ;  /* 0x0000740001347983 */ /* 0x000f220000300800 */
[----:B------:R-:W-:-:S03]  /*fcb0*/  IMAD R63, R40, UR59, RZ ;  /* 0x0000003b283f7c24 */ /* 0x000fc6000f8e02ff */
[----:B------:R-:W-:Y:S01]  /*fcc0*/  STL.64 [R1+0x1670], R64 ;  /* 0x0016704001007387 */ /* 0x000fe20000100a00 */
[----:B------:R-:W-:-:S03]  /*fcd0*/  IMAD R72, R48, UR59, RZ ;  /* 0x0000003b30487c24 */ /* 0x000fc6000f8e02ff */
[----:B------:R-:W4:Y:S01]  /*fce0*/  LDL.LU R51, [R1+0x70] ;  /* 0x0000700001337983 */ /* 0x000f220000300800 */
[----:B------:R-:W-:-:S03]  /*fcf0*/  IMAD R70, R47, UR59, RZ ;  /* 0x0000003b2f467c24 */ /* 0x000fc6000f8e02ff */
[----:B------:R-:W4:Y:S04]  /*fd00*/  LDL.LU R50, [R1+0x6c] ;  /* 0x00006c0001327983 */ /* 0x000f280000300800 */
[----:B------:R-:W4:Y:S04]  /*fd10*/  LDL.LU R49, [R1+0x68] ;  /* 0x0000680001317983 */ /* 0x000f280000300800 */
[----:B------:R-:W4:Y:S04]  /*fd20*/  LDL.LU R48, [R1+0x64] ;  /* 0x0000640001307983 */ /* 0x000f280000300800 */
[----:B------:R-:W4:Y:S04]  /*fd30*/  LDL.LU R47, [R1+0x60] ;  /* 0x00006000012f7983 */ /* 0x000f280000300800 */
[----:B------:R-:W4:Y:S01]  /*fd40*/  LDL.LU R46, [R1+0x5c] ;  /* 0x00005c00012e7983 */ /* 0x000f220000300800 */
[----:B---3--:R-:W-:-:S05]  /*fd50*/  IMAD R62, R39, UR59, RZ ;  /* 0x0000003b273e7c24 */ /* 0x008fca000f8e02ff */
[----:B------:R-:W-:Y:S04]  /*fd60*/  STL.64 [R1+0x1688], R62 ;  /* 0x0016883e01007387 */ /* 0x000fe80000100a00 */
[----:B------:R-:W3:Y:S04]  /*fd70*/  LDL.LU R45, [R1+0x58] ;  /* 0x00005800012d7983 */ /* 0x000ee80000300800 */
[----:B------:R-:W3:Y:S04]  /*fd80*/  LDL.LU R44, [R1+0x54] ;  /* 0x00005400012c7983 */ /* 0x000ee80000300800 */
[----:B------:R-:W3:Y:S01]  /*fd90*/  LDL.LU R43, [R1+0x50] ;  /* 0x00005000012b7983 */ /* 0x000ee20000300800 */
[----:B--2---:R-:W-:-:S03]  /*fda0*/  IMAD R61, R38, UR59, RZ ;  /* 0x0000003b263d7c24 */ /* 0x004fc6000f8e02ff */
[----:B------:R-:W2:Y:S04]  /*fdb0*/  LDL.LU R42, [R1+0x4c] ;  /* 0x00004c00012a7983 */ /* 0x000ea80000300800 */
[----:B------:R-:W2:Y:S01]  /*fdc0*/  LDL.LU R41, [R1+0x48] ;  /* 0x0000480001297983 */ /* 0x000ea20000300800 */
[----:B----4-:R-:W-:-:S03]  /*fdd0*/  IMAD R60, R37, UR59, RZ ;  /* 0x0000003b253c7c24 */ /* 0x010fc6000f8e02ff */
[----:B------:R-:W4:Y:S04]  /*fde0*/  LDL.LU R40, [R1+0x44] ;  /* 0x0000440001287983 */ /* 0x000f280000300800 */
[----:B------:R-:W4:Y:S04]  /*fdf0*/  LDL.LU R39, [R1+0x40] ;  /* 0x0000400001277983 */ /* 0x000f280000300800 */
[----:B------:R-:W4:Y:S04]  /*fe00*/  LDL.LU R38, [R1+0x3c] ;  /* 0x00003c0001267983 */ /* 0x000f280000300800 */
[----:B------:R-:W4:Y:S04]  /*fe10*/  LDL.LU R37, [R1+0x38] ;  /* 0x0000380001257983 */ /* 0x000f280000300800 */
[----:B------:R1:W-:Y:S01]  /*fe20*/  STL.64 [R1+0x1668], R60 ;  /* 0x0016683c01007387 */ /* 0x0003e20000100a00 */
[----:B------:R-:W-:-:S02]  /*fe30*/  IMAD R59, R59, UR59, RZ ;  /* 0x0000003b3b3b7c24 */ /* 0x000fc4000f8e02ff */
[----:B------:R-:W-:-:S05]  /*fe40*/  IMAD R58, R58, UR59, RZ ;  /* 0x0000003b3a3a7c24 */ /* 0x000fca000f8e02ff */
[----:B------:R-:W-:Y:S01]  /*fe50*/  STL.64 [R1+0x1660], R58 ;  /* 0x0016603a01007387 */ /* 0x000fe20000100a00 */
[----:B------:R-:W-:Y:S02]  /*fe60*/  IMAD R55, R55, UR59, RZ ;  /* 0x0000003b37377c24 */ /* 0x000fe4000f8e02ff */
[----:B------:R-:W-:Y:S02]  /*fe70*/  IMAD R54, R54, UR59, RZ ;  /* 0x0000003b36367c24 */ /* 0x000fe4000f8e02ff */
[----:B------:R-:W-:Y:S02]  /*fe80*/  IMAD R53, R53, UR59, RZ ;  /* 0x0000003b35357c24 */ /* 0x000fe4000f8e02ff */
[----:B------:R-:W-:Y:S01]  /*fe90*/  IMAD R52, R52, UR59, RZ ;  /* 0x0000003b34347c24 */ /* 0x000fe2000f8e02ff */
[----:B------:R-:W-:Y:S01]  /*fea0*/  STL.64 [R1+0x1658], R54 ;  /* 0x0016583601007387 */ /* 0x000fe20000100a00 */
[----:B------:R-:W-:Y:S02]  /*feb0*/  IMAD R51, R51, UR59, RZ ;  /* 0x0000003b33337c24 */ /* 0x000fe4000f8e02ff */
[----:B------:R-:W-:Y:S01]  /*fec0*/  IMAD R50, R50, UR59, RZ ;  /* 0x0000003b32327c24 */ /* 0x000fe2000f8e02ff */
[----:B------:R-:W-:Y:S01]  /*fed0*/  STL.64 [R1+0x1650], R52 ;  /* 0x0016503401007387 */ /* 0x000fe20000100a00 */
[----:B------:R-:W-:-:S02]  /*fee0*/  IMAD R49, R49, UR59, RZ ;  /* 0x0000003b31317c24 */ /* 0x000fc4000f8e02ff */
[----:B------:R-:W-:Y:S01]  /*fef0*/  IMAD R48, R48, UR59, RZ ;  /* 0x0000003b30307c24 */ /* 0x000fe2000f8e02ff */
[----:B------:R-:W-:Y:S01]  /*ff00*/  STL.64 [R1+0x1648], R50 ;  /* 0x0016483201007387 */ /* 0x000fe20000100a00 */
[----:B------:R-:W-:Y:S02]  /*ff10*/  IMAD R47, R47, UR59, RZ ;  /* 0x0000003b2f2f7c24 */ /* 0x000fe4000f8e02ff */
[----:B------:R-:W-:Y:S01]  /*ff20*/  IMAD R46, R46, UR59, RZ ;  /* 0x0000003b2e2e7c24 */ /* 0x000fe2000f8e02ff */
[----:B------:R-:W-:Y:S04]  /*ff30*/  STL.64 [R1+0x1638], R48 ;  /* 0x0016383001007387 */ /* 0x000fe80000100a00 */
[----:B------:R-:W-:Y:S01]  /*ff40*/  STL.64 [R1+0x1630], R46 ;  /* 0x0016302e01007387 */ /* 0x000fe20000100a00 */
[----:B---3--:R-:W-:-:S02]  /*ff50*/  IMAD R45, R45, UR59, RZ ;  /* 0x0000003b2d2d7c24 */ /* 0x008fc4000f8e02ff */
[----:B------:R-:W-:-:S05]  /*ff60*/  IMAD R44, R44, UR59, RZ ;  /* 0x0000003b2c2c7c24 */ /* 0x000fca000f8e02ff */
[----:B------:R3:W-:Y:S04]  /*ff70*/  STL.64 [R1+0x1640], R44 ;  /* 0x0016402c01007387 */ /* 0x0007e80000100a00 */
[----:B------:R-:W4:Y:S04]  /*ff80*/  LDL.LU R127, [R1+0x34] ;  /* 0x00003400017f7983 */ /* 0x000f280000300800 */
[----:B------:R-:W4:Y:S04]  /*ff90*/  LDL.LU R252, [R1+0x30] ;  /* 0x0000300001fc7983 */ /* 0x000f280000300800 */
[----:B-1----:R-:W2:Y:S04]  /*ffa0*/  LDL.LU R61, [R1+0x10] ;  /* 0x00001000013d7983 */ /* 0x002ea80000300800 */
[----:B------:R-:W4:Y:S04]  /*ffb0*/  LDL.LU R62, [R1+0x1c] ;  /* 0x00001c00013e7983 */ /* 0x000f280000300800 */
        /* <DEDUP_REMOVED lines=8> */
[----:B------:R-:W4:Y:S01]  /*10040*/  LDL.LU R69, [R1] ;  /* 0x0000000001457983 */ /* 0x000f220000300800 */
[----:B---3--:R-:W-:-:S04]  /*10050*/  LEA R44, P1, R78, R4, 0x2 ;  /* 0x000000044e2c7211 */ /* 0x008fc800078210ff */
[----:B------:R-:W-:-:S05]  /*10060*/  LEA.HI.X.SX32 R45, R78, R0, 0x2, P1 ;  /* 0x000000004e2d7211 */ /* 0x000fca00008f16ff */
[----:B------:R-:W-:Y:S01]  /*10070*/  STL.64 [R1+0x60], R44 ;  /* 0x0000602c01007387 */ /* 0x000fe20000100a00 */
[----:B--2---:R-:W-:Y:S02]  /*10080*/  IMAD R55, R61, UR59, RZ ;  /* 0x0000003b3d377c24 */ /* 0x004fe4000f8e02ff */
[----:B----4-:R-:W-:Y:S01]  /*10090*/  IMAD R58, R62, UR59, RZ ;  /* 0x0000003b3e3a7c24 */ /* 0x010fe2000f8e02ff */
[----:B------:R-:W-:Y:S01]  /*100a0*/  LEA R62, P2, R77, R4, 0x2 ;  /* 0x000000044d3e7211 */ /* 0x000fe200078410ff */
[----:B------:R-:W-:-:S03]  /*100b0*/  IMAD R61, R63, UR59, RZ ;  /* 0x0000003b3f3d7c24 */ /* 0x000fc6000f8e02ff */
[----:B------:R-:W-:-:S05]  /*100c0*/  LEA.HI.X.SX32 R63, R77, R0, 0x2, P2 ;  /* 0x000000004d3f7211 */ /* 0x000fca00010f16ff */
[----:B------:R1:W-:Y:S01]  /*100d0*/  STL.64 [R1+0x858], R62 ;  /* 0x0008583e01007387 */ /* 0x0003e20000100a00 */
[----:B------:R-:W-:Y:S01]  /*100e0*/  IMAD R49, R66, UR59, RZ ;  /* 0x0000003b42317c24 */ /* 0x000fe2000f8e02ff */
[-C--:B------:R-:W-:Y:S02]  /*100f0*/  LEA R66, P4, R75, R4.reuse, 0x2 ;  /* 0x000000044b427211 */ /* 0x080fe400078810ff */
[----:B-1----:R-:W2:Y:S01]  /*10100*/  LDL.LU.64 R62, [R1+0x1688] ;  /* 0x00168800013e7983 */ /* 0x002ea20000300a00 */
[----:B------:R-:W-:Y:S02]  /*10110*/  IMAD R54, R67, UR59, RZ ;  /* 0x0000003b43367c24 */ /* 0x000fe4000f8e02ff */
[----:B------:R-:W-:Y:S01]  /*10120*/  IMAD R46, R68, UR59, RZ ;  /* 0x0000003b442e7c24 */ /* 0x000fe2000f8e02ff */
[----:B------:R-:W-:Y:S01]  /*10130*/  LEA R68, P3, R76, R4, 0x2 ;  /* 0x000000044c447211 */ /* 0x000fe200078610ff */
[----:B------:R-:W-:-:S03]  /*10140*/  IMAD R50, R69, UR59, RZ ;  /* 0x0000003b45327c24 */ /* 0x000fc6000f8e02ff */
[----:B------:R-:W-:Y:S01]  /*10150*/  LEA.HI.X.SX32 R69, R76, R0, 0x2, P3 ;  /* 0x000000004c457211 */ /* 0x000fe200018f16ff */
[----:B------:R-:W-:Y:S01]  /*10160*/  IMAD.MOV.U32 R78, RZ, RZ, R50 ;  /* 0x000000ffff4e7224 */ /* 0x000fe200078e0032 */
[----:B------:R-:W-:Y:S02]  /*10170*/  LEA R50, P2, R70, R4, 0x2 ;  /* 0x0000000446327211 */ /* 0x000fe400078410ff */
[----:B------:R-:W-:Y:S01]  /*10180*/  LEA.HI.X.SX32 R67, R75, R0, 0x2, P4 ;  /* 0x000000004b437211 */ /* 0x000fe200020f16ff */
[----:B------:R1:W-:Y:S04]  /*10190*/  STL.64 [R1+0x850], R68 ;  /* 0x0008504401007387 */ /* 0x0003e80000100a00 */
[----:B-1----:R-:W3:Y:S04]  /*101a0*/  LDL.LU.64 R68, [R1+0x1680] ;  /* 0x0016800001447983 */ /* 0x002ee80000300a00 */
[----:B------:R-:W-:Y:S04]  /*101b0*/  STL [R1+0x820], R50 ;  /* 0x0008203201007387 */ /* 0x000fe80000100800 */
[----:B------:R1:W-:Y:S04]  /*101c0*/  STL.64 [R1+0x848], R66 ;  /* 0x0008484201007387 */ /* 0x0003e80000100a00 */
[----:B-1----:R-:W4:Y:S01]  /*101d0*/  LDL.LU.64 R66, [R1+0x1678] ;  /* 0x0016780001427983 */ /* 0x002f220000300a00 */
[----:B------:R-:W-:Y:S01]  /*101e0*/  IMAD.MOV.U32 R53, RZ, RZ, R58 ;  /* 0x000000ffff357224 */ /* 0x000fe200078e003a */
[-C--:B------:R-:W-:Y:S01]  /*101f0*/  LEA R52, P5, R74, R4.reuse, 0x2 ;  /* 0x000000044a347211 */ /* 0x080fe200078a10ff */
[----:B------:R-:W-:Y:S01]  /*10200*/  IMAD R60, R64, UR59, RZ ;  /* 0x0000003b403c7c24 */ /* 0x000fe2000f8e02ff */
[----:B------:R-:W-:-:S02]  /*10210*/  LEA R58, P6, R73, R4, 0x2 ;  /* 0x00000004493a7211 */ /* 0x000fc400078c10ff */
[----:B------:R-:W-:Y:S01]  /*10220*/  MOV R77, R61 ;  /* 0x0000003d004d7202 */ /* 0x000fe20000000f00 */
[----:B------:R-:W-:Y:S01]  /*10230*/  IMAD.MOV.U32 R61, RZ, RZ, R53 ;  /* 0x000000ffff3d7224 */ /* 0x000fe200078e0035 */
[----:B------:R-:W-:Y:S02]  /*10240*/  LEA R64, P0, R72, R4, 0x2 ;  /* 0x0000000448407211 */ /* 0x000fe400078010ff */
[----:B------:R-:W-:Y:S01]  /*10250*/  LEA.HI.X.SX32 R53, R74, R0, 0x2, P5 ;  /* 0x000000004a357211 */ /* 0x000fe200028f16ff */
[----:B------:R-:W-:Y:S01]  /*10260*/  IMAD R48, R65, UR59, RZ ;  /* 0x0000003b41307c24 */ /* 0x000fe2000f8e02ff */
[----:B------:R-:W-:Y:S02]  /*10270*/  LEA R44, P1, R71, R4, 0x2 ;  /* 0x00000004472c7211 */ /* 0x000fe400078210ff */
[-C--:B------:R-:W-:Y:S01]  /*10280*/  LEA.HI.X.SX32 R59, R73, R0.reuse, 0x2, P6 ;  /* 0x00000000493b7211 */ /* 0x080fe200030f16ff */
[----:B------:R-:W-:Y:S01]  /*10290*/  IMAD.MOV.U32 R75, RZ, RZ, R60 ;  /* 0x000000ffff4b7224 */ /* 0x000fe200078e003c */
[-C--:B------:R-:W-:Y:S01]  /*102a0*/  LEA.HI.X.SX32 R65, R72, R0.reuse, 0x2, P0 ;  /* 0x0000000048417211 */ /* 0x080fe200000f16ff */
[----:B------:R-:W-:Y:S01]  /*102b0*/  STL.64 [R1+0x840], R52 ;  /* 0x0008403401007387 */ /* 0x000fe20000100a00 */
[----:B------:R-:W-:Y:S01]  /*102c0*/  IMAD.MOV.U32 R72, RZ, RZ, R50 ;  /* 0x000000ffff487224 */ /* 0x000fe200078e0032 */
[-C--:B------:R-:W-:Y:S01]  /*102d0*/  LEA.HI.X.SX32 R45, R71, R0.reuse, 0x2, P1 ;  /* 0x00000000472d7211 */ /* 0x080fe200008f16ff */
[----:B------:R-:W-:Y:S01]  /*102e0*/  IMAD.MOV.U32 R73, RZ, RZ, R51 ;  /* 0x000000ffff497224 */ /* 0x000fe200078e0033 */
[----:B------:R-:W-:Y:S01]  /*102f0*/  STL.64 [R1+0x838], R58 ;  /* 0x0008383a01007387 */ /* 0x000fe20000100a00 */
[----:B------:R-:W-:Y:S01]  /*10300*/  LEA.HI.X.SX32 R73, R70, R0, 0x2, P2 ;  /* 0x0000000046497211 */ /* 0x000fe200010f16ff */
[----:B------:R-:W-:-:S02]  /*10310*/  IMAD.MOV.U32 R72, RZ, RZ, R77 ;  /* 0x000000ffff487224 */ /* 0x000fc400078e004d */
[----:B------:R-:W-:Y:S01]  /*10320*/  IMAD.MOV.U32 R70, RZ, RZ, R61 ;  /* 0x000000ffff467224 */ /* 0x000fe200078e003d */
[----:B------:R1:W-:Y:S04]  /*10330*/  STL.64 [R1+0x830], R64 ;  /* 0x0008304001007387 */ /* 0x0003e80000100a00 */
[----:B-1----:R-:W2:Y:S04]  /*10340*/  LDL.LU.64 R64, [R1+0x1670] ;  /* 0x0016700001407983 */ /* 0x002ea80000300a00 */
[----:B------:R-:W-:Y:S04]  /*10350*/  STL.64 [R1+0x828], R44 ;  /* 0x0008282c01007387 */ /* 0x000fe80000100a00 */
[----:B------:R-:W-:Y:S01]  /*10360*/  STL [R1+0x824], R73 ;  /* 0x0008244901007387 */ /* 0x000fe20000100800 */
[----:B---3--:R-:W-:-:S02]  /*10370*/  LEA R76, P3, R69, R4, 0x2 ;  /* 0x00000004454c7211 */ /* 0x008fc400078610ff */
[C---:B------:R-:W-:Y:S02]  /*10380*/  LEA R60, P4, R68.reuse, R4, 0x2 ;  /* 0x00000004443c7211 */ /* 0x040fe400078810ff */
[-C--:B------:R-:W-:Y:S02]  /*10390*/  LEA.HI.X.SX32 R77, R69, R0.reuse, 0x2, P3 ;  /* 0x00000000454d7211 */ /* 0x080fe400018f16ff */
[----:B------:R-:W-:-:S03]  /*103a0*/  LEA.HI.X.SX32 R61, R68, R0, 0x2, P4 ;  /* 0x00000000443d7211 */ /* 0x000fc600020f16ff */
[----:B------:R-:W-:Y:S04]  /*103b0*/  STL.64 [R1+0x818], R76 ;  /* 0x0008184c01007387 */ /* 0x000fe80000100a00 */
[----:B------:R1:W-:Y:S01]  /*103c0*/  STL.64 [R1+0x810], R60 ;  /* 0x0008103c01007387 */ /* 0x0003e20000100a00 */
[CC--:B----4-:R-:W-:Y:S02]  /*103d0*/  LEA R52, P5, R67.reuse, R4.reuse, 0x2 ;  /* 0x0000000443347211 */ /* 0x0d0fe400078a10ff */
[C---:B------:R-:W-:Y:S02]  /*103e0*/  LEA R58, P6, R66.reuse, R4, 0x2 ;  /* 0x00000004423a7211 */ /* 0x040fe400078c10ff */
[-C--:B------:R-:W-:Y:S01]  /*103f0*/  LEA.HI.X.SX32 R53, R67, R0.reuse, 0x2, P5 ;  /* 0x0000000043357211 */ /* 0x080fe200028f16ff */
[----:B-1----:R-:W3:Y:S01]  /*10400*/  LDL.LU.64 R60, [R1+0x1668] ;  /* 0x00166800013c7983 */ /* 0x002ee20000300a00 */
[----:B------:R-:W-:-:S03]  /*10410*/  LEA.HI.X.SX32 R59, R66, R0, 0x2, P6 ;  /* 0x00000000423b7211 */ /* 0x000fc600030f16ff */
[----:B------:R-:W-:Y:S04]  /*10420*/  STL.64 [R1+0x808], R52 ;  /* 0x0008083401007387 */ /* 0x000fe80000100a00 */
[----:B------:R1:W-:Y:S04]  /*10430*/  STL.64 [R1+0x800], R58 ;  /* 0x0008003a01007387 */ /* 0x0003e80000100a00 */
[----:B-1----:R-:W4:Y:S01]  /*10440*/  LDL.LU.64 R58, [R1+0x1660] ;  /* 0x00166000013a7983 */ /* 0x002f220000300a00 */
[----:B------:R-:W-:Y:S01]  /*10450*/  IMAD R2, R2, UR59, RZ ;  /* 0x0000003b02027c24 */ /* 0x000fe2000f8e02ff */
[----:B------:R-:W-:Y:S01]  /*10460*/  MOV R73, R48 ;  /* 0x0000003000497202 */ /* 0x000fe20000000f00 */
[----:B------:R-:W-:Y:S01]  /*10470*/  IMAD.MOV.U32 R76, RZ, RZ, R54 ;  /* 0x000000ffff4c7224 */ /* 0x000fe200078e0036 */
[-C--:B--2---:R-:W-:Y:S01]  /*10480*/  LEA R48, P2, R63, R4.reuse, 0x2 ;  /* 0x000000043f307211 */ /* 0x084fe200078410ff */
[----:B------:R-:W-:Y:S01]  /*10490*/  IMAD R3, R3, UR59, RZ ;  /* 0x0000003b03037c24 */ /* 0x000fe2000f8e02ff */
[-C--:B------:R-:W-:Y:S01]  /*104a0*/  LEA R54, P3, R62, R4.reuse, 0x2 ;  /* 0x000000043e367211 */ /* 0x080fe200078610ff */
[----:B------:R-:W-:Y:S01]  /*104b0*/  IMAD.MOV.U32 R77, RZ, RZ, R2 ;  /* 0x000000ffff4d7224 */ /* 0x000fe200078e0002 */
[----:B------:R-:W-:-:S02]  /*104c0*/  LEA R50, P0, R65, R4, 0x2 ;  /* 0x0000000441327211 */ /* 0x000fc400078010ff */
[C---:B------:R-:W-:Y:S02]  /*104d0*/  LEA R44, P1, R64.reuse, R4, 0x2 ;  /* 0x00000004402c7211 */ /* 0x040fe400078210ff */
[-C--:B------:R-:W-:Y:S01]  /*104e0*/  LEA.HI.X.SX32 R51, R65, R0.reuse, 0x2, P0 ;  /* 0x0000000041337211 */ /* 0x080fe200000f16ff */
[----:B------:R-:W-:Y:S01]  /*104f0*/  IMAD.MOV.U32 R74, RZ, RZ, R49 ;  /* 0x000000ffff4a7224 */ /* 0x000fe200078e0031 */
[-C--:B------:R-:W-:Y:S01]  /*10500*/  LEA.HI.X.SX32 R45, R64, R0.reuse, 0x2, P1 ;  /* 0x00000000402d7211 */ /* 0x080fe200008f16ff */
[----:B------:R-:W-:Y:S01]  /*10510*/  IMAD.MOV.U32 R69, RZ, RZ, R55 ;  /* 0x000000ffff457224 */ /* 0x000fe200078e0037 */
[-C--:B------:R-:W-:Y:S01]  /*10520*/  LEA.HI.X.SX32 R49, R63, R0.reuse, 0x2, P2 ;  /* 0x000000003f317211 */ /* 0x080fe200010f16ff */
[----:B------:R-:W-:Y:S01]  /*10530*/  IMAD.MOV.U32 R71, RZ, RZ, R75 ;  /* 0x000000ffff477224 */ /* 0x000fe200078e004b */
[----:B------:R-:W-:Y:S01]  /*10540*/  LEA.HI.X.SX32 R55, R62, R0, 0x2, P3 ;  /* 0x000000003e377211 */ /* 0x000fe200018f16ff */
[----:B------:R-:W-:Y:S01]  /*10550*/  IMAD.MOV.U32 R63, RZ, RZ, R67 ;  /* 0x000000ffff3f7224 */ /* 0x000fe200078e0043 */
[----:B------:R1:W-:Y:S01]  /*10560*/  STL.64 [R1+0x7f8], R50 ;  /* 0x0007f83201007387 */ /* 0x0003e20000100a00 */
[----:B------:R-:W-:Y:S01]  /*10570*/  IMAD.MOV.U32 R75, RZ, RZ, R3 ;  /* 0x000000ffff4b7224 */ /* 0x000fe200078e0003 */
[----:B---3--:R-:W-:-:S02]  /*10580*/  LEA R2, P4, R61, R4, 0x2 ;  /* 0x000000043d027211 */ /* 0x008fc400078810ff */
[C---:B------:R-:W-:Y:S02]  /*10590*/  LEA R52, P5, R60.reuse, R4, 0x2 ;  /* 0x000000043c347211 */ /* 0x040fe400078a10ff */
[-C--:B------:R-:W-:Y:S01]  /*105a0*/  LEA.HI.X.SX32 R3, R61, R0.reuse, 0x2, P4 ;  /* 0x000000003d037211 */ /* 0x080fe200020f16ff */
[----:B------:R-:W-:Y:S01]  /*105b0*/  IMAD.MOV.U32 R61, RZ, RZ, R63 ;  /* 0x000000ffff3d7224 */ /* 0x000fe200078e003f */
[----:B------:R-:W-:Y:S02]  /*105c0*/  LEA.HI.X.SX32 R53, R60, R0, 0x2, P5 ;  /* 0x000000003c357211 */ /* 0x000fe400028f16ff */
[-C--:B----4-:R-:W-:Y:S02]  /*105d0*/  LEA R66, P6, R59, R4.reuse, 0x2 ;  /* 0x000000043b427211 */ /* 0x090fe400078c10ff */
[----:B-1----:R-:W-:-:S03]  /*105e0*/  LEA R50, P0, R58, R4, 0x2 ;  /* 0x000000043a327211 */ /* 0x002fc600078010ff */
[----:B------:R-:W-:Y:S01]  /*105f0*/  STL [R1+0x7c8], R66 ;  /* 0x0007c84201007387 */ /* 0x000fe20000100800 */
[----:B------:R-:W-:-:S03]  /*10600*/  LEA.HI.X.SX32 R61, R59, R0, 0x2, P6 ;  /* 0x000000003b3d7211 */ /* 0x000fc600030f16ff */
[----:B------:R-:W-:Y:S01]  /*10610*/  STL.64 [R1+0x7f0], R44 ;  /* 0x0007f02c01007387 */ /* 0x000fe20000100a00 */
[----:B------:R-:W-:-:S03]  /*10620*/  LEA.HI.X.SX32 R51, R58, R0, 0x2, P0 ;  /* 0x000000003a337211 */ /* 0x000fc600000f16ff */
[----:B------:R-:W-:Y:S04]  /*10630*/  STL.64 [R1+0x7e8], R48 ;  /* 0x0007e83001007387 */ /* 0x000fe80000100a00 */
[----:B------:R1:W-:Y:S04]  /*10640*/  STL.64 [R1+0x7e0], R54 ;  /* 0x0007e03601007387 */ /* 0x0003e80000100a00 */
[----:B-1----:R-:W2:Y:S04]  /*10650*/  LDL.LU.64 R54, [R1+0x1658] ;  /* 0x0016580001367983 */ /* 0x002ea80000300a00 */
[----:B------:R-:W-:Y:S04]  /*10660*/  STL.64 [R1+0x7d8], R2 ;  /* 0x0007d80201007387 */ /* 0x000fe80000100a00 */
[----:B------:R1:W-:Y:S04]  /*10670*/  STL.64 [R1+0x7d0], R52 ;  /* 0x0007d03401007387 */ /* 0x0003e80000100a00 */
[----:B-1----:R-:W3:Y:S04]  /*10680*/  LDL.LU.64 R52, [R1+0x1650] ;  /* 0x0016500001347983 */ /* 0x002ee80000300a00 */
[----:B------:R-:W-:Y:S04]  /*10690*/  STL [R1+0x7cc], R61 ;  /* 0x0007cc3d01007387 */ /* 0x000fe80000100800 */
[----:B------:R1:W-:Y:S04]  /*106a0*/  STL.64 [R1+0x7c0], R50 ;  /* 0x0007c03201007387 */ /* 0x0003e80000100a00 */
[----:B-1----:R-:W4:Y:S01]  /*106b0*/  LDL.LU.64 R50, [R1+0x1648] ;  /* 0x0016480001327983 */ /* 0x002f220000300a00 */
[----:B------:R-:W-:-:S02]  /*106c0*/  IMAD R57, R57, UR59, RZ ;  /* 0x0000003b39397c24 */ /* 0x000fc4000f8e02ff */
[----:B------:R-:W-:-:S03]  /*106d0*/  IMAD R56, R56, UR59, RZ ;  /* 0x0000003b38387c24 */ /* 0x000fc6000f8e02ff */
[CC--:B------:R-:W-:Y:S02]  /*106e0*/  LEA R44, P1, R57.reuse, R4.reuse, 0x2 ;  /* 0x00000004392c7211 */ /* 0x0c0fe400078210ff */
[C---:B------:R-:W-:Y:S02]  /*106f0*/  LEA R48, P2, R56.reuse, R4, 0x2 ;  /* 0x0000000438307211 */ /* 0x040fe400078410ff */
[----:B------:R-:W-:Y:S01]  /*10700*/  MOV R68, R69 ;  /* 0x0000004500447202 */ /* 0x000fe20000000f00 */
[----:B------:R-:W-:Y:S01]  /*10710*/  IMAD.MOV.U32 R69, RZ, RZ, R70 ;  /* 0x000000ffff457224 */ /* 0x000fe200078e0046 */
[-C--:B------:R-:W-:Y:S01]  /*10720*/  LEA.HI.X.SX32 R45, R57, R0.reuse, 0x2, P1 ;  /* 0x00000000392d7211 */ /* 0x080fe200008f16ff */
[----:B------:R-:W-:Y:S01]  /*10730*/  IMAD.MOV.U32 R70, RZ, RZ, R72 ;  /* 0x000000ffff467224 */ /* 0x000fe200078e0048 */
[----:B------:R-:W-:Y:S01]  /*10740*/  LEA.HI.X.SX32 R49, R56, R0, 0x2, P2 ;  /* 0x0000000038317211 */ /* 0x000fe200010f16ff */
[----:B------:R-:W-:Y:S02]  /*10750*/  IMAD.MOV.U32 R72, RZ, RZ, R73 ;  /* 0x000000ffff487224 */ /* 0x000fe400078e0049 */
[----:B------:R-:W-:Y:S01]  /*10760*/  IMAD.MOV.U32 R73, RZ, RZ, R74 ;  /* 0x000000ffff497224 */ /* 0x000fe200078e004a */
[----:B------:R1:W-:Y:S01]  /*10770*/  STL.64 [R1+0x7b8], R44 ;  /* 0x0007b82c01007387 */ /* 0x0003e20000100a00 */
[----:B------:R-:W-:-:S02]  /*10780*/  IMAD.MOV.U32 R74, RZ, RZ, R75 ;  /* 0x000000ffff4a7224 */ /* 0x000fc400078e004b */
[----:B------:R-:W-:Y:S02]  /*10790*/  IMAD.MOV.U32 R75, RZ, RZ, R76 ;  /* 0x000000ffff4b7224 */ /* 0x000fe400078e004c */
[----:B------:R-:W-:Y:S02]  /*107a0*/  IMAD.MOV.U32 R76, RZ, RZ, R77 ;  /* 0x000000ffff4c7224 */ /* 0x000fe400078e004d */
[----:B------:R-:W-:Y:S01]  /*107b0*/  IMAD.MOV.U32 R77, RZ, RZ, R46 ;  /* 0x000000ffff4d7224 */ /* 0x000fe200078e002e */
[----:B-1----:R-:W3:Y:S04]  /*107c0*/  LDL.LU.64 R44, [R1+0x1640] ;  /* 0x00164000012c7983 */ /* 0x002ee80000300a00 */
[----:B------:R1:W-:Y:S01]  /*107d0*/  STL.64 [R1+0x7b0], R48 ;  /* 0x0007b03001007387 */ /* 0x0003e20000100a00 */
[----:B------:R-:W-:-:S03]  /*107e0*/  IMAD.MOV.U32 R57, RZ, RZ, R47 ;  /* 0x000000ffff397224 */ /* 0x000fc600078e002f */
[----:B-1----:R-:W3:Y:S01]  /*107f0*/  LDL.LU.64 R48, [R1+0x1638] ;  /* 0x0016380001307983 */ /* 0x002ee20000300a00 */
[----:B----4-:R-:W-:-:S04]  /*10800*/  LEA R46, P1, R50, R4, 0x2 ;  /* 0x00000004322e7211 */ /* 0x010fc800078210ff */
[----:B------:R-:W-:Y:S01]  /*10810*/  MOV R56, R46 ;  /* 0x0000002e00387202 */ /* 0x000fe20000000f00 */
[----:B------:R1:W-:Y:S04]  /*10820*/  STL [R1+0x780], R46 ;  /* 0x0007802e01007387 */ /* 0x0003e80000100800 */
[----:B-1----:R-:W4:Y:S01]  /*10830*/  LDL.LU.64 R46, [R1+0x1630] ;  /* 0x00163000012e7983 */ /* 0x002f220000300a00 */
[----:B------:R-:W-:Y:S01]  /*10840*/  IMAD.MOV.U32 R62, RZ, RZ, R66 ;  /* 0x000000ffff3e7224 */ /* 0x000fe200078e0042 */
[-C--:B--2---:R-:W-:Y:S02]  /*10850*/  LEA R66, P3, R55, R4.reuse, 0x2 ;  /* 0x0000000437427211 */ /* 0x084fe400078610ff */
[-C--:B------:R-:W-:Y:S01]  /*10860*/  LEA R2, P4, R54, R4.reuse, 0x2 ;  /* 0x0000000436027211 */ /* 0x080fe200078810ff */
[----:B------:R-:W-:Y:S01]  /*10870*/  IMAD.MOV.U32 R60, RZ, RZ, R62 ;  /* 0x000000ffff3c7224 */ /* 0x000fe200078e003e */
[----:B---3--:R-:W-:-:S02]  /*10880*/  LEA R62, P5, R53, R4, 0x2 ;  /* 0x00000004353e7211 */ /* 0x008fc400078a10ff */
[----:B------:R-:W-:Y:S02]  /*10890*/  LEA.HI.X.SX32 R67, R55, R0, 0x2, P3 ;  /* 0x0000000037437211 */ /* 0x000fe400018f16ff */
[----:B------:R-:W-:Y:S02]  /*108a0*/  LEA R60, P6, R52, R4, 0x2 ;  /* 0x00000004343c7211 */ /* 0x000fe400078c10ff */
[----:B------:R-:W-:Y:S02]  /*108b0*/  LEA.HI.X.SX32 R3, R54, R0, 0x2, P4 ;  /* 0x0000000036037211 */ /* 0x000fe400020f16ff */
[----:B------:R-:W-:Y:S01]  /*108c0*/  LEA R58, P0, R51, R4, 0x2 ;  /* 0x00000004333a7211 */ /* 0x000fe200078010ff */
[----:B------:R-:W-:Y:S01]  /*108d0*/  STL.64 [R1+0x7a8], R66 ;  /* 0x0007a84201007387 */ /* 0x000fe20000100a00 */
[-C--:B------:R-:W-:Y:S02]  /*108e0*/  LEA.HI.X.SX32 R63, R53, R0.reuse, 0x2, P5 ;  /* 0x00000000353f7211 */ /* 0x080fe400028f16ff */
[-C--:B------:R-:W-:Y:S01]  /*108f0*/  LEA.HI.X.SX32 R61, R52, R0.reuse, 0x2, P6 ;  /* 0x00000000343d7211 */ /* 0x080fe200030f16ff */
[----:B------:R1:W-:Y:S01]  /*10900*/  STL.64 [R1+0x7a0], R2 ;  /* 0x0007a00201007387 */ /* 0x0003e20000100a00 */
[-C--:B------:R-:W-:Y:S01]  /*10910*/  LEA.HI.X.SX32 R59, R51, R0.reuse, 0x2, P0 ;  /* 0x00000000333b7211 */ /* 0x080fe200000f16ff */
[----:B------:R-:W-:Y:S01]  /*10920*/  IMAD R43, R43, UR59, RZ ;  /* 0x0000003b2b2b7c24 */ /* 0x000fe2000f8e02ff */
[----:B------:R-:W-:Y:S01]  /*10930*/  LEA.HI.X.SX32 R57, R50, R0, 0x2, P1 ;  /* 0x0000000032397211 */ /* 0x000fe200008f16ff */
[----:B------:R-:W-:Y:S01]  /*10940*/  IMAD R42, R42, UR59, RZ ;  /* 0x0000003b2a2a7c24 */ /* 0x000fe2000f8e02ff */
[-C--:B------:R-:W-:Y:S01]  /*10950*/  LEA R64, P2, R49, R4.reuse, 0x2 ;  /* 0x0000000431407211 */ /* 0x080fe200078410ff */
[----:B-1----:R-:W2:Y:S01]  /*10960*/  LDL.LU.64 R2, [R1+0x1628] ;  /* 0x0016280001027983 */ /* 0x002ea20000300a00 */
[----:B------:R-:W-:-:S03]  /*10970*/  LEA R66, P3, R48, R4, 0x2 ;  /* 0x0000000430427211 */ /* 0x000fc600078610ff */
[----:B------:R-:W-:Y:S01]  /*10980*/  STL [R1+0x778], R64 ;  /* 0x0007784001007387 */ /* 0x000fe20000100800 */
[----:B------:R-:W-:-:S03]  /*10990*/  IMAD.MOV.U32 R54, RZ, RZ, R64 ;  /* 0x000000ffff367224 */ /* 0x000fc600078e0040 */
[----:B------:R-:W-:Y:S01]  /*109a0*/  STL.64 [R1+0x798], R62 ;  /* 0x0007983e01007387 */ /* 0x000fe20000100a00 */
[----:B------:R-:W-:Y:S02]  /*109b0*/  IMAD R41, R41, UR59, RZ ;  /* 0x0000003b29297c24 */ /* 0x000fe4000f8e02ff */
[----:B------:R-:W-:Y:S01]  /*109c0*/  IMAD.MOV.U32 R55, RZ, RZ, R65 ;  /* 0x000000ffff377224 */ /* 0x000fe200078e0041 */
[----:B------:R1:W-:Y:S01]  /*109d0*/  STL.64 [R1+0x790], R60 ;  /* 0x0007903c01007387 */ /* 0x0003e20000100a00 */
[----:B------:R-:W-:Y:S01]  /*109e0*/  IMAD R40, R40, UR59, RZ ;  /* 0x0000003b28287c24 */ /* 0x000fe2000f8e02ff */
[-C--:B------:R-:W-:Y:S02]  /*109f0*/  LEA.HI.X.SX32 R55, R49, R0.reuse, 0x2, P2 ;  /* 0x0000000031377211 */ /* 0x080fe400010f16ff */
[----:B------:R3:W-:Y:S01]  /*10a00*/  STL.64 [R1+0x788], R58 ;  /* 0x0007883a01007387 */ /* 0x0007e20000100a00 */
[----:B------:R-:W-:Y:S01]  /*10a10*/  IMAD R39, R39, UR59, RZ ;  /* 0x0000003b27277c24 */ /* 0x000fe2000f8e02ff */
[----:B------:R-:W-:Y:S01]  /*10a20*/  LEA.HI.X.SX32 R67, R48, R0, 0x2, P3 ;  /* 0x0000000030437211 */ /* 0x000fe200018f16ff */
[----:B------:R-:W-:Y:S01]  /*10a30*/  IMAD R38, R38, UR59, RZ ;  /* 0x0000003b26267c24 */ /* 0x000fe2000f8e02ff */
[-C--:B------:R-:W-:Y:S01]  /*10a40*/  LEA R56, P1, R43, R4.reuse, 0x2 ;  /* 0x000000042b387211 */ /* 0x080fe200078210ff */
[----:B------:R3:W-:Y:S01]  /*10a50*/  STL [R1+0x784], R57 ;  /* 0x0007843901007387 */ /* 0x0007e20000100800 */
[----:B------:R-:W-:-:S02]  /*10a60*/  LEA R54, P2, R42, R4, 0x2 ;  /* 0x000000042a367211 */ /* 0x000fc400078410ff */
[-C--:B-1----:R-:W-:Y:S02]  /*10a70*/  LEA R60, P6, R45, R4.reuse, 0x2 ;  /* 0x000000042d3c7211 */ /* 0x082fe400078c10ff */
[CC--:B---3--:R-:W-:Y:S01]  /*10a80*/  LEA R58, P0, R44.reuse, R4.reuse, 0x2 ;  /* 0x000000042c3a7211 */ /* 0x0c8fe200078010ff */
[----:B------:R1:W-:Y:S01]  /*10a90*/  STL [R1+0x77c], R55 ;  /* 0x00077c3701007387 */ /* 0x0003e20000100800 */
[----:B------:R-:W-:Y:S02]  /*10aa0*/  LEA R52, P3, R41, R4, 0x2 ;  /* 0x0000000429347211 */ /* 0x000fe400078610ff */
[-C--:B------:R-:W-:Y:S01]  /*10ab0*/  LEA.HI.X.SX32 R59, R44, R0.reuse, 0x2, P0 ;  /* 0x000000002c3b7211 */ /* 0x080fe200000f16ff */
[----:B------:R-:W-:Y:S01]  /*10ac0*/  IMAD R37, R37, UR59, RZ ;  /* 0x0000003b25257c24 */ /* 0x000fe2000f8e02ff */
[-C--:B------:R-:W-:Y:S01]  /*10ad0*/  LEA.HI.X.SX32 R61, R45, R0.reuse, 0x2, P6 ;  /* 0x000000002d3d7211 */ /* 0x080fe200030f16ff */
[----:B------:R-:W-:Y:S01]  /*10ae0*/  STL.64 [R1+0x770], R66 ;  /* 0x0007704201007387 */ /* 0x000fe20000100a00 */
[----:B------:R-:W-:-:S02]  /*10af0*/  LEA.HI.X.SX32 R57, R43, R0, 0x2, P1 ;  /* 0x000000002b397211 */ /* 0x000fc400008f16ff */
[-C--:B------:R-:W-:Y:S02]  /*10b00*/  LEA.HI.X.SX32 R53, R41, R0.reuse, 0x2, P3 ;  /* 0x0000000029357211 */ /* 0x080fe400018f16ff */
[----:B-1----:R-:W-:Y:S01]  /*10b10*/  LEA.HI.X.SX32 R55, R42, R0, 0x2, P2 ;  /* 0x000000002a377211 */ /* 0x002fe200010f16ff */
[----:B------:R-:W-:Y:S02]  /*10b20*/  IMAD R252, R252, UR59, RZ ;  /* 0x0000003bfcfc7c24 */ /* 0x000fe4000f8e02ff */
[----:B------:R-:W-:Y:S02]  /*10b30*/  IMAD R127, R127, UR59, RZ ;  /* 0x0000003b7f7f7c24 */ /* 0x000fe4000f8e02ff */
[----:B------:R-:W-:Y:S02]  /*10b40*/  IMAD R119, R119, UR59, RZ ;  /* 0x0000003b77777c24 */ /* 0x000fe4000f8e02ff */
[----:B------:R-:W-:Y:S02]  /*10b50*/  IMAD R120, R120, UR59, RZ ;  /* 0x0000003b78787c24 */ /* 0x000fe4000f8e02ff */
[----:B------:R-:W-:-:S02]  /*10b60*/  IMAD R121, R121, UR59, RZ ;  /* 0x0000003b79797c24 */ /* 0x000fc4000f8e02ff */
[----:B------:R-:W-:Y:S02]  /*10b70*/  IMAD R122, R122, UR59, RZ ;  /* 0x0000003b7a7a7c24 */ /* 0x000fe4000f8e02ff */
        /* <DEDUP_REMOVED lines=41> */
[----:B----4-:R-:W-:-:S02]  /*10e10*/  LEA R64, P4, R47, R4, 0x2 ;  /* 0x000000042f407211 */ /* 0x010fc400078810ff */
[C---:B------:R-:W-:Y:S02]  /*10e20*/  LEA R62, P5, R46.reuse, R4, 0x2 ;  /* 0x000000042e3e7211 */ /* 0x040fe400078a10ff */
[-C--:B------:R-:W-:Y:S02]  /*10e30*/  LEA.HI.X.SX32 R65, R47, R0.reuse, 0x2, P4 ;  /* 0x000000002f417211 */ /* 0x080fe400020f16ff */
[----:B------:R-:W-:Y:S02]  /*10e40*/  LEA.HI.X.SX32 R63, R46, R0, 0x2, P5 ;  /* 0x000000002e3f7211 */ /* 0x000fe400028f16ff */
[-C--:B------:R-:W-:Y:S01]  /*10e50*/  LEA R50, P4, R40, R4.reuse, 0x2 ;  /* 0x0000000428327211 */ /* 0x080fe200078810ff */
[----:B------:R-:W-:Y:S01]  /*10e60*/  STL.64 [R1+0x768], R64 ;  /* 0x0007684001007387 */ /* 0x000fe20000100a00 */
[-C--:B------:R-:W-:Y:S02]  /*10e70*/  LEA R48, P5, R39, R4.reuse, 0x2 ;  /* 0x0000000427307211 */ /* 0x080fe400078a10ff */
[----:B------:R-:W-:Y:S01]  /*10e80*/  LEA R46, P6, R38, R4, 0x2 ;  /* 0x00000004262e7211 */ /* 0x000fe200078c10ff */
[----:B------:R-:W-:Y:S01]  /*10e90*/  STL.64 [R1+0x760], R62 ;  /* 0x0007603e01007387 */ /* 0x000fe20000100a00 */
[----:B------:R-:W-:-:S02]  /*10ea0*/  LEA.HI.X.SX32 R51, R40, R0, 0x2, P4 ;  /* 0x0000000028337211 */ /* 0x000fc400020f16ff */
[-C--:B------:R-:W-:Y:S01]  /*10eb0*/  LEA.HI.X.SX32 R49, R39, R0.reuse, 0x2, P5 ;  /* 0x0000000027317211 */ /* 0x080fe200028f16ff */
[----:B------:R1:W-:Y:S01]  /*10ec0*/  STL.64 [R1+0x750], R58 ;  /* 0x0007503a01007387 */ /* 0x0003e20000100a00 */
[----:B------:R-:W-:-:S03]  /*10ed0*/  LEA.HI.X.SX32 R47, R38, R0, 0x2, P6 ;  /* 0x00000000262f7211 */ /* 0x000fc600030f16ff */
[----:B------:R-:W-:Y:S04]  /*10ee0*/  STL.64 [R1+0x758], R60 ;  /* 0x0007583c01007387 */ /* 0x000fe80000100a00 */
[----:B------:R3:W-:Y:S01]  /*10ef0*/  STL.64 [R1+0x748], R56 ;  /* 0x0007483801007387 */ /* 0x0007e20000100a00 */
[----:B-1----:R-:W-:-:S03]  /*10f00*/  LEA R58, P0, R37, R4, 0x2 ;  /* 0x00000004253a7211 */ /* 0x002fc600078010ff */
[----:B------:R1:W-:Y:S04]  /*10f10*/  STL.64 [R1+0x740], R54 ;  /* 0x0007403601007387 */ /* 0x0003e80000100a00 */
[----:B------:R4:W-:Y:S01]  /*10f20*/  STL.64 [R1+0x738], R52 ;  /* 0x0007383401007387 */ /* 0x0009e20000100a00 */
[----:B---3--:R-:W-:-:S03]  /*10f30*/  LEA R56, P1, R36, R4, 0x2 ;  /* 0x0000000424387211 */ /* 0x008fc600078210ff */
[----:B------:R3:W-:Y:S01]  /*10f40*/  STL.64 [R1+0x730], R50 ;  /* 0x0007303201007387 */ /* 0x0007e20000100a00 */
[----:B------:R-:W-:Y:S02]  /*10f50*/  LEA.HI.X.SX32 R59, R37, R0, 0x2, P0 ;  /* 0x00000000253b7211 */ /* 0x000fe400000f16ff */
[C---:B-1----:R-:W-:Y:S01]  /*10f60*/  LEA R54, P2, R35.reuse, R4, 0x2 ;  /* 0x0000000423367211 */ /* 0x042fe200078410ff */
[----:B------:R1:W-:Y:S01]  /*10f70*/  STL.64 [R1+0x728], R48 ;  /* 0x0007283001007387 */ /* 0x0003e20000100a00 */
[----:B------:R-:W-:Y:S02]  /*10f80*/  LEA.HI.X.SX32 R57, R36, R0, 0x2, P1 ;  /* 0x0000000024397211 */ /* 0x000fe400008f16ff */
[----:B----4-:R-:W-:Y:S01]  /*10f90*/  LEA R52, P3, R34, R4, 0x2 ;  /* 0x0000000422347211 */ /* 0x010fe200078610ff */
[----:B------:R4:W-:Y:S01]  /*10fa0*/  STL.64 [R1+0x720], R46 ;  /* 0x0007202e01007387 */ /* 0x0009e20000100a00 */
[----:B------:R-:W-:Y:S02]  /*10fb0*/  LEA.HI.X.SX32 R55, R35, R0, 0x2, P2 ;  /* 0x0000000023377211 */ /* 0x000fe400010f16ff */
[----:B---3--:R-:W-:-:S02]  /*10fc0*/  LEA R50, P4, R33, R4, 0x2 ;  /* 0x0000000421327211 */ /* 0x008fc400078810ff */
[-C--:B------:R-:W-:Y:S02]  /*10fd0*/  LEA R44, P0, R30, R4.reuse, 0x2 ;  /* 0x000000041e2c7211 */ /* 0x080fe400078010ff */
[----:B-1----:R-:W-:Y:S02]  /*10fe0*/  LEA R48, P5, R32, R4, 0x2 ;  /* 0x0000000420307211 */ /* 0x002fe400078a10ff */
[----:B------:R-:W-:Y:S02]  /*10ff0*/  LEA.HI.X.SX32 R53, R34, R0, 0x2, P3 ;  /* 0x0000000022357211 */ /* 0x000fe400018f16ff */
[-C--:B----4-:R-:W-:Y:S01]  /*11000*/  LEA R46, P6, R31, R4.reuse, 0x2 ;  /* 0x000000041f2e7211 */ /* 0x090fe200078c10ff */
[----:B------:R-:W-:Y:S01]  /*11010*/  STL.64 [R1+0x718], R58 ;  /* 0x0007183a01007387 */ /* 0x000fe20000100a00 */
[----:B------:R-:W-:Y:S02]  /*11020*/  LEA R42, P1, R29, R4, 0x2 ;  /* 0x000000041d2a7211 */ /* 0x000fe400078210ff */
[----:B------:R-:W-:Y:S01]  /*11030*/  LEA.HI.X.SX32 R51, R33, R0, 0x2, P4 ;  /* 0x0000000021337211 */ /* 0x000fe200020f16ff */
[----:B------:R-:W-:Y:S01]  /*11040*/  STL.64 [R1+0x710], R56 ;  /* 0x0007103801007387 */ /* 0x000fe20000100a00 */
[----:B------:R-:W-:-:S02]  /*11050*/  LEA R40, P2, R28, R4, 0x2 ;  /* 0x000000041c287211 */ /* 0x000fc400078410ff */
[----:B------:R-:W-:Y:S01]  /*11060*/  LEA.HI.X.SX32 R49, R32, R0, 0x2, P5 ;  /* 0x0000000020317211 */ /* 0x000fe200028f16ff */
[----:B------:R-:W-:Y:S01]  /*11070*/  STL.64 [R1+0x708], R54 ;  /* 0x0007083601007387 */ /* 0x000fe20000100a00 */
[----:B------:R-:W-:Y:S02]  /*11080*/  LEA R38, P3, R27, R4, 0x2 ;  /* 0x000000041b267211 */ /* 0x000fe400078610ff */
[----:B------:R-:W-:Y:S01]  /*11090*/  LEA.HI.X.SX32 R47, R31, R0, 0x2, P6 ;  /* 0x000000001f2f7211 */ /* 0x000fe200030f16ff */
        /* <DEDUP_REMOVED lines=11> */
[-C--:B------:R-:W-:Y:S01]  /*11150*/  LEA.HI.X.SX32 R39, R27, R0.reuse, 0x2, P3 ;  /* 0x000000001b277211 */ /* 0x080fe200018f16ff */
[----:B------:R-:W-:Y:S01]  /*11160*/  STL.64 [R1+0x6e0], R44 ;  /* 0x0006e02c01007387 */ /* 0x000fe20000100a00 */
[----:B------:R-:W-:-:S02]  /*11170*/  LEA.HI.X.SX32 R37, R26, R0, 0x2, P4 ;  /* 0x000000001a257211 */ /* 0x000fc400020f16ff */
[-C--:B------:R-:W-:Y:S01]  /*11180*/  LEA.HI.X.SX32 R35, R25, R0.reuse, 0x2, P5 ;  /* 0x0000000019237211 */ /* 0x080fe200028f16ff */
[----:B------:R1:W-:Y:S01]  /*11190*/  STL.64 [R1+0x6d8], R42 ;  /* 0x0006d82a01007387 */ /* 0x0003e20000100a00 */
[-C--:B------:R-:W-:Y:S02]  /*111a0*/  LEA.HI.X.SX32 R33, R24, R0.reuse, 0x2, P6 ;  /* 0x0000000018217211 */ /* 0x080fe400030f16ff */
[----:B------:R-:W-:Y:S01]  /*111b0*/  LEA.HI.X.SX32 R31, R23, R0, 0x2, P0 ;  /* 0x00000000171f7211 */ /* 0x000fe200000f16ff */
[----:B------:R3:W-:Y:S04]  /*111c0*/  STL.64 [R1+0x6d0], R40 ;  /* 0x0006d02801007387 */ /* 0x0007e80000100a00 */
[----:B------:R4:W-:Y:S01]  /*111d0*/  STL.64 [R1+0x6c8], R38 ;  /* 0x0006c82601007387 */ /* 0x0009e20000100a00 */
[----:B-1----:R-:W-:-:S03]  /*111e0*/  LEA R42, P1, R22, R4, 0x2 ;  /* 0x00000004162a7211 */ /* 0x002fc600078210ff */
[----:B------:R1:W-:Y:S01]  /*111f0*/  STL.64 [R1+0x6c0], R36 ;  /* 0x0006c02401007387 */ /* 0x0003e20000100a00 */
[----:B---3--:R-:W-:-:S03]  /*11200*/  LEA R40, P2, R21, R4, 0x2 ;  /* 0x0000000415287211 */ /* 0x008fc600078410ff */
[----:B------:R3:W-:Y:S01]  /*11210*/  STL.64 [R1+0x6b8], R34 ;  /* 0x0006b82201007387 */ /* 0x0007e20000100a00 */
[----:B------:R-:W-:Y:S02]  /*11220*/  LEA.HI.X.SX32 R43, R22, R0, 0x2, P1 ;  /* 0x00000000162b7211 */ /* 0x000fe400008f16ff */
[C---:B----4-:R-:W-:Y:S01]  /*11230*/  LEA R38, P3, R20.reuse, R4, 0x2 ;  /* 0x0000000414267211 */ /* 0x050fe200078610ff */
[----:B------:R4:W-:Y:S01]  /*11240*/  STL.64 [R1+0x6b0], R32 ;  /* 0x0006b02001007387 */ /* 0x0009e20000100a00 */
[----:B------:R-:W-:Y:S02]  /*11250*/  LEA.HI.X.SX32 R41, R21, R0, 0x2, P2 ;  /* 0x0000000015297211 */ /* 0x000fe400010f16ff */
[----:B-1----:R-:W-:Y:S01]  /*11260*/  LEA R36, P4, R19, R4, 0x2 ;  /* 0x0000000413247211 */ /* 0x002fe200078810ff */
[----:B------:R1:W-:Y:S01]  /*11270*/  STL.64 [R1+0x6a8], R30 ;  /* 0x0006a81e01007387 */ /* 0x0003e20000100a00 */
[----:B------:R-:W-:Y:S02]  /*11280*/  LEA.HI.X.SX32 R39, R20, R0, 0x2, P3 ;  /* 0x0000000014277211 */ /* 0x000fe400018f16ff */
[----:B---3--:R-:W-:-:S02]  /*11290*/  LEA R34, P5, R18, R4, 0x2 ;  /* 0x0000000412227211 */ /* 0x008fc400078a10ff */
[-C--:B------:R-:W-:Y:S02]  /*112a0*/  LEA R28, P1, R15, R4.reuse, 0x2 ;  /* 0x000000040f1c7211 */ /* 0x080fe400078210ff */
[----:B----4-:R-:W-:Y:S02]  /*112b0*/  LEA R32, P6, R17, R4, 0x2 ;  /* 0x0000000411207211 */ /* 0x010fe400078c10ff */
[----:B------:R-:W-:Y:S02]  /*112c0*/  LEA.HI.X.SX32 R37, R19, R0, 0x2, P4 ;  /* 0x0000000013257211 */ /* 0x000fe400020f16ff */
[-C--:B-1----:R-:W-:Y:S01]  /*112d0*/  LEA R30, P0, R16, R4.reuse, 0x2 ;  /* 0x00000004101e7211 */ /* 0x082fe200078010ff */
        /* <DEDUP_REMOVED lines=8> */
[-C--:B------:R-:W-:Y:S01]  /*11360*/  LEA.HI.X.SX32 R31, R16, R0.reuse, 0x2, P0 ;  /* 0x00000000101f7211 */ /* 0x080fe200000f16ff */
[----:B------:R-:W-:Y:S01]  /*11370*/  STL.64 [R1+0x688], R36 ;  /* 0x0006882401007387 */ /* 0x000fe20000100a00 */
[----:B------:R-:W-:Y:S02]  /*11380*/  LEA.HI.X.SX32 R29, R15, R0, 0x2, P1 ;  /* 0x000000000f1d7211 */ /* 0x000fe400008f16ff */
[----:B------:R-:W-:Y:S01]  /*11390*/  LEA R20, P5, R10, R4, 0x2 ;  /* 0x000000040a147211 */ /* 0x000fe200078a10ff */
[----:B------:R-:W-:Y:S01]  /*113a0*/  STL.64 [R1+0x680], R34 ;  /* 0x0006802201007387 */ /* 0x000fe20000100a00 */
[----:B------:R-:W-:-:S02]  /*113b0*/  LEA.HI.X.SX32 R27, R14, R0, 0x2, P2 ;  /* 0x000000000e1b7211 */ /* 0x000fc400010f16ff */
[----:B------:R-:W-:Y:S01]  /*113c0*/  LEA R18, P6, R9, R4, 0x2 ;  /* 0x0000000409127211 */ /* 0x000fe200078c10ff */
[----:B------:R-:W-:Y:S01]  /*113d0*/  STL.64 [R1+0x678], R32 ;  /* 0x0006782001007387 */ /* 0x000fe20000100a00 */
[----:B------:R-:W-:Y:S02]  /*113e0*/  LEA.HI.X.SX32 R25, R13, R0, 0x2, P3 ;  /* 0x000000000d197211 */ /* 0x000fe400018f16ff */
[----:B------:R-:W-:Y:S01]  /*113f0*/  LEA R16, P0, R8, R4, 0x2 ;  /* 0x0000000408107211 */ /* 0x000fe200078010ff */
[----:B------:R-:W-:Y:S01]  /*11400*/  STL.64 [R1+0x670], R30 ;  /* 0x0006701e01007387 */ /* 0x000fe20000100a00 */
[-C--:B------:R-:W-:Y:S02]  /*11410*/  LEA.HI.X.SX32 R23, R12, R0.reuse, 0x2, P4 ;  /* 0x000000000c177211 */ /* 0x080fe400020f16ff */
[-C--:B------:R-:W-:Y:S01]  /*11420*/  LEA.HI.X.SX32 R21, R10, R0.reuse, 0x2, P5 ;  /* 0x000000000a157211 */ /* 0x080fe200028f16ff */
[----:B------:R1:W-:Y:S01]  /*11430*/  STL.64 [R1+0x668], R28 ;  /* 0x0006681c01007387 */ /* 0x0003e20000100a00 */
[----:B------:R-:W-:-:S02]  /*11440*/  LEA.HI.X.SX32 R19, R9, R0, 0x2, P6 ;  /* 0x0000000009137211 */ /* 0x000fc400030f16ff */
        /* <DEDUP_REMOVED lines=8> */
[----:B----4-:R-:W-:Y:S01]  /*114d0*/  LEA R24, P3, R127, R4, 0x2 ;  /* 0x000000047f187211 */ /* 0x010fe200078610ff */
[----:B------:R4:W-:Y:S01]  /*114e0*/  STL.64 [R1+0x640], R18 ;  /* 0x0006401201007387 */ /* 0x0009e20000100a00 */
[----:B------:R-:W-:Y:S02]  /*114f0*/  LEA.HI.X.SX32 R27, R5, R0, 0x2, P2 ;  /* 0x00000000051b7211 */ /* 0x000fe400010f16ff */
[-C--:B-1----:R-:W-:Y:S01]  /*11500*/  LEA R22, P4, R252, R4.reuse, 0x2 ;  /* 0x00000004fc167211 */ /* 0x082fe200078810ff */
[----:B------:R1:W-:Y:S01]  /*11510*/  STL.64 [R1+0x638], R16 ;  /* 0x0006381001007387 */ /* 0x0003e20000100a00 */
[----:B---3--:R-:W-:Y:S02]  /*11520*/  LEA R20, P5, R68, R4, 0x2 ;  /* 0x0000000444147211 */ /* 0x008fe400078a10ff */
[----:B------:R-:W-:-:S02]  /*11530*/  LEA.HI.X.SX32 R23, R252, R0, 0x2, P4 ;  /* 0x00000000fc177211 */ /* 0x000fc400020f16ff */
[-C--:B----4-:R-:W-:Y:S02]  /*11540*/  LEA R18, P6, R69, R4.reuse, 0x2 ;  /* 0x0000000445127211 */ /* 0x090fe400078c10ff */
[----:B------:R-:W-:Y:S02]  /*11550*/  LEA R14, P1, R71, R4, 0x2 ;  /* 0x00000004470e7211 */ /* 0x000fe400078210ff */
[----:B------:R-:W-:Y:S02]  /*11560*/  LEA.HI.X.SX32 R25, R127, R0, 0x2, P3 ;  /* 0x000000007f197211 */ /* 0x000fe400018f16ff */
[-C--:B-1----:R-:W-:Y:S01]  /*11570*/  LEA R16, P0, R70, R4.reuse, 0x2 ;  /* 0x0000000446107211 */ /* 0x082fe200078010ff */
[----:B------:R-:W-:Y:S01]  /*11580*/  STL.64 [R1+0x630], R28 ;  /* 0x0006301c01007387 */ /* 0x000fe20000100a00 */
[----:B------:R-:W-:Y:S02]  /*11590*/  LEA R12, P2, R72, R4, 0x2 ;  /* 0x00000004480c7211 */ /* 0x000fe400078410ff */
[----:B------:R-:W-:Y:S01]  /*115a0*/  LEA.HI.X.SX32 R21, R68, R0, 0x2, P5 ;  /* 0x0000000044157211 */ /* 0x000fe200028f16ff */
[----:B------:R-:W-:Y:S01]  /*115b0*/  STL.64 [R1+0x628], R26 ;  /* 0x0006281a01007387 */ /* 0x000fe20000100a00 */
[----:B------:R-:W-:-:S02]  /*115c0*/  LEA R8, P3, R73, R4, 0x2 ;  /* 0x0000000449087211 */ /* 0x000fc400078610ff */
[-C--:B------:R-:W-:Y:S01]  /*115d0*/  LEA.HI.X.SX32 R19, R69, R0.reuse, 0x2, P6 ;  /* 0x0000000045137211 */ /* 0x080fe200030f16ff */
[----:B------:R1:W-:Y:S01]  /*115e0*/  STL.64 [R1+0x618], R22 ;  /* 0x0006181601007387 */ /* 0x0003e20000100a00 */
[-C--:B------:R-:W-:Y:S02]  /*115f0*/  LEA.HI.X.SX32 R17, R70, R0.reuse, 0x2, P0 ;  /* 0x0000000046117211 */ /* 0x080fe400000f16ff */
[-C--:B------:R-:W-:Y:S01]  /*11600*/  LEA.HI.X.SX32 R15, R71, R0.reuse, 0x2, P1 ;  /* 0x00000000470f7211 */ /* 0x080fe200008f16ff */
[----:B------:R-:W-:Y:S01]  /*11610*/  STL.64 [R1+0x620], R24 ;  /* 0x0006201801007387 */ /* 0x000fe20000100a00 */
[-C--:B------:R-:W-:Y:S02]  /*11620*/  LEA.HI.X.SX32 R13, R72, R0.reuse, 0x2, P2 ;  /* 0x00000000480d7211 */ /* 0x080fe400010f16ff */
[----:B------:R-:W-:Y:S01]  /*11630*/  LEA.HI.X.SX32 R9, R73, R0, 0x2, P3 ;  /* 0x0000000049097211 */ /* 0x000fe200018f16ff */
        /* <DEDUP_REMOVED lines=14> */
[----:B------:R-:W-:Y:S02]  /*11720*/  LEA.HI.X.SX32 R17, R77, R0, 0x2, P0 ;  /* 0x000000004d117211 */ /* 0x000fe400000f16ff */
[----:B-1----:R-:W-:Y:S01]  /*11730*/  LEA R12, P2, R80, R4, 0x2 ;  /* 0x00000004500c7211 */ /* 0x002fe200078410ff */
[----:B------:R1:W-:Y:S01]  /*11740*/  STL.64 [R1+0x5e0], R22 ;  /* 0x0005e01601007387 */ /* 0x0003e20000100a00 */
[----:B------:R-:W-:Y:S01]  /*11750*/  LEA.HI.X.SX32 R15, R78, R0, 0x2, P1 ;  /* 0x000000004e0f7211 */ /* 0x000fe200008f16ff */
[----:B------:R-:W-:Y:S01]  /*11760*/  IMAD R152, R152, UR45, RZ ;  /* 0x0000002d98987c24 */ /* 0x000fe2000f8e02ff */
[----:B----4-:R-:W-:Y:S01]  /*11770*/  LEA R8, P3, R81, R4, 0x2 ;  /* 0x0000000451087211 */ /* 0x010fe200078610ff */
[----:B------:R3:W-:Y:S01]  /*11780*/  STL.64 [R1+0x5d8], R20 ;  /* 0x0005d81401007387 */ /* 0x0007e20000100a00 */
[-C--:B------:R-:W-:Y:S01]  /*11790*/  LEA.HI.X.SX32 R13, R80, R0.reuse, 0x2, P2 ;  /* 0x00000000500d7211 */ /* 0x080fe200010f16ff */
[----:B------:R-:W-:Y:S01]  /*117a0*/  IMAD R153, R153, UR44, RZ ;  /* 0x0000002c99997c24 */ /* 0x000fe2000f8e02ff */
[----:B------:R-:W-:Y:S01]  /*117b0*/  LEA.HI.X.SX32 R9, R81, R0, 0x2, P3 ;  /* 0x0000000051097211 */ /* 0x000fe200018f16ff */
[----:B------:R4:W-:Y:S01]  /*117c0*/  STL.64 [R1+0x5d0], R18 ;  /* 0x0005d01201007387 */ /* 0x0009e20000100a00 */
[----:B------:R-:W-:Y:S01]  /*117d0*/  IMAD R154, R154, UR43, RZ ;  /* 0x0000002b9a9a7c24 */ /* 0x000fe2000f8e02ff */
[----:B------:R-:W-:Y:S01]  /*117e0*/  ULDC UR45, c[0x0][0x240] ;  /* 0x00009000002d7ab9 */ /* 0x000fe20000000800 */
[----:B------:R-:W-:Y:S01]  /*117f0*/  IMAD R155, R155, UR42, RZ ;  /* 0x0000002a9b9b7c24 */ /* 0x000fe2000f8e02ff */
[-C--:B-1----:R-:W-:Y:S01]  /*11800*/  LEA R22, P4, R82, R4.reuse, 0x2 ;  /* 0x0000000452167211 */ /* 0x082fe200078810ff */
[----:B------:R1:W-:Y:S01]  /*11810*/  STL.64 [R1+0x5c8], R16 ;  /* 0x0005c81001007387 */ /* 0x0003e20000100a00 */
[----:B------:R-:W-:Y:S01]  /*11820*/  IMAD R156, R156, UR41, RZ ;  /* 0x000000299c9c7c24 */ /* 0x000fe2000f8e02ff */
[----:B------:R-:W-:Y:S01]  /*11830*/  ULDC UR44, c[0x0][0x240] ;  /* 0x00009000002c7ab9 */ /* 0x000fe20000000800 */
[----:B---3--:R-:W-:Y:S01]  /*11840*/  LEA R20, P5, R83, R4, 0x2 ;  /* 0x0000000453147211 */ /* 0x008fe200078a10ff */
[----:B------:R3:W-:Y:S01]  /*11850*/  STL.64 [R1+0x5c0], R14 ;  /* 0x0005c00e01007387 */ /* 0x0007e20000100a00 */
[----:B------:R-:W-:Y:S01]  /*11860*/  LEA.HI.X.SX32 R23, R82, R0, 0x2, P4 ;  /* 0x0000000052177211 */ /* 0x000fe200020f16ff */
[----:B------:R-:W-:Y:S01]  /*11870*/  IMAD R157, R157, UR40, RZ ;  /* 0x000000289d9d7c24 */ /* 0x000fe2000f8e02ff */
[----:B----4-:R-:W-:Y:S01]  /*11880*/  LEA R18, P6, R84, R4, 0x2 ;  /* 0x0000000454127211 */ /* 0x010fe200078c10ff */
[----:B------:R4:W-:Y:S01]  /*11890*/  STL.64 [R1+0x5b8], R12 ;  /* 0x0005b80c01007387 */ /* 0x0009e20000100a00 */
[----:B------:R-:W-:Y:S01]  /*118a0*/  LEA.HI.X.SX32 R21, R83, R0, 0x2, P5 ;  /* 0x0000000053157211 */ /* 0x000fe200028f16ff */
[----:B------:R-:W-:Y:S01]  /*118b0*/  IMAD R158, R158, UR39, RZ ;  /* 0x000000279e9e7c24 */ /* 0x000fe2000f8e02ff */
[----:B------:R-:W-:Y:S01]  /*118c0*/  ULDC UR43, c[0x0][0x240] ;  /* 0x00009000002b7ab9 */ /* 0x000fe20000000800 */
[----:B-1----:R-:W-:Y:S01]  /*118d0*/  LEA R16, P0, R85, R4, 0x2 ;  /* 0x0000000455107211 */ /* 0x002fe200078010ff */
[----:B------:R1:W-:Y:S01]  /*118e0*/  STL.64 [R1+0x5b0], R8 ;  /* 0x0005b00801007387 */ /* 0x0003e20000100a00 */
[----:B------:R-:W-:Y:S01]  /*118f0*/  LEA.HI.X.SX32 R19, R84, R0, 0x2, P6 ;  /* 0x0000000054137211 */ /* 0x000fe200030f16ff */
[----:B------:R-:W-:Y:S01]  /*11900*/  IMAD R159, R159, UR38, RZ ;  /* 0x000000269f9f7c24 */ /* 0x000fe2000f8e02ff */
[----:B---3--:R-:W-:Y:S01]  /*11910*/  LEA R14, P1, R86, R4, 0x2 ;  /* 0x00000004560e7211 */ /* 0x008fe200078210ff */
[----:B------:R-:W-:Y:S01]  /*11920*/  IMAD R160, R160, UR37, RZ ;  /* 0x00000025a0a07c24 */ /* 0x000fe2000f8e02ff */
[----:B------:R-:W-:Y:S01]  /*11930*/  LEA.HI.X.SX32 R17, R85, R0, 0x2, P0 ;  /* 0x0000000055117211 */ /* 0x000fe200000f16ff */
[----:B------:R-:W-:Y:S01]  /*11940*/  IMAD R161, R161, UR36, RZ ;  /* 0x00000024a1a17c24 */ /* 0x000fe2000f8e02ff */
[C---:B----4-:R-:W-:Y:S01]  /*11950*/  LEA R12, P2, R87.reuse, R4, 0x2 ;  /* 0x00000004570c7211 */ /* 0x050fe200078410ff */
[----:B------:R3:W-:Y:S01]  /*11960*/  STL.64 [R1+0x5a8], R22 ;  /* 0x0005a81601007387 */ /* 0x0007e20000100a00 */
[----:B------:R-:W-:Y:S01]  /*11970*/  LEA.HI.X.SX32 R15, R86, R0, 0x2, P1 ;  /* 0x00000000560f7211 */ /* 0x000fe200008f16ff */
[----:B------:R-:W-:Y:S01]  /*11980*/  IMAD R162, R162, UR35, RZ ;  /* 0x00000023a2a27c24 */ /* 0x000fe2000f8e02ff */
[----:B------:R-:W-:Y:S01]  /*11990*/  ULDC UR42, c[0x0][0x240] ;  /* 0x00009000002a7ab9 */ /* 0x000fe20000000800 */
[C---:B-1----:R-:W-:Y:S01]  /*119a0*/  LEA R8, P3, R88.reuse, R4, 0x2 ;  /* 0x0000000458087211 */ /* 0x042fe200078610ff */
[----:B------:R1:W-:Y:S01]  /*119b0*/  STL.64 [R1+0x5a0], R20 ;  /* 0x0005a01401007387 */ /* 0x0003e20000100a00 */
[-C--:B------:R-:W-:Y:S01]  /*119c0*/  LEA.HI.X.SX32 R13, R87, R0.reuse, 0x2, P2 ;  /* 0x00000000570d7211 */ /* 0x080fe200010f16ff */
[----:B------:R-:W-:Y:S01]  /*119d0*/  IMAD R163, R163, UR34, RZ ;  /* 0x00000022a3a37c24 */ /* 0x000fe2000f8e02ff */
[----:B------:R-:W-:Y:S01]  /*119e0*/  LEA.HI.X.SX32 R9, R88, R0, 0x2, P3 ;  /* 0x0000000058097211 */ /* 0x000fe200018f16ff */
[----:B------:R4:W-:Y:S01]  /*119f0*/  STL.64 [R1+0x598], R18 ;  /* 0x0005981201007387 */ /* 0x0009e20000100a00 */
[----:B------:R-:W-:Y:S01]  /*11a00*/  IMAD R164, R164, UR33, RZ ;  /* 0x00000021a4a47c24 */ /* 0x000fe2000f8e02ff */
[----:B------:R-:W-:Y:S01]  /*11a10*/  ULDC UR41, c[0x0][0x240] ;  /* 0x0000900000297ab9 */ /* 0x000fe20000000800 */
[-C--:B---3--:R-:W-:Y:S01]  /*11a20*/  LEA R22, P4, R89, R4.reuse, 0x2 ;  /* 0x0000000459167211 */ /* 0x088fe200078810ff */
[----:B------:R3:W-:Y:S01]  /*11a30*/  STL.64 [R1+0x590], R16 ;  /* 0x0005901001007387 */ /* 0x0007e20000100a00 */
[----:B------:R-:W-:Y:S01]  /*11a40*/  IMAD R165, R165, UR32, RZ ;  /* 0x00000020a5a57c24 */ /* 0x000fe2000f8e02ff */
[----:B------:R-:W-:Y:S01]  /*11a50*/  ULDC UR40, c[0x0][0x240] ;  /* 0x0000900000287ab9 */ /* 0x000fe20000000800 */
[----:B------:R-:W-:Y:S01]  /*11a60*/  IMAD R166, R166, UR61, RZ ;  /* 0x0000003da6a67c24 */ /* 0x000fe2000f8e02ff */
[C---:B-1----:R-:W-:Y:S01]  /*11a70*/  LEA R20, P5, R90.reuse, R4, 0x2 ;  /* 0x000000045a147211 */ /* 0x042fe200078a10ff */
[----:B------:R1:W-:Y:S01]  /*11a80*/  STL.64 [R1+0x588], R14 ;  /* 0x0005880e01007387 */ /* 0x0003e20000100a00 */
[----:B------:R-:W-:Y:S01]  /*11a90*/  LEA.HI.X.SX32 R23, R89, R0, 0x2, P4 ;  /* 0x0000000059177211 */ /* 0x000fe200020f16ff */
[----:B------:R-:W-:Y:S01]  /*11aa0*/  IMAD R167, R167, UR60, RZ ;  /* 0x0000003ca7a77c24 */ /* 0x000fe2000f8e02ff */
[C---:B----4-:R-:W-:Y:S01]  /*11ab0*/  LEA R18, P6, R91.reuse, R4, 0x2 ;  /* 0x000000045b127211 */ /* 0x050fe200078c10ff */
[----:B------:R4:W-:Y:S01]  /*11ac0*/  STL.64 [R1+0x580], R12 ;  /* 0x0005800c01007387 */ /* 0x0009e20000100a00 */
[----:B------:R-:W-:Y:S01]  /*11ad0*/  LEA.HI.X.SX32 R21, R90, R0, 0x2, P5 ;  /* 0x000000005a157211 */ /* 0x000fe200028f16ff */
[----:B------:R-:W-:Y:S01]  /*11ae0*/  IMAD R168, R168, UR31, RZ ;  /* 0x0000001fa8a87c24 */ /* 0x000fe2000f8e02ff */
[----:B---3--:R-:W-:Y:S01]  /*11af0*/  LEA R16, P0, R92, R4, 0x2 ;  /* 0x000000045c107211 */ /* 0x008fe200078010ff */
[----:B------:R3:W-:Y:S01]  /*11b00*/  STL.64 [R1+0x578], R8 ;  /* 0x0005780801007387 */ /* 0x0007e20000100a00 */
[----:B------:R-:W-:Y:S01]  /*11b10*/  LEA.HI.X.SX32 R19, R91, R0, 0x2, P6 ;  /* 0x000000005b137211 */ /* 0x000fe200030f16ff */
[----:B------:R-:W-:Y:S01]  /*11b20*/  IMAD R169, R169, UR30, RZ ;  /* 0x0000001ea9a97c24 */ /* 0x000fe2000f8e02ff */
[----:B------:R-:W-:Y:S01]  /*11b30*/  ULDC UR39, c[0x0][0x240] ;  /* 0x0000900000277ab9 */ /* 0x000fe20000000800 */
[----:B-1----:R-:W-:Y:S01]  /*11b40*/  LEA R14, P1, R93, R4, 0x2 ;  /* 0x000000045d0e7211 */ /* 0x002fe200078210ff */
[----:B------:R-:W-:Y:S01]  /*11b50*/  IMAD R170, R170, UR29, RZ ;  /* 0x0000001daaaa7c24 */ /* 0x000fe2000f8e02ff */
[----:B------:R-:W-:Y:S01]  /*11b60*/  LEA.HI.X.SX32 R17, R92, R0, 0x2, P0 ;  /* 0x000000005c117211 */ /* 0x000fe200000f16ff */
[----:B------:R-:W-:Y:S01]  /*11b70*/  IMAD R171, R171, UR28, RZ ;  /* 0x0000001cabab7c24 */ /* 0x000fe2000f8e02ff */
[----:B----4-:R-:W-:Y:S01]  /*11b80*/  LEA R12, P2, R94, R4, 0x2 ;  /* 0x000000045e0c7211 */ /* 0x010fe200078410ff */
[----:B------:R1:W-:Y:S01]  /*11b90*/  STL.64 [R1+0x570], R22 ;  /* 0x0005701601007387 */ /* 0x0003e20000100a00 */
[----:B------:R-:W-:Y:S01]  /*11ba0*/  LEA.HI.X.SX32 R15, R93, R0, 0x2, P1 ;  /* 0x000000005d0f7211 */ /* 0x000fe200008f16ff */
[----:B------:R-:W-:Y:S01]  /*11bb0*/  IMAD R172, R172, UR27, RZ ;  /* 0x0000001bacac7c24 */ /* 0x000fe2000f8e02ff */
[----:B---3--:R-:W-:Y:S01]  /*11bc0*/  LEA R8, P3, R95, R4, 0x2 ;  /* 0x000000045f087211 */ /* 0x008fe200078610ff */
        /* <DEDUP_REMOVED lines=178> */
[----:B------:R-:W-:Y:S01]  /*126f0*/  ULDC UR22, c[0x0][0x240] ;  /* 0x0000900000167ab9 */ /* 0x000fe20000000800 */
[----:B------:R-:W-:Y:S01]  /*12700*/  ULDC UR21, c[0x0][0x240] ;  /* 0x0000900000157ab9 */ /* 0x000fe20000000800 */
[CC--:B---3--:R-:W-:Y:S01]  /*12710*/  LEA R22, P4, R133.reuse, R4.reuse, 0x2 ;  /* 0x0000000485167211 */ /* 0x0c8fe200078810ff */
[----:B------:R3:W-:Y:S01]  /*12720*/  STL.64 [R1+0x440], R16 ;  /* 0x0004401001007387 */ /* 0x0007e20000100a00 */
[----:B------:R-:W-:Y:S01]  /*12730*/  ULDC UR20, c[0x0][0x240] ;  /* 0x0000900000147ab9 */ /* 0x000fe20000000800 */
[----:B------:R-:W-:Y:S01]  /*12740*/  ULDC UR19, c[0x0][0x240] ;  /* 0x0000900000137ab9 */ /* 0x000fe20000000800 */
[----:B------:R-:W-:Y:S01]  /*12750*/  ULDC UR18, c[0x0][0x240] ;  /* 0x0000900000127ab9 */ /* 0x000fe20000000800 */
[C---:B-1----:R-:W-:Y:S01]  /*12760*/  LEA R20, P5, R134.reuse, R4, 0x2 ;  /* 0x0000000486147211 */ /* 0x042fe200078a10ff */
[----:B------:R1:W-:Y:S01]  /*12770*/  STL.64 [R1+0x438], R14 ;  /* 0x0004380e01007387 */ /* 0x0003e20000100a00 */
[----:B------:R-:W-:Y:S01]  /*12780*/  LEA.HI.X.SX32 R23, R133, R0, 0x2, P4 ;  /* 0x0000000085177211 */ /* 0x000fe200020f16ff */
[----:B------:R-:W-:Y:S01]  /*12790*/  ULDC UR17, c[0x0][0x240] ;  /* 0x0000900000117ab9 */ /* 0x000fe20000000800 */
[C---:B----4-:R-:W-:Y:S01]  /*127a0*/  LEA R18, P6, R135.reuse, R4, 0x2 ;  /* 0x0000000487127211 */ /* 0x050fe200078c10ff */
[----:B------:R4:W-:Y:S01]  /*127b0*/  STL.64 [R1+0x430], R12 ;  /* 0x0004300c01007387 */ /* 0x0009e20000100a00 */
[----:B------:R-:W-:Y:S01]  /*127c0*/  LEA.HI.X.SX32 R21, R134, R0, 0x2, P5 ;  /* 0x0000000086157211 */ /* 0x000fe200028f16ff */
[----:B------:R-:W-:Y:S01]  /*127d0*/  ULDC UR16, c[0x0][0x240] ;  /* 0x0000900000107ab9 */ /* 0x000fe20000000800 */
[C---:B---3--:R-:W-:Y:S01]  /*127e0*/  LEA R16, P0, R136.reuse, R4, 0x2 ;  /* 0x0000000488107211 */ /* 0x048fe200078010ff */
[----:B------:R3:W-:Y:S01]  /*127f0*/  STL.64 [R1+0x428], R8 ;  /* 0x0004280801007387 */ /* 0x0007e20000100a00 */
[----:B------:R-:W-:Y:S01]  /*12800*/  LEA.HI.X.SX32 R19, R135, R0, 0x2, P6 ;  /* 0x0000000087137211 */ /* 0x000fe200030f16ff */
[----:B------:R-:W-:Y:S01]  /*12810*/  ULDC UR15, c[0x0][0x240] ;  /* 0x00009000000f7ab9 */ /* 0x000fe20000000800 */
[----:B------:R-:W-:Y:S01]  /*12820*/  ULDC UR14, c[0x0][0x240] ;  /* 0x00009000000e7ab9 */ /* 0x000fe20000000800 */
[C---:B-1----:R-:W-:Y:S01]  /*12830*/  LEA R14, P1, R137.reuse, R4, 0x2 ;  /* 0x00000004890e7211 */ /* 0x042fe200078210ff */
[----:B------:R-:W-:Y:S01]  /*12840*/  ULDC UR13, c[0x0][0x240] ;  /* 0x00009000000d7ab9 */ /* 0x000fe20000000800 */
[----:B------:R-:W-:Y:S01]  /*12850*/  LEA.HI.X.SX32 R17, R136, R0, 0x2, P0 ;  /* 0x0000000088117211 */ /* 0x000fe200000f16ff */
[----:B------:R-:W-:Y:S01]  /*12860*/  ULDC UR12, c[0x0][0x240] ;  /* 0x00009000000c7ab9 */ /* 0x000fe20000000800 */
[C---:B----4-:R-:W-:Y:S01]  /*12870*/  LEA R12, P2, R138.reuse, R4, 0x2 ;  /* 0x000000048a0c7211 */ /* 0x050fe200078410ff */
[----:B------:R1:W-:Y:S01]  /*12880*/  STL.64 [R1+0x420], R22 ;  /* 0x0004201601007387 */ /* 0x0003e20000100a00 */
[----:B------:R-:W-:Y:S01]  /*12890*/  LEA.HI.X.SX32 R15, R137, R0, 0x2, P1 ;  /* 0x00000000890f7211 */ /* 0x000fe200008f16ff */
[----:B------:R-:W4:Y:S01]  /*128a0*/  LDC R78, c[0x0][0x230] ;  /* 0x00008c00ff4e7b82 */ /* 0x000f220000000800 */
[C---:B---3--:R-:W-:Y:S01]  /*128b0*/  LEA R8, P3, R139.reuse, R4, 0x2 ;  /* 0x000000048b087211 */ /* 0x048fe200078610ff */
[----:B------:R3:W-:Y:S01]  /*128c0*/  STL.64 [R1+0x418], R20 ;  /* 0x0004181401007387 */ /* 0x0007e20000100a00 */
[-C--:B------:R-:W-:Y:S01]  /*128d0*/  LEA.HI.X.SX32 R13, R138, R0.reuse, 0x2, P2 ;  /* 0x000000008a0d7211 */ /* 0x080fe200010f16ff */
[----:B------:R-:W-:Y:S01]  /*128e0*/  ULDC UR11, c[0x0][0x240] ;  /* 0x00009000000b7ab9 */ /* 0x000fe20000000800 */
[----:B------:R-:W-:Y:S01]  /*128f0*/  LEA.HI.X.SX32 R9, R139, R0, 0x2, P3 ;  /* 0x000000008b097211 */ /* 0x000fe200018f16ff */
[----:B------:R2:W-:Y:S01]  /*12900*/  STL.64 [R1+0x410], R18 ;  /* 0x0004101201007387 */ /* 0x0005e20000100a00 */
[----:B------:R-:W-:Y:S01]  /*12910*/  ULDC UR10, c[0x0][0x240] ;  /* 0x00009000000a7ab9 */ /* 0x000fe20000000800 */
[----:B------:R-:W-:Y:S01]  /*12920*/  ULDC UR9, c[0x0][0x240] ;  /* 0x0000900000097ab9 */ /* 0x000fe20000000800 */
[----:B------:R-:W-:Y:S01]  /*12930*/  ULDC UR8, c[0x0][0x240] ;  /* 0x0000900000087ab9 */ /* 0x000fe20000000800 */
[CC--:B-1----:R-:W-:Y:S01]  /*12940*/  LEA R22, P4, R140.reuse, R4.reuse, 0x2 ;  /* 0x000000048c167211 */ /* 0x0c2fe200078810ff */
[----:B------:R1:W-:Y:S01]  /*12950*/  STL.64 [R1+0x408], R16 ;  /* 0x0004081001007387 */ /* 0x0003e20000100a00 */
[----:B------:R-:W4:Y:S01]  /*12960*/  LDC R77, c[0x0][0x230] ;  /* 0x00008c00ff4d7b82 */ /* 0x000f220000000800 */
[----:B------:R-:W-:Y:S01]  /*12970*/  ULDC UR7, c[0x0][0x240] ;  /* 0x0000900000077ab9 */ /* 0x000fe20000000800 */
[C---:B---3--:R-:W-:Y:S01]  /*12980*/  LEA R20, P5, R141.reuse, R4, 0x2 ;  /* 0x000000048d147211 */ /* 0x048fe200078a10ff */
[----:B------:R3:W-:Y:S01]  /*12990*/  STL.64 [R1+0x400], R14 ;  /* 0x0004000e01007387 */ /* 0x0007e20000100a00 */
[----:B------:R-:W-:Y:S01]  /*129a0*/  LEA.HI.X.SX32 R23, R140, R0, 0x2, P4 ;  /* 0x000000008c177211 */ /* 0x000fe200020f16ff */
[----:B------:R-:W-:Y:S01]  /*129b0*/  ULDC UR6, c[0x0][0x240] ;  /* 0x0000900000067ab9 */ /* 0x000fe20000000800 */
[C---:B--2---:R-:W-:Y:S01]  /*129c0*/  LEA R18, P6, R142.reuse, R4, 0x2 ;  /* 0x000000048e127211 */ /* 0x044fe200078c10ff */
[----:B------:R2:W-:Y:S01]  /*129d0*/  STL.64 [R1+0x3f8], R12 ;  /* 0x0003f80c01007387 */ /* 0x0005e20000100a00 */
[----:B------:R-:W-:Y:S01]  /*129e0*/  LEA.HI.X.SX32 R21, R141, R0, 0x2, P5 ;  /* 0x000000008d157211 */ /* 0x000fe200028f16ff */
[----:B------:R-:W4:Y:S01]  /*129f0*/  LDC R76, c[0x0][0x230] ;  /* 0x00008c00ff4c7b82 */ /* 0x000f220000000800 */
[----:B------:R-:W-:Y:S01]  /*12a00*/  ULDC UR5, c[0x0][0x240] ;  /* 0x0000900000057ab9 */ /* 0x000fe20000000800 */
[----:B-1----:R-:W-:Y:S01]  /*12a10*/  LEA R16, P0, R143, R4, 0x2 ;  /* 0x000000048f107211 */ /* 0x002fe200078010ff */
[----:B------:R1:W-:Y:S01]  /*12a20*/  STL.64 [R1+0x3f0], R8 ;  /* 0x0003f00801007387 */ /* 0x0003e20000100a00 */
[----:B------:R-:W-:-:S02]  /*12a30*/  LEA.HI.X.SX32 R19, R142, R0, 0x2, P6 ;  /* 0x000000008e137211 */ /* 0x000fc400030f16ff */
[C---:B---3--:R-:W-:Y:S02]  /*12a40*/  LEA R14, P1, R144.reuse, R4, 0x2 ;  /* 0x00000004900e7211 */ /* 0x048fe400078210ff */
[----:B------:R-:W-:Y:S02]  /*12a50*/  LEA.HI.X.SX32 R17, R143, R0, 0x2, P0 ;  /* 0x000000008f117211 */ /* 0x000fe400000f16ff */
[C---:B--2---:R-:W-:Y:S01]  /*12a60*/  LEA R12, P2, R145.reuse, R4, 0x2 ;  /* 0x00000004910c7211 */ /* 0x044fe200078410ff */
[----:B------:R2:W-:Y:S01]  /*12a70*/  STL.64 [R1+0x3e8], R22 ;  /* 0x0003e81601007387 */ /* 0x0005e20000100a00 */
[----:B------:R-:W-:Y:S02]  /*12a80*/  LEA.HI.X.SX32 R15, R144, R0, 0x2, P1 ;  /* 0x00000000900f7211 */ /* 0x000fe400008f16ff */
[----:B-1----:R-:W-:Y:S01]  /*12a90*/  LEA R8, P3, R146, R4, 0x2 ;  /* 0x0000000492087211 */ /* 0x002fe200078610ff */
[----:B------:R1:W-:Y:S01]  /*12aa0*/  STL.64 [R1+0x3e0], R20 ;  /* 0x0003e01401007387 */ /* 0x0003e20000100a00 */
[----:B------:R-:W-:-:S02]  /*12ab0*/  LEA.HI.X.SX32 R13, R145, R0, 0x2, P2 ;  /* 0x00000000910d7211 */ /* 0x000fc400010f16ff */
[----:B------:R-:W-:Y:S01]  /*12ac0*/  LEA.HI.X.SX32 R9, R146, R0, 0x2, P3 ;  /* 0x0000000092097211 */ /* 0x000fe200018f16ff */
[----:B------:R3:W-:Y:S01]  /*12ad0*/  STL.64 [R1+0x3d8], R18 ;  /* 0x0003d81201007387 */ /* 0x0007e20000100a00 */
[----:B--2---:R-:W-:-:S03]  /*12ae0*/  LEA R22, P4, R147, R4, 0x2 ;  /* 0x0000000493167211 */ /* 0x004fc600078810ff */
[----:B------:R2:W-:Y:S01]  /*12af0*/  STL.64 [R1+0x3d0], R16 ;  /* 0x0003d01001007387 */ /* 0x0005e20000100a00 */
[----:B-1----:R-:W-:-:S03]  /*12b00*/  LEA R20, P5, R148, R4, 0x2 ;  /* 0x0000000494147211 */ /* 0x002fc600078a10ff */
[----:B------:R1:W-:Y:S01]  /*12b10*/  STL.64 [R1+0x3c8], R14 ;  /* 0x0003c80e01007387 */ /* 0x0003e20000100a00 */
[----:B------:R-:W-:Y:S02]  /*12b20*/  LEA.HI.X.SX32 R23, R147, R0, 0x2, P4 ;  /* 0x0000000093177211 */ /* 0x000fe400020f16ff */
[C---:B---3--:R-:W-:Y:S01]  /*12b30*/  LEA R18, P6, R149.reuse, R4, 0x2 ;  /* 0x0000000495127211 */ /* 0x048fe200078c10ff */
[----:B------:R3:W-:Y:S01]  /*12b40*/  STL.64 [R1+0x3c0], R12 ;  /* 0x0003c00c01007387 */ /* 0x0007e20000100a00 */
[----:B------:R-:W-:Y:S02]  /*12b50*/  LEA.HI.X.SX32 R21, R148, R0, 0x2, P5 ;  /* 0x0000000094157211 */ /* 0x000fe400028f16ff */
[----:B--2---:R-:W-:Y:S01]  /*12b60*/  LEA R16, P0, R150, R4, 0x2 ;  /* 0x0000000496107211 */ /* 0x004fe200078010ff */
[----:B------:R2:W-:Y:S01]  /*12b70*/  STL.64 [R1+0x3b8], R8 ;  /* 0x0003b80801007387 */ /* 0x0005e20000100a00 */
[----:B------:R-:W-:Y:S02]  /*12b80*/  LEA.HI.X.SX32 R19, R149, R0, 0x2, P6 ;  /* 0x0000000095137211 */ /* 0x000fe400030f16ff */
[----:B-1----:R-:W-:-:S02]  /*12b90*/  LEA R14, P1, R151, R4, 0x2 ;  /* 0x00000004970e7211 */ /* 0x002fc400078210ff */
[----:B------:R-:W-:Y:S02]  /*12ba0*/  LEA.HI.X.SX32 R17, R150, R0, 0x2, P0 ;  /* 0x0000000096117211 */ /* 0x000fe400000f16ff */
[C---:B---3--:R-:W-:Y:S01]  /*12bb0*/  LEA R12, P2, R152.reuse, R4, 0x2 ;  /* 0x00000004980c7211 */ /* 0x048fe200078410ff */
[----:B------:R1:W-:Y:S01]  /*12bc0*/  STL.64 [R1+0x3b0], R22 ;  /* 0x0003b01601007387 */ /* 0x0003e20000100a00 */
[----:B------:R-:W-:Y:S02]  /*12bd0*/  LEA.HI.X.SX32 R15, R151, R0, 0x2, P1 ;  /* 0x00000000970f7211 */ /* 0x000fe400008f16ff */
[C---:B--2---:R-:W-:Y:S01]  /*12be0*/  LEA R8, P3, R153.reuse, R4, 0x2 ;  /* 0x0000000499087211 */ /* 0x044fe200078610ff */
[----:B------:R2:W-:Y:S01]  /*12bf0*/  STL.64 [R1+0x3a8], R20 ;  /* 0x0003a81401007387 */ /* 0x0005e20000100a00 */
[-C--:B------:R-:W-:Y:S02]  /*12c00*/  LEA.HI.X.SX32 R13, R152, R0.reuse, 0x2, P2 ;  /* 0x00000000980d7211 */ /* 0x080fe400010f16ff */
[----:B------:R-:W-:Y:S01]  /*12c10*/  LEA.HI.X.SX32 R9, R153, R0, 0x2, P3 ;  /* 0x0000000099097211 */ /* 0x000fe200018f16ff */
[----:B------:R3:W-:Y:S01]  /*12c20*/  STL.64 [R1+0x3a0], R18 ;  /* 0x0003a01201007387 */ /* 0x0007e20000100a00 */
[----:B-1----:R-:W-:-:S03]  /*12c30*/  LEA R22, P4, R154, R4, 0x2 ;  /* 0x000000049a167211 */ /* 0x002fc600078810ff */
[----:B------:R1:W-:Y:S01]  /*12c40*/  STL.64 [R1+0x398], R16 ;  /* 0x0003981001007387 */ /* 0x0003e20000100a00 */
[----:B--2---:R-:W-:-:S03]  /*12c50*/  LEA R20, P5, R155, R4, 0x2 ;  /* 0x000000049b147211 */ /* 0x004fc600078a10ff */
[----:B------:R2:W-:Y:S01]  /*12c60*/  STL.64 [R1+0x390], R14 ;  /* 0x0003900e01007387 */ /* 0x0005e20000100a00 */
[----:B------:R-:W-:Y:S02]  /*12c70*/  LEA.HI.X.SX32 R23, R154, R0, 0x2, P4 ;  /* 0x000000009a177211 */ /* 0x000fe400020f16ff */
[C---:B---3--:R-:W-:Y:S01]  /*12c80*/  LEA R18, P6, R156.reuse, R4, 0x2 ;  /* 0x000000049c127211 */ /* 0x048fe200078c10ff */
[----:B------:R3:W-:Y:S01]  /*12c90*/  STL.64 [R1+0x388], R12 ;  /* 0x0003880c01007387 */ /* 0x0007e20000100a00 */
[----:B------:R-:W-:Y:S02]  /*12ca0*/  LEA.HI.X.SX32 R21, R155, R0, 0x2, P5 ;  /* 0x000000009b157211 */ /* 0x000fe400028f16ff */
[----:B-1----:R-:W-:Y:S01]  /*12cb0*/  LEA R16, P0, R157, R4, 0x2 ;  /* 0x000000049d107211 */ /* 0x002fe200078010ff */
[----:B------:R1:W-:Y:S01]  /*12cc0*/  STL.64 [R1+0x380], R8 ;  /* 0x0003800801007387 */ /* 0x0003e20000100a00 */
[----:B------:R-:W-:Y:S02]  /*12cd0*/  LEA.HI.X.SX32 R19, R156, R0, 0x2, P6 ;  /* 0x000000009c137211 */ /* 0x000fe400030f16ff */
[----:B--2---:R-:W-:-:S02]  /*12ce0*/  LEA R14, P1, R158, R4, 0x2 ;  /* 0x000000049e0e7211 */ /* 0x004fc400078210ff */
[----:B------:R-:W-:Y:S02]  /*12cf0*/  LEA.HI.X.SX32 R17, R157, R0, 0x2, P0 ;  /* 0x000000009d117211 */ /* 0x000fe400000f16ff */
[C---:B---3--:R-:W-:Y:S01]  /*12d00*/  LEA R12, P2, R159.reuse, R4, 0x2 ;  /* 0x000000049f0c7211 */ /* 0x048fe200078410ff */
[----:B------:R2:W-:Y:S01]  /*12d10*/  STL.64 [R1+0x378], R22 ;  /* 0x0003781601007387 */ /* 0x0005e20000100a00 */
[----:B------:R-:W-:Y:S02]  /*12d20*/  LEA.HI.X.SX32 R15, R158, R0, 0x2, P1 ;  /* 0x000000009e0f7211 */ /* 0x000fe400008f16ff */
[C---:B-1----:R-:W-:Y:S01]  /*12d30*/  LEA R8, P3, R160.reuse, R4, 0x2 ;  /* 0x00000004a0087211 */ /* 0x042fe200078610ff */
[----:B------:R1:W-:Y:S01]  /*12d40*/  STL.64 [R1+0x370], R20 ;  /* 0x0003701401007387 */ /* 0x0003e20000100a00 */
[-C--:B------:R-:W-:Y:S02]  /*12d50*/  LEA.HI.X.SX32 R13, R159, R0.reuse, 0x2, P2 ;  /* 0x000000009f0d7211 */ /* 0x080fe400010f16ff */
        /* <DEDUP_REMOVED lines=175> */
[-C--:B---3--:R-:W-:Y:S01]  /*13850*/  LEA R18, P6, R219, R4.reuse, 0x2 ;  /* 0x00000004db127211 */ /* 0x088fe200078c10ff */
[----:B------:R3:W-:Y:S01]  /*13860*/  STL.64 [R1+0x190], R12 ;  /* 0x0001900c01007387 */ /* 0x0007e20000100a00 */
[----:B------:R-:W-:Y:S01]  /*13870*/  IMAD R224, R224, UR61, RZ ;  /* 0x0000003de0e07c24 */ /* 0x000fe2000f8e02ff */
[----:B--2---:R-:W-:Y:S02]  /*13880*/  LEA R16, P0, R220, R4, 0x2 ;  /* 0x00000004dc107211 */ /* 0x004fe400078010ff */
[----:B------:R2:W-:Y:S01]  /*13890*/  STL.64 [R1+0x188], R8 ;  /* 0x0001880801007387 */ /* 0x0005e20000100a00 */
[----:B------:R-:W-:Y:S01]  /*138a0*/  LEA.HI.X.SX32 R21, R218, R0, 0x2, P5 ;  /* 0x00000000da157211 */ /* 0x000fe200028f16ff */
[----:B------:R-:W-:Y:S01]  /*138b0*/  IMAD R225, R225, UR60, RZ ;  /* 0x0000003ce1e17c24 */ /* 0x000fe2000f8e02ff */
[----:B-1----:R-:W-:Y:S01]  /*138c0*/  LEA R14, P1, R221, R4, 0x2 ;  /* 0x00000004dd0e7211 */ /* 0x002fe200078210ff */
[----:B------:R-:W-:Y:S01]  /*138d0*/  IMAD R226, R226, UR31, RZ ;  /* 0x0000001fe2e27c24 */ /* 0x000fe2000f8e02ff */
[----:B------:R-:W-:-:S02]  /*138e0*/  LEA.HI.X.SX32 R19, R219, R0, 0x2, P6 ;  /* 0x00000000db137211 */ /* 0x000fc400030f16ff */
[----:B---3--:R-:W-:Y:S01]  /*138f0*/  LEA R12, P2, R222, R4, 0x2 ;  /* 0x00000004de0c7211 */ /* 0x008fe200078410ff */
[----:B------:R-:W-:Y:S01]  /*13900*/  IMAD R227, R227, UR30, RZ ;  /* 0x0000001ee3e37c24 */ /* 0x000fe2000f8e02ff */
[----:B------:R-:W-:Y:S02]  /*13910*/  LEA.HI.X.SX32 R17, R220, R0, 0x2, P0 ;  /* 0x00000000dc117211 */ /* 0x000fe400000f16ff */
[----:B--2---:R-:W-:Y:S01]  /*13920*/  LEA R8, P3, R223, R4, 0x2 ;  /* 0x00000004df087211 */ /* 0x004fe200078610ff */
[----:B------:R-:W-:Y:S01]  /*13930*/  IMAD R228, R228, UR29, RZ ;  /* 0x0000001de4e47c24 */ /* 0x000fe2000f8e02ff */
[-C--:B------:R-:W-:Y:S01]  /*13940*/  LEA.HI.X.SX32 R15, R221, R0.reuse, 0x2, P1 ;  /* 0x00000000dd0f7211 */ /* 0x080fe200008f16ff */
[----:B------:R1:W-:Y:S01]  /*13950*/  STL.64 [R1+0x180], R22 ;  /* 0x0001801601007387 */ /* 0x0003e20000100a00 */
[-C--:B------:R-:W-:Y:S01]  /*13960*/  LEA.HI.X.SX32 R13, R222, R0.reuse, 0x2, P2 ;  /* 0x00000000de0d7211 */ /* 0x080fe200010f16ff */
[----:B------:R-:W-:Y:S01]  /*13970*/  IMAD R229, R229, UR28, RZ ;  /* 0x0000001ce5e57c24 */ /* 0x000fe2000f8e02ff */
[----:B------:R-:W-:Y:S01]  /*13980*/  LEA.HI.X.SX32 R9, R223, R0, 0x2, P3 ;  /* 0x00000000df097211 */ /* 0x000fe200018f16ff */
[----:B------:R2:W-:Y:S01]  /*13990*/  STL.64 [R1+0x178], R20 ;  /* 0x0001781401007387 */ /* 0x0005e20000100a00 */
[----:B------:R-:W-:-:S03]  /*139a0*/  IMAD R230, R230, UR27, RZ ;  /* 0x0000001be6e67c24 */ /* 0x000fc6000f8e02ff */
[----:B------:R3:W-:Y:S01]  /*139b0*/  STL.64 [R1+0x170], R18 ;  /* 0x0001701201007387 */ /* 0x0007e20000100a00 */
[----:B-1----:R-:W-:-:S03]  /*139c0*/  LEA R22, P4, R224, R4, 0x2 ;  /* 0x00000004e0167211 */ /* 0x002fc600078810ff */
[----:B------:R1:W-:Y:S01]  /*139d0*/  STL.64 [R1+0x168], R16 ;  /* 0x0001681001007387 */ /* 0x0003e20000100a00 */
[----:B--2---:R-:W-:-:S03]  /*139e0*/  LEA R20, P5, R225, R4, 0x2 ;  /* 0x00000004e1147211 */ /* 0x004fc600078a10ff */
[----:B------:R2:W-:Y:S01]  /*139f0*/  STL.64 [R1+0x160], R14 ;  /* 0x0001600e01007387 */ /* 0x0005e20000100a00 */
[----:B------:R-:W-:Y:S02]  /*13a00*/  LEA.HI.X.SX32 R23, R224, R0, 0x2, P4 ;  /* 0x00000000e0177211 */ /* 0x000fe400020f16ff */
[----:B---3--:R-:W-:Y:S01]  /*13a10*/  LEA R18, P6, R226, R4, 0x2 ;  /* 0x00000004e2127211 */ /* 0x008fe200078c10ff */
[----:B------:R3:W-:Y:S01]  /*13a20*/  STL.64 [R1+0x158], R12 ;  /* 0x0001580c01007387 */ /* 0x0007e20000100a00 */
[----:B------:R-:W-:Y:S01]  /*13a30*/  IMAD R231, R231, UR26, RZ ;  /* 0x0000001ae7e77c24 */ /* 0x000fe2000f8e02ff */
[----:B------:R-:W-:Y:S02]  /*13a40*/  LEA.HI.X.SX32 R21, R225, R0, 0x2, P5 ;  /* 0x00000000e1157211 */ /* 0x000fe400028f16ff */
[-C--:B-1----:R-:W-:Y:S01]  /*13a50*/  LEA R16, P0, R227, R4.reuse, 0x2 ;  /* 0x00000004e3107211 */ /* 0x082fe200078010ff */
[----:B------:R1:W-:Y:S01]  /*13a60*/  STL.64 [R1+0x150], R8 ;  /* 0x0001500801007387 */ /* 0x0003e20000100a00 */
[----:B------:R-:W-:Y:S01]  /*13a70*/  IMAD R232, R232, UR25, RZ ;  /* 0x00000019e8e87c24 */ /* 0x000fe2000f8e02ff */
[----:B--2---:R-:W-:Y:S01]  /*13a80*/  LEA R14, P1, R228, R4, 0x2 ;  /* 0x00000004e40e7211 */ /* 0x004fe200078210ff */
[----:B------:R-:W-:Y:S01]  /*13a90*/  IMAD R233, R233, UR24, RZ ;  /* 0x00000018e9e97c24 */ /* 0x000fe2000f8e02ff */
[----:B------:R-:W-:-:S02]  /*13aa0*/  LEA.HI.X.SX32 R19, R226, R0, 0x2, P6 ;  /* 0x00000000e2137211 */ /* 0x000fc400030f16ff */
[----:B---3--:R-:W-:Y:S01]  /*13ab0*/  LEA R12, P2, R229, R4, 0x2 ;  /* 0x00000004e50c7211 */ /* 0x008fe200078410ff */
[----:B------:R-:W-:Y:S01]  /*13ac0*/  IMAD R234, R234, UR23, RZ ;  /* 0x00000017eaea7c24 */ /* 0x000fe2000f8e02ff */
[----:B------:R-:W-:Y:S02]  /*13ad0*/  LEA.HI.X.SX32 R17, R227, R0, 0x2, P0 ;  /* 0x00000000e3117211 */ /* 0x000fe400000f16ff */
[----:B-1----:R-:W-:Y:S01]  /*13ae0*/  LEA R8, P3, R230, R4, 0x2 ;  /* 0x00000004e6087211 */ /* 0x002fe200078610ff */
        /* <DEDUP_REMOVED lines=63> */
[----:B------:R-:W-:-:S02]  /*13ee0*/  IMAD R251, R251, UR6, RZ ;  /* 0x00000006fbfb7c24 */ /* 0x000fc4000f8e02ff */
[----:B------:R-:W-:Y:S01]  /*13ef0*/  IMAD R247, R247, UR5, RZ ;  /* 0x00000005f7f77c24 */ /* 0x000fe2000f8e02ff */
        /* <DEDUP_REMOVED lines=15> */
[----:B------:R-:W-:Y:S01]  /*13ff0*/  STL.64 [R1+0xa0], R22 ;  /* 0x0000a01601007387 */ /* 0x000fe20000100a00 */
[----:B------:R-:W-:Y:S02]  /*14000*/  LEA.HI.X.SX32 R15, R249, R0, 0x2, P1 ;  /* 0x00000000f90f7211 */ /* 0x000fe400008f16ff */
[-C--:B-1----:R-:W-:Y:S02]  /*14010*/  LEA R8, P3, R251, R4.reuse, 0x2 ;  /* 0x00000004fb087211 */ /* 0x082fe400078610ff */
[----:B------:R-:W-:Y:S01]  /*14020*/  LEA R4, P4, R247, R4, 0x2 ;  /* 0x00000004f7047211 */ /* 0x000fe200078810ff */
[----:B------:R-:W-:Y:S01]  /*14030*/  STL.64 [R1+0x98], R20 ;  /* 0x0000981401007387 */ /* 0x000fe20000100a00 */
[----:B------:R-:W-:-:S02]  /*14040*/  LEA.HI.X.SX32 R13, R250, R0, 0x2, P2 ;  /* 0x00000000fa0d7211 */ /* 0x000fc400010f16ff */
[-C--:B------:R-:W-:Y:S01]  /*14050*/  LEA.HI.X.SX32 R9, R251, R0.reuse, 0x2, P3 ;  /* 0x00000000fb097211 */ /* 0x080fe200018f16ff */
[----:B------:R-:W-:Y:S01]  /*14060*/  STL.64 [R1+0x90], R18 ;  /* 0x0000901201007387 */ /* 0x000fe20000100a00 */
[----:B------:R-:W-:Y:S01]  /*14070*/  LEA.HI.X.SX32 R5, R247, R0, 0x2, P4 ;  /* 0x00000000f7057211 */ /* 0x000fe200020f16ff */
[----:B------:R-:W-:Y:S02]  /*14080*/  VIADD R0, R7, 0xfffffffc ;  /* 0xfffffffc07007836 */ /* 0x000fe40000000000 */
[----:B------:R-:W-:Y:S04]  /*14090*/  STL.64 [R1+0x88], R16 ;  /* 0x0000881001007387 */ /* 0x000fe80000100a00 */
[----:B------:R1:W-:Y:S01]  /*140a0*/  STL.64 [R1+0x80], R14 ;  /* 0x0000800e01007387 */ /* 0x0003e20000100a00 */
[----:B------:R-:W-:-:S03]  /*140b0*/  ISETP.GE.U32.AND P0, PT, R0, 0x7fffff7d, PT ;  /* 0x7fffff7d0000780c */ /* 0x000fc60003f06070 */
[----:B------:R-:W-:Y:S01]  /*140c0*/  STL.64 [R1+0x78], R12 ;  /* 0x0000780c01007387 */ /* 0x000fe20000100a00 */
[----:B------:R-:W-:-:S03]  /*140d0*/  IMAD.SHL.U32 R0, R126, 0x2, RZ ;  /* 0x000000027e007824 */ /* 0x000fc600078e00ff */
[----:B------:R-:W-:Y:S01]  /*140e0*/  STL.64 [R1+0x70], R8 ;  /* 0x0000700801007387 */ /* 0x000fe20000100a00 */
[----:B------:R-:W-:-:S03]  /*140f0*/  LEA R56, P2, R126, R2, 0x3 ;  /* 0x000000027e387211 */ /* 0x000fc600078418ff */
[----:B------:R2:W-:Y:S01]  /*14100*/  STL.64 [R1+0x68], R4 ;  /* 0x0000680401007387 */ /* 0x0005e20000100a00 */
[----:B----4-:R-:W-:Y:S01]  /*14110*/  VIADD R6, R76, 0xffffffff ;  /* 0xffffffff4c067836 */ /* 0x010fe20000000000 */
[----:B------:R-:W-:Y:S01]  /*14120*/  LEA.HI.X.SX32 R57, R0, R3, 0x2, P2 ;  /* 0x0000000300397211 */ /* 0x000fe200010f16ff */
[----:B-1----:R-:W-:Y:S02]  /*14130*/  IMAD R15, R126, 0x14, RZ ;  /* 0x000000147e0f7824 */ /* 0x002fe400078e02ff */
[----:B--2---:R-:W-:Y:S02]  /*14140*/  VIADD R4, R78, 0xfffffffd ;  /* 0xfffffffd4e047836 */ /* 0x004fe40000000000 */
[----:B------:R-:W-:-:S03]  /*14150*/  VIADD R5, R77, 0xfffffffe ;  /* 0xfffffffe4d057836 */ /* 0x000fc60000000000 */
[----:B------:R-:W-:Y:S01]  /*14160*/  ISETP.GE.U32.AND P1, PT, R4, 0x7fffff7e, PT ;  /* 0x7fffff7e0400780c */ /* 0x000fe20003f26070 */
[C---:B------:R-:W-:Y:S01]  /*14170*/  IMAD R4, R126.reuse, 0xc, RZ ;  /* 0x0000000c7e047824 */ /* 0x040fe200078e02ff */
[----:B------:R-:W-:Y:S01]  /*14180*/  ISETP.GE.U32.AND P4, PT, R5, 0x7fffff7f, PT ;  /* 0x7fffff7f0500780c */ /* 0x000fe20003f86070 */
[----:B------:R-:W-:Y:S01]  /*14190*/  IMAD R5, R126, 0x3, RZ ;  /* 0x000000037e057824 */ /* 0x000fe200078e02ff */
[----:B------:R-:W-:Y:S01]  /*141a0*/  ISETP.GE.U32.AND P5, PT, R6, 0x7fffff80, PT ;  /* 0x7fffff800600780c */ /* 0x000fe20003fa6070 */
[----:B------:R-:W-:Y:S01]  /*141b0*/  IMAD R6, R126, 0x5, RZ ;  /* 0x000000057e067824 */ /* 0x000fe200078e02ff */
[-C--:B------:R-:W-:Y:S01]  /*141c0*/  IADD3 R62, P3, R4, R2.reuse, RZ ;  /* 0x00000002043e7210 */ /* 0x080fe20007f7e0ff */
[----:B------:R1:W-:Y:S01]  /*141d0*/  STL.64 [R1+0x20], R56 ;  /* 0x0000203801007387 */ /* 0x0003e20000100a00 */
[C---:B------:R-:W-:Y:S02]  /*141e0*/  IMAD R18, R126.reuse, 0x18, RZ ;  /* 0x000000187e127824 */ /* 0x040fe400078e02ff */
[----:B------:R-:W-:Y:S01]  /*141f0*/  LEA.HI.X.SX32 R63, R5, R3, 0x2, P3 ;  /* 0x00000003053f7211 */ /* 0x000fe200018f16ff */
[----:B------:R-:W-:Y:S01]  /*14200*/  IMAD R23, R126, 0x1c, RZ ;  /* 0x0000001c7e177824 */ /* 0x000fe200078e02ff */
[----:B-1----:R-:W-:-:S04]  /*14210*/  IADD3 R56, P2, R15, R2, RZ ;  /* 0x000000020f387210 */ /* 0x002fc80007f5e0ff */
[-C--:B------:R-:W-:Y:S01]  /*14220*/  LEA.HI.X.SX32 R57, R6, R3.reuse, 0x2, P2 ;  /* 0x0000000306397211 */ /* 0x080fe200010f16ff */
[----:B------:R1:W-:Y:S01]  /*14230*/  STL.64 [R1+0x18], R62 ;  /* 0x0000183e01007387 */ /* 0x0003e20000100a00 */
[C---:B------:R-:W-:Y:S02]  /*14240*/  IMAD R8, R126.reuse, 0x6, RZ ;  /* 0x000000067e087824 */ /* 0x040fe400078e02ff */
[C---:B------:R-:W-:Y:S01]  /*14250*/  IMAD R9, R126.reuse, 0x7, RZ ;  /* 0x000000077e097824 */ /* 0x040fe200078e02ff */
[----:B------:R2:W-:Y:S01]  /*14260*/  STL.64 [R1+0x8], R56 ;  /* 0x0000083801007387 */ /* 0x0005e20000100a00 */
[C---:B------:R-:W-:Y:S02]  /*14270*/  IMAD R30, R126.reuse, 0x24, RZ ;  /* 0x000000247e1e7824 */ /* 0x040fe400078e02ff */
[----:B------:R-:W-:Y:S01]  /*14280*/  IMAD R12, R126, 0x9, RZ ;  /* 0x000000097e0c7824 */ /* 0x000fe200078e02ff */
[-C--:B-1----:R-:W-:Y:S02]  /*14290*/  IADD3 R62, P3, R18, R2.reuse, RZ ;  /* 0x00000002123e7210 */ /* 0x082fe40007f7e0ff */
[----:B--2---:R-:W-:Y:S01]  /*142a0*/  IADD3 R56, P2, R23, R2, RZ ;  /* 0x0000000217387210 */ /* 0x004fe20007f5e0ff */
[----:B------:R-:W-:Y:S01]  /*142b0*/  IMAD R40, R126, 0x2c, RZ ;  /* 0x0000002c7e287824 */ /* 0x000fe200078e02ff */
[----:B------:R-:W-:-:S02]  /*142c0*/  LEA.HI.X.SX32 R63, R8, R3, 0x2, P3 ;  /* 0x00000003083f7211 */ /* 0x000fc400018f16ff */
[-C--:B------:R-:W-:Y:S01]  /*142d0*/  LEA.HI.X.SX32 R57, R9, R3.reuse, 0x2, P2 ;  /* 0x0000000309397211 */ /* 0x080fe200010f16ff */
[----:B------:R-:W-:Y:S01]  /*142e0*/  IMAD R34, R126, 0x28, RZ ;  /* 0x000000287e227824 */ /* 0x000fe200078e02ff */
[-C--:B------:R-:W-:Y:S02]  /*142f0*/  IADD3 R96, P2, R30, R2.reuse, RZ ;  /* 0x000000021e607210 */ /* 0x080fe40007f5e0ff */
[C---:B------:R-:W-:Y:S02]  /*14300*/  SHF.L.U32 R10, R126.reuse, 0x3, RZ ;  /* 0x000000037e0a7819 */ /* 0x040fe400000006ff */
[CC--:B------:R-:W-:Y:S01]  /*14310*/  LEA R82, P3, R126.reuse, R2.reuse, 0x5 ;  /* 0x000000027e527211 */ /* 0x0c0fe200078628ff */
[----:B------:R-:W-:Y:S01]  /*14320*/  IMAD R14, R126, 0xb, RZ ;  /* 0x0000000b7e0e7824 */ /* 0x000fe200078e02ff */
[----:B------:R1:W-:Y:S01]  /*14330*/  STL.64 [R1], R62 ;  /* 0x0000003e01007387 */ /* 0x0003e20000100a00 */
[-C--:B------:R-:W-:Y:S01]  /*14340*/  LEA.HI.X.SX32 R97, R12, R3.reuse, 0x2, P2 ;  /* 0x000000030c617211 */ /* 0x080fe200010f16ff */
[----:B------:R-:W-:Y:S01]  /*14350*/  IMAD R13, R126, 0xa, RZ ;  /* 0x0000000a7e0d7824 */ /* 0x000fe200078e02ff */
[----:B------:R-:W-:Y:S01]  /*14360*/  LEA.HI.X.SX32 R83, R10, R3, 0x2, P3 ;  /* 0x000000030a537211 */ /* 0x000fe200018f16ff */
[----:B------:R-:W-:Y:S01]  /*14370*/  IMAD R54, R126, 0x34, RZ ;  /* 0x000000347e367824 */ /* 0x000fe200078e02ff */
[----:B------:R-:W-:Y:S01]  /*14380*/  IADD3 R238, P3, R34, R2, RZ ;  /* 0x0000000222ee7210 */ /* 0x000fe20007f7e0ff */
[----:B------:R-:W-:-:S02]  /*14390*/  IMAD R48, R126, 0x30, RZ ;  /* 0x000000307e307824 */ /* 0x000fc400078e02ff */
[----:B------:R-:W-:Y:S01]  /*143a0*/  IMAD R16, R126, 0xd, RZ ;  /* 0x0000000d7e107824 */ /* 0x000fe200078e02ff */
[-C--:B-1----:R-:W-:Y:S01]  /*143b0*/  IADD3 R62, P2, R40, R2.reuse, RZ ;  /* 0x00000002283e7210 */ /* 0x082fe20007f5e0ff */
[----:B------:R-:W-:Y:S01]  /*143c0*/  IMAD R65, R126, 0x3c, RZ ;  /* 0x0000003c7e417824 */ /* 0x000fe200078e02ff */
[-C--:B------:R-:W-:Y:S02]  /*143d0*/  LEA.HI.X.SX32 R239, R13, R3.reuse, 0x2, P3 ;  /* 0x000000030def7211 */ /* 0x080fe400018f16ff */
[-C--:B------:R-:W-:Y:S01]  /*143e0*/  LEA.HI.X.SX32 R63, R14, R3.reuse, 0x2, P2 ;  /* 0x000000030e3f7211 */ /* 0x080fe200010f16ff */
[----:B------:R-:W-:Y:S01]  /*143f0*/  IMAD R60, R126, 0x38, RZ ;  /* 0x000000387e3c7824 */ /* 0x000fe200078e02ff */
[-C--:B------:R-:W-:Y:S02]  /*14400*/  IADD3 R236, P2, R54, R2.reuse, RZ ;  /* 0x0000000236ec7210 */ /* 0x080fe40007f5e0ff */
[-C--:B------:R-:W-:Y:S01]  /*14410*/  IADD3 R90, P3, R48, R2.reuse, RZ ;  /* 0x00000002305a7210 */ /* 0x080fe20007f7e0ff */
[----:B------:R-:W-:Y:S01]  /*14420*/  IMAD R19, R126, 0xf, RZ ;  /* 0x0000000f7e137824 */ /* 0x000fe200078e02ff */
[-C--:B------:R-:W-:Y:S01]  /*14430*/  LEA.HI.X.SX32 R237, R16, R3.reuse, 0x2, P2 ;  /* 0x0000000310ed7211 */ /* 0x080fe200010f16ff */
[----:B------:R-:W-:Y:S01]  /*14440*/  IMAD R17, R126, 0xe, RZ ;  /* 0x0000000e7e117824 */ /* 0x000fe200078e02ff */
[----:B------:R-:W-:Y:S01]  /*14450*/  LEA.HI.X.SX32 R91, R4, R3, 0x2, P3 ;  /* 0x00000003045b7211 */ /* 0x000fe200018f16ff */
[----:B------:R-:W-:Y:S01]  /*14460*/  IMAD R84, R126, 0x44, RZ ;  /* 0x000000447e547824 */ /* 0x000fe200078e02ff */
[----:B------:R-:W-:-:S02]  /*14470*/  IADD3 R94, P2, R65, R2, RZ ;  /* 0x00000002415e7210 */ /* 0x000fc40007f5e0ff */
[-C--:B------:R-:W-:Y:S01]  /*14480*/  IADD3 R104, P3, R60, R2.reuse, RZ ;  /* 0x000000023c687210 */ /* 0x080fe20007f7e0ff */
[C---:B------:R-:W-:Y:S01]  /*14490*/  IMAD R21, R126.reuse, 0x11, RZ ;  /* 0x000000117e157824 */ /* 0x040fe200078e02ff */
[-C--:B------:R-:W-:Y:S01]  /*144a0*/  LEA.HI.X.SX32 R95, R19, R3.reuse, 0x2, P2 ;  /* 0x00000003135f7211 */ /* 0x080fe200010f16ff */
[C---:B------:R-:W-:Y:S01]  /*144b0*/  IMAD.SHL.U32 R20, R126.reuse, 0x10, RZ ;  /* 0x000000107e147824 */ /* 0x040fe200078e00ff */
[-C--:B------:R-:W-:Y:S01]  /*144c0*/  LEA.HI.X.SX32 R105, R17, R3.reuse, 0x2, P3 ;  /* 0x0000000311697211 */ /* 0x080fe200018f16ff */
[----:B------:R-:W-:Y:S01]  /*144d0*/  IMAD R110, R126, 0x4c, RZ ;  /* 0x0000004c7e6e7824 */ /* 0x000fe200078e02ff */
[-C--:B------:R-:W-:Y:S01]  /*144e0*/  IADD3 R120, P2, R84, R2.reuse, RZ ;  /* 0x0000000254787210 */ /* 0x080fe20007f5e0ff */
[C---:B------:R-:W-:Y:S01]  /*144f0*/  IMAD R89, R126.reuse, 0x48, RZ ;  /* 0x000000487e597824 */ /* 0x040fe200078e02ff */
[CC--:B------:R-:W-:Y:S01]  /*14500*/  LEA R130, P3, R126.reuse, R2.reuse, 0x6 ;  /* 0x000000027e827211 */ /* 0x0c0fe200078630ff */
[C---:B------:R-:W-:Y:S01]  /*14510*/  IMAD R24, R126.reuse, 0x13, RZ ;  /* 0x000000137e187824 */ /* 0x040fe200078e02ff */
[-C--:B------:R-:W-:Y:S01]  /*14520*/  LEA.HI.X.SX32 R121, R21, R3.reuse, 0x2, P2 ;  /* 0x0000000315797211 */ /* 0x080fe200010f16ff */
[----:B------:R-:W-:Y:S01]  /*14530*/  IMAD R22, R126, 0x12, RZ ;  /* 0x000000127e167824 */ /* 0x000fe200078e02ff */
[-C--:B------:R-:W-:Y:S01]  /*14540*/  LEA.HI.X.SX32 R131, R20, R3.reuse, 0x2, P3 ;  /* 0x0000000314837211 */ /* 0x080fe200018f16ff */
[----:B------:R-:W-:Y:S01]  /*14550*/  IMAD R144, R126, 0x54, RZ ;  /* 0x000000547e907824 */ /* 0x000fe200078e02ff */
[-C--:B------:R-:W-:Y:S01]  /*14560*/  IADD3 R122, P2, R110, R2.reuse, RZ ;  /* 0x000000026e7a7210 */ /* 0x080fe20007f5e0ff */
[C---:B------:R-:W-:Y:S01]  /*14570*/  IMAD R127, R126.reuse, 0x50, RZ ;  /* 0x000000507e7f7824 */ /* 0x040fe200078e02ff */
        /* <DEDUP_REMOVED lines=10> */
[C---:B------:R-:W-:Y:S01]  /*14620*/  IMAD R26, R126.reuse, 0x16, RZ ;  /* 0x000000167e1a7824 */ /* 0x040fe200078e02ff */
[-C--:B------:R-:W-:Y:S01]  /*14630*/  LEA.HI.X.SX32 R159, R15, R3.reuse, 0x2, P3 ;  /* 0x000000030f9f7211 */ /* 0x080fe200018f16ff */
[C---:B------:R-:W-:Y:S01]  /*14640*/  IMAD R190, R126.reuse, 0x64, RZ ;  /* 0x000000647ebe7824 */ /* 0x040fe200078e02ff */
[-C--:B------:R-:W-:Y:S01]  /*14650*/  IADD3 R232, P2, R157, R2.reuse, RZ ;  /* 0x000000029de87210 */ /* 0x080fe20007f5e0ff */
[C---:B------:R-:W-:Y:S01]  /*14660*/  IMAD R172, R126.reuse, 0x60, RZ ;  /* 0x000000607eac7824 */ /* 0x040fe200078e02ff */
[-C--:B------:R-:W-:Y:S01]  /*14670*/  IADD3 R174, P3, R149, R2.reuse, RZ ;  /* 0x0000000295ae7210 */ /* 0x080fe20007f7e0ff */
[C---:B------:R-:W-:Y:S01]  /*14680*/  IMAD R28, R126.reuse, 0x19, RZ ;  /* 0x000000197e1c7824 */ /* 0x040fe200078e02ff */
[-C--:B------:R-:W-:Y:S01]  /*14690*/  LEA.HI.X.SX32 R233, R27, R3.reuse, 0x2, P2 ;  /* 0x000000031be97211 */ /* 0x080fe200010f16ff */
[----:B------:R-:W-:Y:S01]  /*146a0*/  IMAD R204, R126, 0x6c, RZ ;  /* 0x0000006c7ecc7824 */ /* 0x000fe200078e02ff */
[----:B------:R-:W-:Y:S01]  /*146b0*/  LEA.HI.X.SX32 R175, R26, R3, 0x2, P3 ;  /* 0x000000031aaf7211 */ /* 0x000fe200018f16ff */
[----:B------:R-:W-:Y:S01]  /*146c0*/  IMAD R200, R126, 0x68, RZ ;  /* 0x000000687ec87824 */ /* 0x000fe200078e02ff */
[----:B------:R-:W-:-:S02]  /*146d0*/  IADD3 R182, P2, R190, R2, RZ ;  /* 0x00000002beb67210 */ /* 0x000fc40007f5e0ff */
[-C--:B------:R-:W-:Y:S01]  /*146e0*/  IADD3 R208, P3, R172, R2.reuse, RZ ;  /* 0x00000002acd07210 */ /* 0x080fe20007f7e0ff */
[----:B------:R-:W-:Y:S01]  /*146f0*/  IMAD R31, R126, 0x1b, RZ ;  /* 0x0000001b7e1f7824 */ /* 0x000fe200078e02ff */
[-C--:B------:R-:W-:Y:S01]  /*14700*/  LEA.HI.X.SX32 R183, R28, R3.reuse, 0x2, P2 ;  /* 0x000000031cb77211 */ /* 0x080fe200010f16ff */
[----:B------:R-:W-:Y:S01]  /*14710*/  IMAD R29, R126, 0x1a, RZ ;  /* 0x0000001a7e1d7824 */ /* 0x000fe200078e02ff */
[-C--:B------:R-:W-:Y:S01]  /*14720*/  LEA.HI.X.SX32 R209, R18, R3.reuse, 0x2, P3 ;  /* 0x0000000312d17211 */ /* 0x080fe200018f16ff */
[----:B------:R-:W-:Y:S01]  /*14730*/  IMAD R245, R126, 0x74, RZ ;  /* 0x000000747ef57824 */ /* 0x000fe200078e02ff */
[-C--:B------:R-:W-:Y:S01]  /*14740*/  IADD3 R194, P2, R204, R2.reuse, RZ ;  /* 0x00000002ccc27210 */ /* 0x080fe20007f5e0ff */
[----:B------:R-:W-:Y:S01]  /*14750*/  IMAD R242, R126, 0x70, RZ ;  /* 0x000000707ef27824 */ /* 0x000fe200078e02ff */
[----:B------:R-:W-:Y:S01]  /*14760*/  IADD3 R178, P3, R200, R2, RZ ;  /* 0x00000002c8b27210 */ /* 0x000fe20007f7e0ff */
[C---:B------:R-:W-:Y:S01]  /*14770*/  IMAD R32, R126.reuse, 0x1d, RZ ;  /* 0x0000001d7e207824 */ /* 0x040fe200078e02ff */
[----:B------:R1:W-:Y:S01]  /*14780*/  STL.64 [R1+0x1620], R56 ;  /* 0x0016203801007387 */ /* 0x0003e20000100a00 */
[-C--:B------:R-:W-:Y:S01]  /*14790*/  LEA.HI.X.SX32 R195, R31, R3.reuse, 0x2, P2 ;  /* 0x000000031fc37211 */ /* 0x080fe200010f16ff */
[----:B------:R-:W-:Y:S01]  /*147a0*/  IMAD R249, R126, 0x78, RZ ;  /* 0x000000787ef97824 */ /* 0x000fe200078e02ff */
[----:B------:R-:W-:-:S02]  /*147b0*/  LEA.HI.X.SX32 R179, R29, R3, 0x2, P3 ;  /* 0x000000031db37211 */ /* 0x000fc400018f16ff */
[-C--:B------:R-:W-:Y:S02]  /*147c0*/  IADD3 R210, P2, R245, R2.reuse, RZ ;  /* 0x00000002f5d27210 */ /* 0x080fe40007f5e0ff */
[-C--:B------:R-:W-:Y:S01]  /*147d0*/  IADD3 R216, P3, R242, R2.reuse, RZ ;  /* 0x00000002f2d87210 */ /* 0x080fe20007f7e0ff */
[C---:B------:R-:W-:Y:S02]  /*147e0*/  IMAD R35, R126.reuse, 0x1f, RZ ;  /* 0x0000001f7e237824 */ /* 0x040fe400078e02ff */
[----:B-1----:R-:W-:Y:S01]  /*147f0*/  IMAD R56, R126, 0x7c, RZ ;  /* 0x0000007c7e387824 */ /* 0x002fe200078e02ff */
[-C--:B------:R-:W-:Y:S01]  /*14800*/  LEA.HI.X.SX32 R211, R32, R3.reuse, 0x2, P2 ;  /* 0x0000000320d37211 */ /* 0x080fe200010f16ff */
[C---:B------:R-:W-:Y:S01]  /*14810*/  IMAD R33, R126.reuse, 0x1e, RZ ;  /* 0x0000001e7e217824 */ /* 0x040fe200078e02ff */
        /* <DEDUP_REMOVED lines=14> */
[C---:B------:R-:W-:Y:S01]  /*14900*/  IMAD R41, R126.reuse, 0x22, RZ ;  /* 0x000000227e297824 */ /* 0x040fe200078e02ff */
[-C--:B------:R-:W-:Y:S01]  /*14910*/  LEA.HI.X.SX32 R19, R37, R3.reuse, 0x2, P3 ;  /* 0x0000000325137211 */ /* 0x080fe200018f16ff */
[----:B------:R-:W-:Y:S01]  /*14920*/  IMAD R42, R126, 0x94, RZ ;  /* 0x000000947e2a7824 */ /* 0x000fe200078e02ff */
[-C--:B------:R-:W-:Y:S01]  /*14930*/  IADD3 R22, P2, R38, R2.reuse, RZ ;  /* 0x0000000226167210 */ /* 0x080fe20007f5e0ff */
[----:B------:R-:W-:Y:S01]  /*14940*/  IMAD R240, R126, 0x90, RZ ;  /* 0x000000907ef07824 */ /* 0x000fe200078e02ff */
[-C--:B------:R-:W-:Y:S01]  /*14950*/  IADD3 R20, P3, R36, R2.reuse, RZ ;  /* 0x0000000224147210 */ /* 0x080fe20007f7e0ff */
[C---:B------:R-:W-:Y:S01]  /*14960*/  IMAD R47, R126.reuse, 0x25, RZ ;  /* 0x000000257e2f7824 */ /* 0x040fe200078e02ff */
        /* <DEDUP_REMOVED lines=8> */
[----:B------:R-:W-:Y:S01]  /*149f0*/  IMAD R49, R126, 0x26, RZ ;  /* 0x000000267e317824 */ /* 0x000fe200078e02ff */
[-C--:B------:R-:W-:Y:S01]  /*14a00*/  LEA.HI.X.SX32 R241, R30, R3.reuse, 0x2, P3 ;  /* 0x000000031ef17211 */ /* 0x080fe200018f16ff */
[----:B------:R-:W-:Y:S01]  /*14a10*/  IMAD R68, R126, 0xa4, RZ ;  /* 0x000000a47e447824 */ /* 0x000fe200078e02ff */
[-C--:B------:R-:W-:Y:S01]  /*14a20*/  IADD3 R42, P2, R46, R2.reuse, RZ ;  /* 0x000000022e2a7210 */ /* 0x080fe20007f5e0ff */
[----:B------:R-:W-:Y:S01]  /*14a30*/  IMAD R76, R126, 0xa0, RZ ;  /* 0x000000a07e4c7824 */ /* 0x000fe200078e02ff */
[-C--:B------:R-:W-:Y:S01]  /*14a40*/  IADD3 R52, P3, R52, R2.reuse, RZ ;  /* 0x0000000234347210 */ /* 0x080fe20007f7e0ff */
[----:B------:R-:W-:Y:S01]  /*14a50*/  IMAD R51, R126, 0x29, RZ ;  /* 0x000000297e337824 */ /* 0x000fe200078e02ff */
        /* <DEDUP_REMOVED lines=85> */
[----:B------:R-:W-:Y:S01]  /*14fb0*/  IMAD R92, R126, 0x104, RZ ;  /* 0x000001047e5c7824 */ /* 0x000fe200078e02ff */
[-C--:B------:R-:W-:Y:S02]  /*14fc0*/  IADD3 R26, P2, R86, R2.reuse, RZ ;  /* 0x00000002561a7210 */ /* 0x080fe40007f5e0ff */
[-C--:B------:R-:W-:Y:S01]  /*14fd0*/  IADD3 R218, P3, R218, R2.reuse, RZ ;  /* 0x00000002dada7210 */ /* 0x080fe20007f7e0ff */
[C---:B------:R-:W-:Y:S01]  /*14fe0*/  IMAD R109, R126.reuse, 0x41, RZ ;  /* 0x000000417e6d7824 */ /* 0x040fe200078e02ff */
[-C--:B------:R-:W-:Y:S01]  /*14ff0*/  LEA.HI.X.SX32 R27, R93, R3.reuse, 0x2, P2 ;  /* 0x000000035d1b7211 */ /* 0x080fe200010f16ff */
[----:B------:R-:W-:Y:S01]  /*15000*/  IMAD.SHL.U32 R103, R126, 0x40, RZ ;  /* 0x000000407e677824 */ /* 0x000fe200078e00ff */
        /* <DEDUP_REMOVED lines=24> */
[C---:B------:R-:W-:Y:S01]  /*15190*/  IMAD R142, R126.reuse, 0x124, RZ ;  /* 0x000001247e8e7824 */ /* 0x040fe200078e02ff */
[-C--:B------:R-:W-:Y:S01]  /*151a0*/  IADD3 R48, P2, R117, R2.reuse, RZ ;  /* 0x0000000275307210 */ /* 0x080fe20007f5e0ff */
[C---:B------:R-:W-:Y:S01]  /*151b0*/  IMAD R135, R126.reuse, 0x120, RZ ;  /* 0x000001207e877824 */ /* 0x040fe200078e02ff */
        /* <DEDUP_REMOVED lines=15> */
[----:B------:R-:W-:Y:S01]  /*152b0*/  IMAD R152, R126, 0x4e, RZ ;  /* 0x0000004e7e987824 */ /* 0x000fe200078e02ff */
        /* <DEDUP_REMOVED lines=58> */
[----:B------:R1:W-:Y:S01]  /*15660*/  STL.64 [R1+0x1618], R82 ;  /* 0x0016185201007387 */ /* 0x0003e20000100a00 */
        /* <DEDUP_REMOVED lines=8> */
[----:B------:R-:W-:Y:S01]  /*156f0*/  IADD3 R224, P3, R224, R2, RZ ;  /* 0x00000002e0e07210 */ /* 0x000fe20007f7e0ff */
[----:B------:R-:W-:-:S02]  /*15700*/  IMAD R32, R126, 0x188, RZ ;  /* 0x000001887e207824 */ /* 0x000fc400078e02ff */
[----:B------:R-:W-:Y:S01]  /*15710*/  IMAD R206, R126, 0x62, RZ ;  /* 0x000000627ece7824 */ /* 0x000fe200078e02ff */
[-C--:B-1----:R-:W-:Y:S01]  /*15720*/  IADD3 R82, P2, R0, R2.reuse, RZ ;  /* 0x0000000200527210 */ /* 0x082fe20007f5e0ff */
        /* <DEDUP_REMOVED lines=56> */
[----:B------:R1:W-:Y:S01]  /*15ab0*/  STL.64 [R1+0x58], R82 ;  /* 0x0000585201007387 */ /* 0x0003e20000100a00 */
        /* <DEDUP_REMOVED lines=15> */
[----:B-1----:R-:W-:Y:S01]  /*15bb0*/  IMAD R82, R126, 0x72, RZ ;  /* 0x000000727e527824 */ /* 0x002fe200078e02ff */
[-C--:B------:R-:W-:Y:S01]  /*15bc0*/  LEA.HI.X.SX32 R145, R242, R3.reuse, 0x2, P2 ;  /* 0x00000003f2917211 */ /* 0x080fe200010f16ff */
[----:B------:R-:W-:Y:S01]  /*15bd0*/  IMAD R83, R126, 0x71, RZ ;  /* 0x000000717e537824 */ /* 0x000fe200078e02ff */
[-C--:B------:R-:W-:Y:S01]  /*15be0*/  LEA.HI.X.SX32 R115, R252, R3.reuse, 0x2, P3 ;  /* 0x00000003fc737211 */ /* 0x080fe200018f16ff */
[----:B------:R1:W-:Y:S01]  /*15bf0*/  STL.64 [R1+0x50], R12 ;  /* 0x0000500c01007387 */ /* 0x0003e20000100a00 */
        /* <DEDUP_REMOVED lines=11> */
[C---:B-1----:R-:W-:Y:S01]  /*15cb0*/  IMAD R12, R126.reuse, 0x1d4, RZ ;  /* 0x000001d47e0c7824 */ /* 0x042fe200078e02ff */
[-C--:B------:R-:W-:Y:S01]  /*15cc0*/  LEA.HI.X.SX32 R191, R245, R3.reuse, 0x2, P2 ;  /* 0x00000003f5bf7211 */ /* 0x080fe200010f16ff */
[----:B------:R-:W-:Y:S01]  /*15cd0*/  IMAD R82, R126, 0x76, RZ ;  /* 0x000000767e527824 */ /* 0x000fe200078e02ff */
[-C--:B------:R-:W-:Y:S01]  /*15ce0*/  IADD3 R184, P2, R184, R2.reuse, RZ ;  /* 0x00000002b8b87210 */ /* 0x080fe20007f5e0ff */
[C---:B------:R-:W-:Y:S01]  /*15cf0*/  IMAD R9, R126.reuse, 0x7b, RZ ;  /* 0x0000007b7e097824 */ /* 0x040fe200078e02ff */
[-C--:B------:R-:W-:Y:S01]  /*15d00*/  LEA.HI.X.SX32 R153, R83, R3.reuse, 0x2, P3 ;  /* 0x0000000353997211 */ /* 0x080fe200018f16ff */
[----:B------:R-:W-:Y:S01]  /*15d10*/  IMAD R83, R126, 0x75, RZ ;  /* 0x000000757e537824 */ /* 0x000fe200078e02ff */
[-C--:B------:R-:W-:Y:S01]  /*15d20*/  IADD3 R12, P3, R12, R2.reuse, RZ ;  /* 0x000000020c0c7210 */ /* 0x080fe20007f7e0ff */
[----:B------:R-:W-:Y:S01]  /*15d30*/  IMAD R4, R126, 0x1f4, RZ ;  /* 0x000001f47e047824 */ /* 0x000fe200078e02ff */
        /* <DEDUP_REMOVED lines=8> */
[----:B------:R-:W-:Y:S01]  /*15dc0*/  LEA.HI.X.SX32 R201, R249, R3, 0x2, P2 ;  /* 0x00000003f9c97211 */ /* 0x000fe200010f16ff */
[----:B------:R-:W1:Y:S01]  /*15dd0*/  S2UR UR5, SR_CgaCtaId ;  /* 0x00000000000579c3 */ /* 0x000e620000008800 */
[----:B------:R-:W-:-:S02]  /*15de0*/  IADD3 R204, P2, R204, R2, RZ ;  /* 0x00000002cccc7210 */ /* 0x000fc40007f5e0ff */
[-C--:B------:R-:W-:Y:S02]  /*15df0*/  LEA.HI.X.SX32 R173, R83, R3.reuse, 0x2, P3 ;  /* 0x0000000353ad7211 */ /* 0x080fe400018f16ff */
[-C--:B------:R-:W-:Y:S02]  /*15e00*/  IADD3 R202, P3, R202, R2.reuse, RZ ;  /* 0x00000002caca7210 */ /* 0x080fe40007f7e0ff */
[-C--:B------:R-:W-:Y:S01]  /*15e10*/  LEA.HI.X.SX32 R205, R10, R3.reuse, 0x2, P2 ;  /* 0x000000030acd7211 */ /* 0x080fe200010f16ff */
[----:B------:R-:W2:Y:S01]  /*15e20*/  LDC R127, c[0x0][0x230] ;  /* 0x00008c00ff7f7b82 */ /* 0x000ea20000000800 */
[-C--:B------:R-:W-:Y:S02]  /*15e30*/  IADD3 R6, P2, R5, R2.reuse, RZ ;  /* 0x0000000205067210 */ /* 0x080fe40007f5e0ff */
[----:B------:R-:W-:Y:S02]  /*15e40*/  LEA.HI.X.SX32 R203, R7, R3, 0x2, P3 ;  /* 0x0000000307cb7211 */ /* 0x000fe400018f16ff */
[----:B------:R-:W-:-:S02]  /*15e50*/  IADD3 R206, P3, R206, R2, RZ ;  /* 0x00000002cece7210 */ /* 0x000fc40007f7e0ff */
[-C--:B------:R-:W-:Y:S01]  /*15e60*/  LEA.HI.X.SX32 R7, R56, R3.reuse, 0x2, P2 ;  /* 0x0000000338077211 */ /* 0x080fe200010f16ff */
[----:B------:R-:W-:Y:S01]  /*15e70*/  UMOV UR4, 0x400 ;  /* 0x0000040000047882 */ /* 0x000fe20000000000 */
[-C--:B------:R-:W-:Y:S01]  /*15e80*/  LEA.HI.X.SX32 R207, R9, R3.reuse, 0x2, P3 ;  /* 0x0000000309cf7211 */ /* 0x080fe200018f16ff */
[----:B------:R-:W3:Y:S01]  /*15e90*/  LDC R56, c[0x0][0x230] ;  /* 0x00008c00ff387b82 */ /* 0x000ee20000000800 */
[-C--:B------:R-:W-:Y:S01]  /*15ea0*/  IADD3 R82, P3, R4, R2.reuse, RZ ;  /* 0x0000000204527210 */ /* 0x080fe20007f7e0ff */
[----:B------:R4:W-:Y:S03]  /*15eb0*/  STL.64 [R1+0x48], R6 ;  /* 0x0000480601007387 */ /* 0x0009e60000100a00 */
[----:B------:R-:W-:Y:S01]  /*15ec0*/  LEA.HI.X.SX32 R83, R8, R3, 0x2, P3 ;  /* 0x0000000308537211 */ /* 0x000fe200018f16ff */
[----:B-1----:R-:W-:Y:S02]  /*15ed0*/  ULEA UR59, UR5, UR4, 0x18 ;  /* 0x00000004053b7291 */ /* 0x002fe4000f8ec03f */
[----:B------:R-:W1:Y:S01]  /*15ee0*/  LDC R243, c[0x0][0x230] ;  /* 0x00008c00fff37b82 */ /* 0x000e620000000800 */
[----:B----4-:R-:W-:Y:S01]  /*15ef0*/  IADD3 R6, P6, R0, R2, RZ ;  /* 0x0000000200067210 */ /* 0x010fe20007fde0ff */
[----:B------:R4:W-:Y:S01]  /*15f00*/  STL.64 [R1+0x40], R82 ;  /* 0x0000405201007387 */ /* 0x0009e20000100a00 */
[----:B------:R-:W-:-:S05]  /*15f10*/  IMAD R4, R126, 0x1fc, RZ ;  /* 0x000001fc7e047824 */ /* 0x000fca00078e02ff */
[----:B------:R-:W1:Y:S01]  /*15f20*/  LDC R242, c[0x0][0x230] ;  /* 0x00008c00fff27b82 */ /* 0x000e620000000800 */
[----:B------:R-:W-:Y:S01]  /*15f30*/  LEA.HI.X.SX32 R7, R57, R3, 0x2, P6 ;  /* 0x0000000339077211 */ /* 0x000fe200030f16ff */
[C---:B------:R-:W-:Y:S01]  /*15f40*/  IMAD R8, R126.reuse, 0x7f, RZ ;  /* 0x0000007f7e087824 */ /* 0x040fe200078e02ff */
[----:B------:R-:W-:Y:S01]  /*15f50*/  ULDC.64 UR60, c[0x0][0x208] ;  /* 0x00008200003c7ab9 */ /* 0x000fe20000000a00 */
[----:B------:R-:W-:Y:S02]  /*15f60*/  ULDC UR4, c[0x0][0x230] ;  /* 0x00008c0000047ab9 */ /* 0x000fe40000000800 */
[----:B------:R2:W-:Y:S02]  /*15f70*/  STL.64 [R1+0x38], R6 ;  /* 0x0000380601007387 */ /* 0x0005e40000100a00 */
[----:B------:R-:W1:Y:S02]  /*15f80*/  LDC R9, c[0x0][0x230] ;  /* 0x00008c00ff097b82 */ /* 0x000e640000000800 */
[----:B------:R-:W3:Y:S04]  /*15f90*/  LDL.64 R248, [R1+0x20] ;  /* 0x0000200001f87983 */ /* 0x000ee80000100a00 */
[----:B------:R-:W3:Y:S01]  /*15fa0*/  LDL.64 R250, [R1+0x18] ;  /* 0x0000180001fa7983 */ /* 0x000ee20000100a00 */
[C---:B------:R-:W-:Y:S01]  /*15fb0*/  IMAD.SHL.U32 R57, R126.reuse, 0x4, RZ ;  /* 0x000000047e397824 */ /* 0x040fe200078e00ff */
[-C--:B----4-:R-:W-:Y:S01]  /*15fc0*/  LEA R82, P2, R126, R2.reuse, 0x4 ;  /* 0x000000027e527211 */ /* 0x090fe200078420ff */
[----:B------:R-:W4:Y:S01]  /*15fd0*/  LDC R246, c[0x0][0x230] ;  /* 0x00008c00fff67b82 */ /* 0x000f220000000800 */
[----:B--2---:R-:W-:-:S02]  /*15fe0*/  IADD3 R6, P6, R4, R2, RZ ;  /* 0x0000000204067210 */ /* 0x004fc40007fde0ff */
[-C--:B------:R-:W-:Y:S02]  /*15ff0*/  LEA.HI.X.SX32 R83, R57, R3.reuse, 0x2, P2 ;  /* 0x0000000339537211 */ /* 0x080fe400010f16ff */
[----:B------:R-:W-:-:S03]  /*16000*/  LEA.HI.X.SX32 R7, R8, R3, 0x2, P6 ;  /* 0x0000000308077211 */ /* 0x000fc600030f16ff */
[----:B------:R-:W-:Y:S01]  /*16010*/  STL.64 [R1+0x10], R82 ;  /* 0x0000105201007387 */ /* 0x000fe20000100a00 */
[----:B---3--:R-:W-:Y:S01]  /*16020*/  VIADD R5, R56, 0xffffffdf ;  /* 0xffffffdf38057836 */ /* 0x008fe20000000000 */
[----:B------:R-:W-:Y:S01]  /*16030*/  MOV R4, UR59 ;  /* 0x0000003b00047c02 */ /* 0x000fe20008000f00 */
[----:B------:R-:W2:Y:S01]  /*16040*/  LDC R8, c[0x0][0x230] ;  /* 0x00008c00ff087b82 */ /* 0x000ea20000000800 */
[----:B------:R3:W-:Y:S07]  /*16050*/  STL.64 [R1+0x30], R6 ;  /* 0x0000300601007387 */ /* 0x0007ee0000100a00 */
[----:B------:R-:W4:Y:S01]  /*16060*/  LDC R244, c[0x0][0x230] ;  /* 0x00008c00fff47b82 */ /* 0x000f220000000800 */
[----:B---3--:R-:W3:Y:S07]  /*16070*/  S2R R7, SR_TID.X ;  /* 0x0000000000077919 */ /* 0x008eee0000002100 */
[----:B------:R-:W4:Y:S01]  /*16080*/  LDC R247, c[0x0][0x230] ;  /* 0x00008c00fff77b82 */ /* 0x000f220000000800 */
[----:B------:R-:W1:Y:S01]  /*16090*/  S2R R6, SR_TID.X ;  /* 0x0000000000067919 */ /* 0x000e620000002100 */
[----:B------:R-:W-:-:S02]  /*160a0*/  IADD3 R56, P3, R57, R2, RZ ;  /* 0x0000000239387210 */ /* 0x000fc40007f7e0ff */
[----:B------:R-:W-:Y:S02]  /*160b0*/  ISETP.GE.U32.AND P2, PT, R5, 0x7fffff60, PT ;  /* 0x7fffff600500780c */ /* 0x000fe40003f46070 */
[----:B------:R-:W-:Y:S01]  /*160c0*/  LEA.HI.X.SX32 R57, R126, R3, 0x2, P3 ;  /* 0x000000037e397211 */ /* 0x000fe200018f16ff */
[----:B------:R-:W-:Y:S01]  /*160d0*/  VIADD R0, R127, 0xffffffde ;  /* 0xffffffde7f007836 */ /* 0x000fe20000000000 */
[----:B------:R-:W4:Y:S01]  /*160e0*/  LDC R252, c[0x0][0x230] ;  /* 0x00008c00fffc7b82 */ /* 0x000f220000000800 */
[----:B---3--:R-:W-:Y:S01]  /*160f0*/  IMAD.SHL.U32 R10, R7, 0x10, RZ ;  /* 0x00000010070a7824 */ /* 0x008fe200078e00ff */
[----:B-1----:R-:W-:-:S04]  /*16100*/  LOP3.LUT R6, R6, 0x7f, RZ, 0xc0, !PT ;  /* 0x0000007f06067812 */ /* 0x002fc800078ec0ff */
[----:B------:R-:W-:-:S05]  /*16110*/  LOP3.LUT R10, R10, 0x70, RZ, 0xc0, !PT ;  /* 0x000000700a0a7812 */ /* 0x000fca00078ec0ff */
[----:B------:R-:W-:Y:S02]  /*16120*/  IMAD R10, R6, 0x80, R10 ;  /* 0x00000080060a7824 */ /* 0x000fe400078e020a */
[----:B------:R-:W1:Y:S02]  /*16130*/  LDC R6, c[0x0][0x230] ;  /* 0x00008c00ff067b82 */ /* 0x000e640000000800 */
[----:B------:R-:W-:Y:S01]  /*16140*/  VIADD R245, R10, UR59 ;  /* 0x0000003b0af57c36 */ /* 0x000fe20008000000 */
[----:B------:R3:W-:Y:S04]  /*16150*/  STL.64 [R1+0x28], R56 ;  /* 0x0000283801007387 */ /* 0x0007e80000100a00 */
[----:B------:R-:W-:Y:S01]  /*16160*/  @!PT LDS RZ, [RZ] ;  /* 0x00000000fffff984 */ /* 0x000fe20000000800 */
[----:B------:R-:W-:Y:S01]  /*16170*/  @!PT LDS RZ, [RZ] ;  /* 0x00000000fffff984 */ /* 0x000fe20000000800 */
[----:B------:R-:W-:Y:S01]  /*16180*/  @!PT LDS RZ, [RZ] ;  /* 0x00000000fffff984 */ /* 0x000fe20000000800 */
[----:B------:R-:W-:Y:S01]  /*16190*/  LDGSTS.E [R245+0x60000], desc[UR60][R2.64], !P5 ;  /* 0x6000000002f57fae */ /* 0x000fe2000e92187c */
[----:B------:R-:W-:-:S03]  /*161a0*/  ISETP.GE.U32.AND P3, PT, R0, 0x7fffff5f, PT ;  /* 0x7fffff5f0000780c */ /* 0x000fc60003f66070 */
[----:B------:R-:W-:Y:S01]  /*161b0*/  LDGSTS.E [R245+0x60004], desc[UR60][R56.64], !P4 ;  /* 0x6000400038f57fae */ /* 0x000fe2000e12187c */
[----:B------:R-:W-:-:S03]  /*161c0*/  IMAD R0, R126, 0x4a, RZ ;  /* 0x0000004a7e007824 */ /* 0x000fc600078e02ff */
[----:B------:R1:W-:Y:S01]  /*161d0*/  STL [R1+0xc48], R4 ;  /* 0x000c480401007387 */ /* 0x0003e20000100800 */
[----:B------:R-:W-:-:S03]  /*161e0*/  IMAD R126, R126, 0x128, RZ ;  /* 0x000001287e7e7824 */ /* 0x000fc600078e02ff */
[----:B---3--:R-:W3:Y:S02]  /*161f0*/  LDL.LU.64 R56, [R1+0x1620] ;  /* 0x0016200001387983 */ /* 0x008ee40000300a00 */
[----:B------:R-:W-:Y:S01]  /*16200*/  IADD3 R126, P6, R126, R2, RZ ;  /* 0x000000027e7e7210 */ /* 0x000fe20007fde0ff */
[----:B------:R-:W-:Y:S02]  /*16210*/  VIADD R5, R243, 0xffffffdd ;  /* 0xffffffddf3057836 */ /* 0x000fe40000000000 */
[----:B------:R-:W4:Y:S01]  /*16220*/  LDC R243, c[0x0][0x230] ;  /* 0x00008c00fff37b82 */ /* 0x000f220000000800 */
[----:B------:R-:W-:Y:S01]  /*16230*/  LEA.HI.X.SX32 R127, R0, R3, 0x2, P6 ;  /* 0x00000003007f7211 */ /* 0x000fe200030f16ff */
[----:B------:R-:W-:Y:S02]  /*16240*/  VIADD R0, R242, 0xffffffbe ;  /* 0xffffffbef2007836 */ /* 0x000fe40000000000 */
[----:B-1----:R-:W-:Y:S01]  /*16250*/  VIADD R4, R6, 0xffffffdc ;  /* 0xffffffdc06047836 */ /* 0x002fe20000000000 */
[----:B------:R-:W-:-:S03]  /*16260*/  ISETP.GE.U32.AND P5, PT, R5, 0x7fffff5e, PT ;  /* 0x7fffff5e0500780c */ /* 0x000fc60003fa6070 */
[----:B------:R-:W1:Y:S01]  /*16270*/  LDC R6, c[0x0][0x230] ;  /* 0x00008c00ff067b82 */ /* 0x000e620000000800 */
[----:B------:R-:W-:Y:S01]  /*16280*/  ISETP.GE.U32.AND P4, PT, R4, 0x7fffff5d, PT ;  /* 0x7fffff5d0400780c */ /* 0x000fe20003f86070 */
[----:B------:R-:W-:-:S06]  /*16290*/  VIADD R4, R9, 0xffffffbf ;  /* 0xffffffbf09047836 */ /* 0x000fcc0000000000 */
[----:B------:R-:W1:Y:S08]  /*162a0*/  LDC R5, c[0x0][0x230] ;  /* 0x00008c00ff057b82 */ /* 0x000e700000000800 */
[----:B------:R-:W1:Y:S08]  /*162b0*/  LDC R9, c[0x0][0x230] ;  /* 0x00008c00ff097b82 */ /* 0x000e700000000800 */
[----:B------:R-:W1:Y:S01]  /*162c0*/  LDC R242, c[0x0][0x230] ;  /* 0x00008c00fff27b82 */ /* 0x000e620000000800 */
[----:B------:R2:W-:Y:S04]  /*162d0*/  LDGSTS.E [R245+0x60008], desc[UR60][R248.64], !P1 ;  /* 0x60008000f8f57fae */ /* 0x0005e8000c92187c */
[----:B------:R-:W-:Y:S04]  /*162e0*/  LDGSTS.E [R245+0x6000c], desc[UR60][R250.64], !P0 ;  /* 0x6000c000faf57fae */ /* 0x000fe8000c12187c */
[----:B------:R-:W-:Y:S01]  /*162f0*/  LDGSTS.E [R245+0x64000], desc[UR60][R18.64], !P2 ;  /* 0x6400000012f57fae */ /* 0x000fe2000d12187c */
[----:B--2---:R-:W2:Y:S03]  /*16300*/  LDC R248, c[0x0][0x230] ;  /* 0x00008c00fff87b82 */ /* 0x004ea60000000800 */
[----:B------:R-:W2:Y:S04]  /*16310*/  LDL.64 R250, [R1] ;  /* 0x0000000001fa7983 */ /* 0x000ea80000100a00 */
[----:B------:R4:W-:Y:S01]  /*16320*/  STL.64 [R1+0x1540], R18 ;  /* 0x0015401201007387 */ /* 0x0009e20000100a00 */
[----:B------:R-:W-:Y:S01]  /*16330*/  ISETP.GE.U32.AND P0, PT, R0, 0x7fffff3f, PT ;  /* 0x7fffff3f0000780c */ /* 0x000fe20003f06070 */
[----:B------:R-:W3:Y:S01]  /*16340*/  LDC R249, c[0x0][0x230] ;  /* 0x00008c00fff97b82 */ /* 0x000ee20000000800 */
[----:B------:R-:W-:Y:S01]  /*16350*/  ISETP.GE.U32.AND P1, PT, R4, 0x7fffff40, PT ;  /* 0x7fffff400400780c */ /* 0x000fe20003f26070 */
[----:B------:R-:W-:Y:S04]  /*16360*/  LDGSTS.E [R245+0x64004], desc[UR60][R44.64], !P3 ;  /* 0x640040002cf57fae */ /* 0x000fe8000d92187c */
[----:B----4-:R-:W4:Y:S01]  /*16370*/  LDL.64 R18, [R1+0x8] ;  /* 0x0000080001127983 */ /* 0x010f220000100a00 */
[----:B------:R-:W-:-:S02]  /*16380*/  VIADD R0, R8, 0xffffffbd ;  /* 0xffffffbd08007836 */ /* 0x000fc40000000000 */
[----:B------:R-:W3:Y:S01]  /*16390*/  LDC R8, c[0x0][0x230] ;  /* 0x00008c00ff087b82 */ /* 0x000ee20000000800 */
[----:B------:R-:W-:Y:S01]  /*163a0*/  VIADD R4, R244, 0xffffffbc ;  /* 0xffffffbcf4047836 */ /* 0x000fe20000000000 */
[----:B------:R-:W-:Y:S01]  /*163b0*/  LDGSTS.E [R245+0x64008], desc[UR60][R20.64], !P5 ;  /* 0x6400800014f57fae */ /* 0x000fe2000e92187c */
[----:B------:R-:W-:Y:S01]  /*163c0*/  ISETP.GE.U32.AND P2, PT, R0, 0x7fffff3e, PT ;  /* 0x7fffff3e0000780c */ /* 0x000fe20003f46070 */
[----:B------:R-:W-:Y:S02]  /*163d0*/  VIADD R0, R246, 0xffffff9f ;  /* 0xffffff9ff6007836 */ /* 0x000fe40000000000 */
[----:B------:R-:W-:Y:S01]  /*163e0*/  ISETP.GE.U32.AND P3, PT, R4, 0x7fffff3d, PT ;  /* 0x7fffff3d0400780c */ /* 0x000fe20003f66070 */
[----:B------:R-:W-:Y:S01]  /*163f0*/  LDGSTS.E [R245+0x6400c], desc[UR60][R22.64], !P4 ;  /* 0x6400c00016f57fae */ /* 0x000fe2000e12187c */
[----:B------:R-:W3:Y:S01]  /*16400*/  LDC R244, c[0x0][0x230] ;  /* 0x00008c00fff47b82 */ /* 0x000ee20000000800 */
[----:B------:R-:W-:Y:S01]  /*16410*/  ISETP.GE.U32.AND P5, PT, R0, 0x7fffff20, PT ;  /* 0x7fffff200000780c */ /* 0x000fe20003fa6070 */
[----:B------:R-:W-:Y:S01]  /*16420*/  VIADD R0, R243, 0xffffff9d ;  /* 0xffffff9df3007836 */ /* 0x000fe20000000000 */
[----:B-1----:R-:W-:Y:S01]  /*16430*/  IADD3 R4, R6, -0x62, RZ ;  /* 0xffffff9e06047810 */ /* 0x002fe20007ffe0ff */
[----:B------:R-:W-:Y:S03]  /*16440*/  LDGSTS.E [R245+0x68000], desc[UR60][R30.64], !P1 ;  /* 0x680000001ef57fae */ /* 0x000fe6000c92187c */
[----:B------:R-:W-:Y:S01]  /*16450*/  ISETP.GE.U32.AND P1, PT, R0, 0x7fffff1e, PT ;  /* 0x7fffff1e0000780c */ /* 0x000fe20003f26070 */
[----:B------:R-:W-:Y:S01]  /*16460*/  VIADD R0, R5, 0xffffff9c ;  /* 0xffffff9c05007836 */ /* 0x000fe20000000000 */
[----:B------:R-:W-:Y:S01]  /*16470*/  ISETP.GE.U32.AND P4, PT, R4, 0x7fffff1f, PT ;  /* 0x7fffff1f0400780c */ /* 0x000fe20003f86070 */
[----:B------:R1:W-:Y:S01]  /*16480*/  LDGSTS.E [R245+0x68004], desc[UR60][R24.64], !P0 ;  /* 0x6800400018f57fae */ /* 0x0003e2000c12187c */
[----:B------:R-:W-:Y:S01]  /*16490*/  LOP3.LUT R246, R10, 0x10, RZ, 0x3c, !PT ;  /* 0x000000100af67812 */ /* 0x000fe200078e3cff */
[----:B------:R-:W1:Y:S01]  /*164a0*/  LDC R6, c[0x0][0x230] ;  /* 0x00008c00ff067b82 */ /* 0x000e620000000800 */
[----:B---3--:R-:W-:Y:S01]  /*164b0*/  VIADD R4, R8, 0xfffffffb ;  /* 0xfffffffb08047836 */ /* 0x008fe20000000000 */
[----:B------:R-:W-:Y:S01]  /*164c0*/  ISETP.GE.U32.AND P0, PT, R0, 0x7fffff1d, PT ;  /* 0x7fffff1d0000780c */ /* 0x000fe20003f06070 */
[----:B------:R-:W-:Y:S04]  /*164d0*/  LDGSTS.E [R245+0x68008], desc[UR60][R36.64], !P2 ;  /* 0x6800800024f57fae */ /* 0x000fe8000d12187c */
[----:B------:R-:W-:Y:S01]  /*164e0*/  STL.64 [R1+0x1538], R44 ;  /* 0x0015382c01007387 */ /* 0x000fe20000100a00 */
[----:B------:R-:W-:Y:S01]  /*164f0*/  ISETP.GE.U32.AND P2, PT, R4, 0x7fffff7c, PT ;  /* 0x7fffff7c0400780c */ /* 0x000fe20003f46070 */
[----:B------:R-:W3:Y:S02]  /*16500*/  LDC R5, c[0x0][0x230] ;  /* 0x00008c00ff057b82 */ /* 0x000ee40000000800 */
[----:B------:R-:W-:Y:S01]  /*16510*/  STL.64 [R1+0x1548], R20 ;  /* 0x0015481401007387 */ /* 0x000fe20000100a00 */
[----:B------:R-:W-:-:S03]  /*16520*/  IADD3 R246, R246, UR59, RZ ;  /* 0x0000003bf6f67c10 */ /* 0x000fc6000fffe0ff */
[----:B------:R-:W-:Y:S02]  /*16530*/  STL.64 [R1+0x1550], R22 ;  /* 0x0015501601007387 */ /* 0x000fe40000100a00 */
[----:B------:R-:W3:Y:S02]  /*16540*/  LDC R8, c[0x0][0x230] ;  /* 0x00008c00ff087b82 */ /* 0x000ee40000000800 */
[----:B------:R-:W-:Y:S04]  /*16550*/  STL.64 [R1+0x1558], R30 ;  /* 0x0015581e01007387 */ /* 0x000fe80000100a00 */
[----:B------:R1:W-:Y:S02]  /*16560*/  STL.64 [R1+0x1560], R24 ;  /* 0x0015601801007387 */ /* 0x0003e40000100a00 */
[----:B------:R-:W4:Y:S02]  /*16570*/  LDC R243, c[0x0][0x230] ;  /* 0x00008c00fff37b82 */ /* 0x000f240000000800 */
[----:B------:R-:W-:Y:S04]  /*16580*/  STL.64 [R1+0x1568], R36 ;  /* 0x0015682401007387 */ /* 0x000fe80000100a00 */
[----:B------:R1:W-:Y:S04]  /*16590*/  LDGSTS.E [R245+0x6800c], desc[UR60][R28.64], !P3 ;  /* 0x6800c0001cf57fae */ /* 0x0003e8000d92187c */
[----:B------:R1:W-:Y:S01]  /*165a0*/  STL.64 [R1+0x1570], R28 ;  /* 0x0015701c01007387 */ /* 0x0003e20000100a00 */
[----:B------:R-:W-:Y:S01]  /*165b0*/  VIADD R0, R9, 0xfffffffa ;  /* 0xfffffffa09007836 */ /* 0x000fe20000000000 */
[----:B-1----:R-:W1:Y:S02]  /*165c0*/  LDC R24, c[0x0][0x230] ;  /* 0x00008c00ff187b82 */ /* 0x002e640000000800 */
[----:B------:R-:W-:Y:S04]  /*165d0*/  LDGSTS.E [R245+0x6c000], desc[UR60][R66.64], !P5 ;  /* 0x6c00000042f57fae */ /* 0x000fe8000e92187c */
[----:B------:R-:W-:Y:S02]  /*165e0*/  STL.64 [R1+0x1578], R66 ;  /* 0x0015784201007387 */ /* 0x000fe40000100a00 */
[----:B------:R-:W1:Y:S02]  /*165f0*/  LDC R9, c[0x0][0x230] ;  /* 0x00008c00ff097b82 */ /* 0x000e640000000800 */
[----:B------:R-:W-:Y:S04]  /*16600*/  LDGSTS.E [R245+0x6c004], desc[UR60][R34.64], !P4 ;  /* 0x6c00400022f57fae */ /* 0x000fe8000e12187c */
[----:B------:R-:W-:Y:S01]  /*16610*/  STL.64 [R1+0x1580], R34 ;  /* 0x0015802201007387 */ /* 0x000fe20000100a00 */
[----:B------:R-:W-:Y:S01]  /*16620*/  VIADD R4, R242, 0xfffffff9 ;  /* 0xfffffff9f2047836 */ /* 0x000fe20000000000 */
[----:B------:R-:W-:Y:S01]  /*16630*/  ISETP.GE.U32.AND P3, PT, R0, 0x7fffff7b, PT ;  /* 0x7fffff7b0000780c */ /* 0x000fe20003f66070 */
[----:B------:R-:W2:Y:S01]  /*16640*/  LDC.64 R28, c[0x0][0x238] ;  /* 0x00008e00ff1c7b82 */ /* 0x000ea20000000a00 */
[----:B------:R-:W-:Y:S04]  /*16650*/  LDGSTS.E [R245+0x6c008], desc[UR60][R32.64], !P1 ;  /* 0x6c00800020f57fae */ /* 0x000fe8000c92187c */
[----:B------:R-:W-:Y:S03]  /*16660*/  STL.64 [R1+0x1588], R32 ;  /* 0x0015882001007387 */ /* 0x000fe60000100a00 */
[----:B------:R-:W2:Y:S01]  /*16670*/  LDC R242, c[0x0][0x230] ;  /* 0x00008c00fff27b82 */ /* 0x000ea20000000800 */
[----:B------:R-:W-:Y:S04]  /*16680*/  LDGSTS.E [R245+0x6c00c], desc[UR60][R40.64], !P0 ;  /* 0x6c00c00028f57fae */ /* 0x000fe8000c12187c */
[----:B------:R2:W-:Y:S03]  /*16690*/  STL.64 [R1+0x1590], R40 ;  /* 0x0015902801007387 */ /* 0x0005e60000100a00 */
[----:B------:R-:W2:Y:S01]  /*166a0*/  LDC R25, c[0x0][0x230] ;  /* 0x00008c00ff197b82 */ /* 0x000ea20000000800 */
[----:B------:R-:W-:Y:S04]  /*166b0*/  LDGSTS.E [R246+0x60000], desc[UR60][R82.64], !P2 ;  /* 0x6000000052f67fae */ /* 0x000fe8000d12187c */
[----:B------:R-:W2:Y:S01]  /*166c0*/  LDL.LU.64 R82, [R1+0x1618] ;  /* 0x0016180001527983 */ /* 0x000ea20000300a00 */
[----:B------:R-:W-:-:S02]  /*166d0*/  VIADD R0, R244, 0xfffffff8 ;  /* 0xfffffff8f4007836 */ /* 0x000fc40000000000 */
[----:B------:R-:W1:Y:S03]  /*166e0*/  LDC R244, c[0x0][0x230] ;  /* 0x00008c00fff47b82 */ /* 0x000e660000000800 */
[----:B------:R-:W-:Y:S01]  /*166f0*/  ISETP.GE.U32.AND P4, PT, R0, 0x7fffff79, PT ;  /* 0x7fffff790000780c */ /* 0x000fe20003f86070 */
[----:B------:R-:W-:Y:S01]  /*16700*/  VIADD R0, R6, 0xffffffdb ;  /* 0xffffffdb06007836 */ /* 0x000fe20000000000 */
[----:B------:R-:W-:-:S03]  /*16710*/  ISETP.GE.U32.AND P5, PT, R4, 0x7fffff7a, PT ;  /* 0x7fffff7a0400780c */ /* 0x000fc60003fa6070 */
[----:B------:R-:W2:Y:S01]  /*16720*/  LDC R6, c[0x0][0x230] ;  /* 0x00008c00ff067b82 */ /* 0x000ea20000000800 */
[----:B------:R-:W-:Y:S01]  /*16730*/  ISETP.GE.U32.AND P1, PT, R0, 0x7fffff5c, PT ;  /* 0x7fffff5c0000780c */ /* 0x000fe20003f26070 */
[----:B---3--:R-:W-:Y:S02]  /*16740*/  VIADD R0, R5, 0xffffffda ;  /* 0xffffffda05007836 */ /* 0x008fe40000000000 */
[----:B------:R-:W-:-:S03]  /*16750*/  VIADD R4, R8, 0xffffffd9 ;  /* 0xffffffd908047836 */ /* 0x000fc60000000000 */
[----:B------:R-:W-:Y:S01]  /*16760*/  ISETP.GE.U32.AND P0, PT, R0, 0x7fffff5b, PT ;  /* 0x7fffff5b0000780c */ /* 0x000fe20003f06070 */
[----:B-1----:R-:W-:Y:S01]  /*16770*/  VIADD R0, R9, 0xffffffd8 ;  /* 0xffffffd809007836 */ /* 0x002fe20000000000 */
[----:B------:R-:W1:Y:S01]  /*16780*/  LDC R8, c[0x0][0x230] ;  /* 0x00008c00ff087b82 */ /* 0x000e620000000800 */
[----:B------:R-:W-:-:S07]  /*16790*/  ISETP.GE.U32.AND P2, PT, R4, 0x7fffff5a, PT ;  /* 0x7fffff5a0400780c */ /* 0x000fce0003f46070 */
[----:B------:R-:W3:Y:S01]  /*167a0*/  LDC R5, c[0x0][0x230] ;  /* 0x00008c00ff057b82 */ /* 0x000ee20000000800 */
[----:B------:R-:W-:-:S07]  /*167b0*/  VIADD R4, R244, 0xffffffbb ;  /* 0xffffffbbf4047836 */ /* 0x000fce0000000000 */
[----:B------:R-:W3:Y:S08]  /*167c0*/  LDC R9, c[0x0][0x230] ;  /* 0x00008c00ff097b82 */ /* 0x000ef00000000800 */
[----:B------:R-:W3:Y:S01]  /*167d0*/  LDC R244, c[0x0][0x230] ;  /* 0x00008c00fff47b82 */ /* 0x000ee20000000800 */
[----:B----4-:R-:W-:Y:S01]  /*167e0*/  LDGSTS.E [R246+0x60004], desc[UR60][R18.64], !P3 ;  /* 0x6000400012f67fae */ /* 0x010fe2000d92187c */
[----:B------:R-:W-:Y:S01]  /*167f0*/  ISETP.GE.U32.AND P3, PT, R0, 0x7fffff59, PT ;  /* 0x7fffff590000780c */ /* 0x000fe20003f66070 */
[----:B------:R-:W-:-:S02]  /*16800*/  VIADD R0, R243, 0xffffffba ;  /* 0xffffffbaf3007836 */ /* 0x000fc40000000000 */
[----:B--2---:R2:W-:Y:S03]  /*16810*/  LDGSTS.E [R246+0x60008], desc[UR60][R250.64], !P5 ;  /* 0x60008000faf67fae */ /* 0x0045e6000e92187c */
[----:B------:R-:W4:Y:S01]  /*16820*/  LDC R243, c[0x0][0x230] ;  /* 0x00008c00fff37b82 */ /* 0x000f220000000800 */
[----:B------:R-:W-:Y:S01]  /*16830*/  LDGSTS.E [R246+0x6000c], desc[UR60][R56.64], !P4 ;  /* 0x6000c00038f67fae */ /* 0x000fe2000e12187c */
[----:B------:R-:W-:Y:S01]  /*16840*/  ISETP.GE.U32.AND P4, PT, R0, 0x7fffff3b, PT ;  /* 0x7fffff3b0000780c */ /* 0x000fe20003f86070 */
[----:B------:R-:W-:Y:S01]  /*16850*/  VIADD R0, R242, 0xffffffb9 ;  /* 0xffffffb9f2007836 */ /* 0x000fe20000000000 */
[----:B------:R-:W-:Y:S01]  /*16860*/  ISETP.GE.U32.AND P5, PT, R4, 0x7fffff3c, PT ;  /* 0x7fffff3c0400780c */ /* 0x000fe20003fa6070 */
[----:B------:R-:W-:Y:S03]  /*16870*/  LDGSTS.E [R246+0x64000], desc[UR60][R240.64], !P1 ;  /* 0x64000000f0f67fae */ /* 0x000fe6000c92187c */
[----:B------:R-:W4:Y:S01]  /*16880*/  LDC R242, c[0x0][0x230] ;  /* 0x00008c00fff27b82 */ /* 0x000f220000000800 */
[----:B------:R-:W-:Y:S01]  /*16890*/  VIADD R4, R248, 0xffffffb8 ;  /* 0xffffffb8f8047836 */ /* 0x000fe20000000000 */
[----:B------:R-:W-:Y:S01]  /*168a0*/  ISETP.GE.U32.AND P1, PT, R0, 0x7fffff3a, PT ;  /* 0x7fffff3a0000780c */ /* 0x000fe20003f26070 */
[----:B------:R-:W-:Y:S01]  /*168b0*/  VIADD R0, R247, 0xffffff9b ;  /* 0xffffff9bf7007836 */ /* 0x000fe20000000000 */
[----:B------:R-:W-:Y:S02]  /*168c0*/  LDGSTS.E [R246+0x64004], desc[UR60][R38.64], !P0 ;  /* 0x6400400026f67fae */ /* 0x000fe4000c12187c */
[----:B------:R-:W-:Y:S01]  /*168d0*/  ISETP.GE.U32.AND P0, PT, R4, 0x7fffff39, PT ;  /* 0x7fffff390400780c */ /* 0x000fe20003f06070 */
[----:B------:R-:W-:Y:S01]  /*168e0*/  VIADD R4, R6, 0xffffff9a ;  /* 0xffffff9a06047836 */ /* 0x000fe20000000000 */
[----:B------:R-:W-:Y:S01]  /*168f0*/  LDGSTS.E [R246+0x64008], desc[UR60][R52.64], !P2 ;  /* 0x6400800034f67fae */ /* 0x000fe2000d12187c */
[----:B------:R-:W-:Y:S01]  /*16900*/  ISETP.GE.U32.AND P2, PT, R0, 0x7fffff1c, PT ;  /* 0x7fffff1c0000780c */ /* 0x000fe20003f46070 */
[----:B------:R-:W4:Y:S01]  /*16910*/  LDC R6, c[0x0][0x230] ;  /* 0x00008c00ff067b82 */ /* 0x000f220000000800 */
[----:B-1----:R-:W-:Y:S01]  /*16920*/  IADD3 R0, R8, -0x67, RZ ;  /* 0xffffff9908007810 */ /* 0x002fe20007ffe0ff */
[----:B------:R-:W-:Y:S04]  /*16930*/  LDGSTS.E [R246+0x6400c], desc[UR60][R42.64], !P3 ;  /* 0x6400c0002af67fae */ /* 0x000fe8000d92187c */
[----:B------:R-:W-:Y:S01]  /*16940*/  LDGSTS.E [R246+0x68000], desc[UR60][R70.64], !P5 ;  /* 0x6800000046f67fae */ /* 0x000fe2000e92187c */
[----:B------:R-:W-:Y:S01]  /*16950*/  ISETP.GE.U32.AND P5, PT, R0, 0x7fffff1a, PT ;  /* 0x7fffff1a0000780c */ /* 0x000fe20003fa6070 */
[----:B---3--:R-:W-:Y:S01]  /*16960*/  VIADD R0, R5, 0xffffff98 ;  /* 0xffffff9805007836 */ /* 0x008fe20000000000 */
[----:B------:R-:W1:Y:S01]  /*16970*/  LDC R8, c[0x0][0x230] ;  /* 0x00008c00ff087b82 */ /* 0x000e620000000800 */
[----:B------:R-:W-:Y:S01]  /*16980*/  ISETP.GE.U32.AND P3, PT, R4, 0x7fffff1b, PT ;  /* 0x7fffff1b0400780c */ /* 0x000fe20003f66070 */
[----:B------:R-:W-:Y:S01]  /*16990*/  LDGSTS.E [R246+0x68004], desc[UR60][R46.64], !P4 ;  /* 0x680040002ef67fae */ /* 0x000fe2000e12187c */
[----:B------:R-:W-:-:S05]  /*169a0*/  VIADD R4, R9, 0xfffffff7 ;  /* 0xfffffff709047836 */ /* 0x000fca0000000000 */
[----:B------:R-:W3:Y:S01]  /*169b0*/  LDC R5, c[0x0][0x230] ;  /* 0x00008c00ff057b82 */ /* 0x000ee20000000800 */
[----:B------:R-:W-:Y:S01]  /*169c0*/  ISETP.GE.U32.AND P4, PT, R0, 0x7fffff19, PT ;  /* 0x7fffff190000780c */ /* 0x000fe20003f86070 */
[----:B----4-:R-:W-:Y:S01]  /*169d0*/  VIADD R0, R242, 0xfffffff6 ;  /* 0xfffffff6f2007836 */ /* 0x010fe20000000000 */
[----:B------:R-:W-:Y:S04]  /*169e0*/  LDGSTS.E [R246+0x68008], desc[UR60][R60.64], !P1 ;  /* 0x680080003cf67fae */ /* 0x000fe8000c92187c */
[----:B------:R-:W-:Y:S01]  /*169f0*/  LDGSTS.E [R246+0x6800c], desc[UR60][R48.64], !P0 ;  /* 0x6800c00030f67fae */ /* 0x000fe2000c12187c */
[----:B------:R-:W4:Y:S01]  /*16a00*/  LDC R9, c[0x0][0x230] ;  /* 0x00008c00ff097b82 */ /* 0x000f220000000800 */
[----:B------:R-:W-:Y:S01]  /*16a10*/  ISETP.GE.U32.AND P0, PT, R0, 0x7fffff77, PT ;  /* 0x7fffff770000780c */ /* 0x000fe20003f06070 */
[----:B------:R-:W-:Y:S01]  /*16a20*/  VIADD R0, R244, 0xfffffff4 ;  /* 0xfffffff4f4007836 */ /* 0x000fe20000000000 */
[----:B------:R-:W-:Y:S01]  /*16a30*/  ISETP.GE.U32.AND P1, PT, R4, 0x7fffff78, PT ;  /* 0x7fffff780400780c */ /* 0x000fe20003f26070 */
[----:B------:R-:W-:Y:S01]  /*16a40*/  VIADD R4, R243, 0xfffffff5 ;  /* 0xfffffff5f3047836 */ /* 0x000fe20000000000 */
[----:B------:R-:W-:Y:S03]  /*16a50*/  LDGSTS.E [R246+0x6c000], desc[UR60][R50.64], !P2 ;  /* 0x6c00000032f67fae */ /* 0x000fe6000d12187c */
[----:B------:R-:W2:Y:S01]  /*16a60*/  LDC R242, c[0x0][0x230] ;  /* 0x00008c00fff27b82 */ /* 0x000ea20000000800 */
[----:B------:R-:W-:Y:S01]  /*16a70*/  LDGSTS.E [R246+0x6c004], desc[UR60][R64.64], !P3 ;  /* 0x6c00400040f67fae */ /* 0x000fe2000d92187c */
[----:B------:R-:W-:Y:S01]  /*16a80*/  ISETP.GE.U32.AND P3, PT, R0, 0x7fffff75, PT ;  /* 0x7fffff750000780c */ /* 0x000fe20003f66070 */
[----:B------:R-:W-:Y:S01]  /*16a90*/  VIADD R0, R6, 0xffffffd7 ;  /* 0xffffffd706007836 */ /* 0x000fe20000000000 */
[----:B------:R-:W-:Y:S01]  /*16aa0*/  LOP3.LUT R247, R10, 0x20, RZ, 0x3c, !PT ;  /* 0x000000200af77812 */ /* 0x000fe200078e3cff */
[----:B------:R-:W-:Y:S03]  /*16ab0*/  LDGSTS.E [R246+0x6c008], desc[UR60][R58.64], !P5 ;  /* 0x6c0080003af67fae */ /* 0x000fe6000e92187c */
[----:B------:R-:W2:Y:S01]  /*16ac0*/  LDC R243, c[0x0][0x230] ;  /* 0x00008c00fff37b82 */ /* 0x000ea20000000800 */
[----:B------:R-:W-:Y:S01]  /*16ad0*/  ISETP.GE.U32.AND P5, PT, R0, 0x7fffff58, PT ;  /* 0x7fffff580000780c */ /* 0x000fe20003fa6070 */
[----:B---3--:R-:W-:-:S06]  /*16ae0*/  VIADD R0, R5, 0xffffffd6 ;  /* 0xffffffd605007836 */ /* 0x008fcc0000000000 */
[----:B------:R-:W3:Y:S01]  /*16af0*/  LDC R244, c[0x0][0x230] ;  /* 0x00008c00fff47b82 */ /* 0x000ee20000000800 */
[----:B------:R-:W-:Y:S01]  /*16b00*/  ISETP.GE.U32.AND P2, PT, R4, 0x7fffff76, PT ;  /* 0x7fffff760400780c */ /* 0x000fe20003f46070 */
[----:B------:R-:W-:Y:S01]  /*16b10*/  LDGSTS.E [R246+0x6c00c], desc[UR60][R54.64], !P4 ;  /* 0x6c00c00036f67fae */ /* 0x000fe2000e12187c */
[----:B------:R-:W-:-:S05]  /*16b20*/  VIADD R247, R247, UR59 ;  /* 0x0000003bf7f77c36 */ /* 0x000fca0008000000 */
[----:B------:R-:W3:Y:S01]  /*16b30*/  LDC R248, c[0x0][0x230] ;  /* 0x00008c00fff87b82 */ /* 0x000ee20000000800 */
[----:B------:R-:W-:Y:S01]  /*16b40*/  ISETP.GE.U32.AND P4, PT, R0, 0x7fffff57, PT ;  /* 0x7fffff570000780c */ /* 0x000fe20003f86070 */
[----:B----4-:R-:W-:Y:S01]  /*16b50*/  VIADD R0, R9, 0xffffffd4 ;  /* 0xffffffd409007836 */ /* 0x010fe20000000000 */
[----:B-1----:R-:W-:-:S05]  /*16b60*/  IADD3 R4, R8, -0x2b, RZ ;  /* 0xffffffd508047810 */ /* 0x002fca0007ffe0ff */
[----:B------:R-:W1:Y:S08]  /*16b70*/  LDC R8, c[0x0][0x230] ;  /* 0x00008c00ff087b82 */ /* 0x000e700000000800 */
[----:B------:R-:W4:Y:S08]  /*16b80*/  LDC R6, c[0x0][0x230] ;  /* 0x00008c00ff067b82 */ /* 0x000f300000000800 */
[----:B------:R-:W4:Y:S01]  /*16b90*/  LDC R5, c[0x0][0x230] ;  /* 0x00008c00ff057b82 */ /* 0x000f220000000800 */
[----:B------:R-:W-:Y:S07]  /*16ba0*/  LDGSTS.E [R247+0x60000], desc[UR60][R82.64], !P1 ;  /* 0x6000000052f77fae */ /* 0x000fee000c92187c */
[----:B------:R-:W4:Y:S01]  /*16bb0*/  LDC R9, c[0x0][0x230] ;  /* 0x00008c00ff097b82 */ /* 0x000f220000000800 */
[----:B------:R-:W-:Y:S01]  /*16bc0*/  LDGSTS.E [R247+0x60004], desc[UR60][R96.64], !P0 ;  /* 0x6000400060f77fae */ /* 0x000fe2000c12187c */
[----:B------:R-:W-:Y:S01]  /*16bd0*/  ISETP.GE.U32.AND P0, PT, R0, 0x7fffff55, PT ;  /* 0x7fffff550000780c */ /* 0x000fe20003f06070 */
[----:B--2---:R-:W-:Y:S01]  /*16be0*/  VIADD R0, R242, 0xffffffb6 ;  /* 0xffffffb6f2007836 */ /* 0x004fe20000000000 */
[----:B------:R-:W-:Y:S01]  /*16bf0*/  ISETP.GE.U32.AND P1, PT, R4, 0x7fffff56, PT ;  /* 0x7fffff560400780c */ /* 0x000fe20003f26070 */
[----:B------:R-:W-:Y:S01]  /*16c00*/  LDGSTS.E [R247+0x60008], desc[UR60][R238.64], !P2 ;  /* 0x60008000eef77fae */ /* 0x000fe2000d12187c */
[----:B------:R-:W-:-:S02]  /*16c10*/  VIADD R4, R243, 0xffffffb7 ;  /* 0xffffffb7f3047836 */ /* 0x000fc40000000000 */
[----:B------:R-:W2:Y:S01]  /*16c20*/  LDC R242, c[0x0][0x230] ;  /* 0x00008c00fff27b82 */ /* 0x000ea20000000800 */
[----:B------:R-:W-:Y:S01]  /*16c30*/  LDGSTS.E [R247+0x6000c], desc[UR60][R62.64], !P3 ;  /* 0x6000c0003ef77fae */ /* 0x000fe2000d92187c */
[----:B------:R-:W-:Y:S01]  /*16c40*/  ISETP.GE.U32.AND P3, PT, R0, 0x7fffff37, PT ;  /* 0x7fffff370000780c */ /* 0x000fe20003f66070 */
[----:B---3--:R-:W-:Y:S01]  /*16c50*/  VIADD R0, R244, 0xffffffb5 ;  /* 0xffffffb5f4007836 */ /* 0x008fe20000000000 */
[----:B------:R-:W-:Y:S01]  /*16c60*/  ISETP.GE.U32.AND P2, PT, R4, 0x7fffff38, PT ;  /* 0x7fffff380400780c */ /* 0x000fe20003f46070 */
[----:B------:R-:W-:Y:S03]  /*16c70*/  LDGSTS.E [R247+0x64000], desc[UR60][R76.64], !P5 ;  /* 0x640000004cf77fae */ /* 0x000fe6000e92187c */
[----:B------:R-:W-:Y:S01]  /*16c80*/  ISETP.GE.U32.AND P6, PT, R0, 0x7fffff36, PT ;  /* 0x7fffff360000780c */ /* 0x000fe20003fc6070 */
[----:B------:R-:W3:Y:S01]  /*16c90*/  LDC R244, c[0x0][0x230] ;  /* 0x00008c00fff47b82 */ /* 0x000ee20000000800 */
[----:B------:R-:W-:Y:S01]  /*16ca0*/  VIADD R0, R248, 0xffffff97 ;  /* 0xffffff97f8007836 */ /* 0x000fe20000000000 */
[----:B------:R-:W-:Y:S01]  /*16cb0*/  LDGSTS.E [R247+0x64004], desc[UR60][R68.64], !P4 ;  /* 0x6400400044f77fae */ /* 0x000fe2000e12187c */
[----:B------:R-:W-:-:S03]  /*16cc0*/  VIADD R4, R249, 0xffffffb4 ;  /* 0xffffffb4f9047836 */ /* 0x000fc60000000000 */
[----:B------:R-:W-:Y:S01]  /*16cd0*/  LDGSTS.E [R247+0x64008], desc[UR60][R78.64], !P1 ;  /* 0x640080004ef77fae */ /* 0x000fe2000c92187c */
[----:B------:R-:W-:Y:S01]  /*16ce0*/  ISETP.GE.U32.AND P1, PT, R0, 0x7fffff18, PT ;  /* 0x7fffff180000780c */ /* 0x000fe20003f26070 */
[----:B------:R-:W3:Y:S01]  /*16cf0*/  LDC R243, c[0x0][0x230] ;  /* 0x00008c00fff37b82 */ /* 0x000ee20000000800 */
[----:B-1----:R-:W-:Y:S01]  /*16d00*/  VIADD R0, R8, 0xffffff95 ;  /* 0xffffff9508007836 */ /* 0x002fe20000000000 */
[----:B------:R-:W-:Y:S01]  /*16d10*/  ISETP.GE.U32.AND P4, PT, R4, 0x7fffff35, PT ;  /* 0x7fffff350400780c */ /* 0x000fe20003f86070 */
[----:B------:R-:W-:Y:S01]  /*16d20*/  LDGSTS.E [R247+0x6400c], desc[UR60][R72.64], !P0 ;  /* 0x6400c00048f77fae */ /* 0x000fe2000c12187c */
[----:B----4-:R-:W-:-:S03]  /*16d30*/  VIADD R4, R6, 0xffffff96 ;  /* 0xffffff9606047836 */ /* 0x010fc60000000000 */
[----:B------:R-:W-:Y:S01]  /*16d40*/  LDGSTS.E [R247+0x68000], desc[UR60][R84.64], !P2 ;  /* 0x6800000054f77fae */ /* 0x000fe2000d12187c */
[----:B------:R-:W1:Y:S01]  /*16d50*/  LDC R8, c[0x0][0x230] ;  /* 0x00008c00ff087b82 */ /* 0x000e620000000800 */
[----:B------:R-:W-:Y:S02]  /*16d60*/  ISETP.GE.U32.AND P2, PT, R0, 0x7fffff16, PT ;  /* 0x7fffff160000780c */ /* 0x000fe40003f46070 */
[----:B------:R-:W-:Y:S01]  /*16d70*/  IADD3 R0, R5, -0x6c, RZ ;  /* 0xffffff9405007810 */ /* 0x000fe20007ffe0ff */
[----:B------:R-:W-:Y:S04]  /*16d80*/  LDGSTS.E [R247+0x68004], desc[UR60][R74.64], !P3 ;  /* 0x680040004af77fae */ /* 0x000fe8000d92187c */
[----:B------:R-:W4:Y:S01]  /*16d90*/  LDC R6, c[0x0][0x230] ;  /* 0x00008c00ff067b82 */ /* 0x000f220000000800 */
[----:B------:R-:W-:Y:S01]  /*16da0*/  ISETP.GE.U32.AND P3, PT, R0, 0x7fffff15, PT ;  /* 0x7fffff150000780c */ /* 0x000fe20003f66070 */
[----:B------:R-:W-:Y:S01]  /*16db0*/  VIADD R0, R9, 0xfffffff2 ;  /* 0xfffffff209007836 */ /* 0x000fe20000000000 */
[----:B------:R-:W-:Y:S01]  /*16dc0*/  ISETP.GE.U32.AND P0, PT, R4, 0x7fffff17, PT ;  /* 0x7fffff170400780c */ /* 0x000fe20003f06070 */
[----:B------:R-:W-:Y:S04]  /*16dd0*/  LDGSTS.E [R247+0x68008], desc[UR60][R126.64], !P6 ;  /* 0x680080007ef77fae */ /* 0x000fe8000f12187c */
[----:B------:R-:W4:Y:S01]  /*16de0*/  LDC R5, c[0x0][0x230] ;  /* 0x00008c00ff057b82 */ /* 0x000f220000000800 */
[----:B------:R-:W-:Y:S01]  /*16df0*/  ISETP.GE.U32.AND P6, PT, R0, 0x7fffff73, PT ;  /* 0x7fffff730000780c */ /* 0x000fe20003fc6070 */
[----:B--2---:R-:W-:Y:S01]  /*16e00*/  VIADD R4, R242, 0xfffffff3 ;  /* 0xfffffff3f2047836 */ /* 0x004fe20000000000 */
[----:B------:R-:W-:Y:S01]  /*16e10*/  LDGSTS.E [R247+0x6800c], desc[UR60][R88.64], !P4 ;  /* 0x6800c00058f77fae */ /* 0x000fe2000e12187c */
[----:B---3--:R-:W-:-:S04]  /*16e20*/  VIADD R0, R244, 0xfffffff0 ;  /* 0xfffffff0f4007836 */ /* 0x008fc80000000000 */
[----:B------:R-:W2:Y:S01]  /*16e30*/  LDC R9, c[0x0][0x230] ;  /* 0x00008c00ff097b82 */ /* 0x000ea20000000800 */
[----:B------:R-:W-:Y:S01]  /*16e40*/  ISETP.GE.U32.AND P5, PT, R4, 0x7fffff74, PT ;  /* 0x7fffff740400780c */ /* 0x000fe20003fa6070 */
[----:B------:R-:W-:Y:S01]  /*16e50*/  VIADD R4, R243, 0xfffffff1 ;  /* 0xfffffff1f3047836 */ /* 0x000fe20000000000 */
[----:B------:R-:W-:Y:S05]  /*16e60*/  LDGSTS.E [R247+0x6c000], desc[UR60][R80.64], !P1 ;  /* 0x6c00000050f77fae */ /* 0x000fea000c92187c */
[----:B------:R-:W3:Y:S01]  /*16e70*/  LDC R244, c[0x0][0x230] ;  /* 0x00008c00fff47b82 */ /* 0x000ee20000000800 */
[----:B------:R-:W-:Y:S01]  /*16e80*/  ISETP.GE.U32.AND P1, PT, R0, 0x7fffff71, PT ;  /* 0x7fffff710000780c */ /* 0x000fe20003f26070 */
[----:B-1----:R-:W-:Y:S01]  /*16e90*/  VIADD R0, R8, 0xffffffd2 ;  /* 0xffffffd208007836 */ /* 0x002fe20000000000 */
[----:B------:R-:W-:Y:S01]  /*16ea0*/  ISETP.GE.U32.AND P4, PT, R4, 0x7fffff72, PT ;  /* 0x7fffff720400780c */ /* 0x000fe20003f86070 */
[----:B------:R-:W-:Y:S04]  /*16eb0*/  LDGSTS.E [R247+0x6c004], desc[UR60][R110.64], !P0 ;  /* 0x6c0040006ef77fae */ /* 0x000fe8000c12187c */
[----:B------:R-:W1:Y:S01]  /*16ec0*/  LDC R243, c[0x0][0x230] ;  /* 0x00008c00fff37b82 */ /* 0x000e620000000800 */
[----:B----4-:R-:W-:Y:S01]  /*16ed0*/  VIADD R4, R6, 0xffffffd3 ;  /* 0xffffffd306047836 */ /* 0x010fe20000000000 */
[----:B------:R-:W-:Y:S06]  /*16ee0*/  LDGSTS.E [R247+0x6c008], desc[UR60][R86.64], !P2 ;  /* 0x6c00800056f77fae */ /* 0x000fec000d12187c */
[----:B------:R-:W4:Y:S01]  /*16ef0*/  LDC R242, c[0x0][0x230] ;  /* 0x00008c00fff27b82 */ /* 0x000f220000000800 */
[----:B------:R-:W-:Y:S01]  /*16f00*/  ISETP.GE.U32.AND P2, PT, R0, 0x7fffff53, PT ;  /* 0x7fffff530000780c */ /* 0x000fe20003f46070 */
[----:B------:R-:W-:Y:S01]  /*16f10*/  VIADD R0, R5, 0xffffffd1 ;  /* 0xffffffd105007836 */ /* 0x000fe20000000000 */
[----:B------:R-:W-:Y:S01]  /*16f20*/  LOP3.LUT R248, R10, 0x30, RZ, 0x3c, !PT ;  /* 0x000000300af87812 */ /* 0x000fe200078e3cff */
[----:B------:R-:W-:Y:S04]  /*16f30*/  LDGSTS.E [R247+0x6c00c], desc[UR60][R92.64], !P3 ;  /* 0x6c00c0005cf77fae */ /* 0x000fe8000d92187c */
[----:B------:R-:W4:Y:S01]  /*16f40*/  LDC R6, c[0x0][0x230] ;  /* 0x00008c00ff067b82 */ /* 0x000f220000000800 */
[----:B------:R-:W-:Y:S01]  /*16f50*/  VIADD R248, R248, UR59 ;  /* 0x0000003bf8f87c36 */ /* 0x000fe20008000000 */
[----:B------:R-:W-:-:S02]  /*16f60*/  ISETP.GE.U32.AND P3, PT, R0, 0x7fffff52, PT ;  /* 0x7fffff520000780c */ /* 0x000fc40003f66070 */
[----:B--2---:R-:W-:Y:S02]  /*16f70*/  IADD3 R0, R9, -0x30, RZ ;  /* 0xffffffd009007810 */ /* 0x004fe40007ffe0ff */
[----:B------:R-:W-:Y:S01]  /*16f80*/  ISETP.GE.U32.AND P0, PT, R4, 0x7fffff54, PT ;  /* 0x7fffff540400780c */ /* 0x000fe20003f06070 */
[----:B------:R-:W-:Y:S01]  /*16f90*/  LDGSTS.E [R248+0x60000], desc[UR60][R90.64], !P5 ;  /* 0x600000005af87fae */ /* 0x000fe2000e92187c */
[----:B------:R-:W-:Y:S01]  /*16fa0*/  ISETP.GE.U32.AND P5, PT, R0, 0x7fffff51, PT ;  /* 0x7fffff510000780c */ /* 0x000fe20003fa6070 */
[----:B---3--:R-:W-:Y:S01]  /*16fb0*/  VIADD R0, R244, 0xffffffb2 ;  /* 0xffffffb2f4007836 */ /* 0x008fe20000000000 */
[----:B------:R-:W2:Y:S01]  /*16fc0*/  LDC R9, c[0x0][0x230] ;  /* 0x00008c00ff097b82 */ /* 0x000ea20000000800 */
[----:B------:R-:W-:Y:S01]  /*16fd0*/  LDGSTS.E [R248+0x60004], desc[UR60][R236.64], !P6 ;  /* 0x60004000ecf87fae */ /* 0x000fe2000f12187c */
[----:B-1----:R-:W-:-:S03]  /*16fe0*/  VIADD R4, R243, 0xffffffb3 ;  /* 0xffffffb3f3047836 */ /* 0x002fc60000000000 */
[----:B------:R-:W-:Y:S01]  /*16ff0*/  LDGSTS.E [R248+0x60008], desc[UR60][R104.64], !P4 ;  /* 0x6000800068f87fae */ /* 0x000fe2000e12187c */
[----:B------:R-:W-:Y:S01]  /*17000*/  ISETP.GE.U32.AND P4, PT, R0, 0x7fffff33, PT ;  /* 0x7fffff330000780c */ /* 0x000fe20003f86070 */
[----:B----4-:R-:W-:Y:S01]  /*17010*/  VIADD R0, R242, 0xffffffb0 ;  /* 0xffffffb0f2007836 */ /* 0x010fe20000000000 */
[----:B------:R-:W1:Y:S01]  /*17020*/  LDC R8, c[0x0][0x230] ;  /* 0x00008c00ff087b82 */ /* 0x000e620000000800 */
[----:B------:R-:W-:Y:S04]  /*17030*/  LDGSTS.E [R248+0x6000c], desc[UR60][R94.64], !P1 ;  /* 0x6000c0005ef87fae */ /* 0x000fe8000c92187c */
[----:B------:R-:W-:Y:S03]  /*17040*/  LDGSTS.E [R248+0x64000], desc[UR60][R106.64], !P0 ;  /* 0x640000006af87fae */ /* 0x000fe6000c12187c */
[----:B------:R-:W3:Y:S01]  /*17050*/  LDC R243, c[0x0][0x230] ;  /* 0x00008c00fff37b82 */ /* 0x000ee20000000800 */
[----:B------:R-:W-:Y:S01]  /*17060*/  ISETP.GE.U32.AND P0, PT, R0, 0x7fffff31, PT ;  /* 0x7fffff310000780c */ /* 0x000fe20003f06070 */
[----:B------:R-:W-:Y:S01]  /*17070*/  VIADD R0, R6, 0xffffff93 ;  /* 0xffffff9306007836 */ /* 0x000fe20000000000 */
[----:B------:R-:W-:Y:S01]  /*17080*/  ISETP.GE.U32.AND P6, PT, R4, 0x7fffff34, PT ;  /* 0x7fffff340400780c */ /* 0x000fe20003fc6070 */
[----:B------:R-:W-:Y:S04]  /*17090*/  LDGSTS.E [R248+0x64004], desc[UR60][R98.64], !P2 ;  /* 0x6400400062f87fae */ /* 0x000fe8000d12187c */
[----:B------:R-:W4:Y:S01]  /*170a0*/  LDC R6, c[0x0][0x230] ;  /* 0x00008c00ff067b82 */ /* 0x000f220000000800 */
[----:B------:R-:W-:-:S07]  /*170b0*/  ISETP.GE.U32.AND P2, PT, R0, 0x7fffff14, PT ;  /* 0x7fffff140000780c */ /* 0x000fce0003f46070 */
[----:B------:R-:W4:Y:S01]  /*170c0*/  LDC R5, c[0x0][0x230] ;  /* 0x00008c00ff057b82 */ /* 0x000f220000000800 */
[----:B--2---:R-:W-:Y:S01]  /*170d0*/  VIADD R0, R9, 0xffffff91 ;  /* 0xffffff9109007836 */ /* 0x004fe20000000000 */
[----:B------:R-:W-:Y:S01]  /*170e0*/  LDGSTS.E [R248+0x64008], desc[UR60][R136.64], !P3 ;  /* 0x6400800088f87fae */ /* 0x000fe2000d92187c */
[----:B-1----:R-:W-:-:S03]  /*170f0*/  VIADD R4, R8, 0xffffffb1 ;  /* 0xffffffb108047836 */ /* 0x002fc60000000000 */
[----:B------:R-:W-:Y:S02]  /*17100*/  LDGSTS.E [R248+0x6400c], desc[UR60][R100.64], !P5 ;  /* 0x6400c00064f87fae */ /* 0x000fe4000e92187c */
[----:B------:R-:W1:Y:S01]  /*17110*/  LDC R244, c[0x0][0x230] ;  /* 0x00008c00fff47b82 */ /* 0x000e620000000800 */
[----:B------:R-:W-:Y:S01]  /*17120*/  ISETP.GE.U32.AND P5, PT, R0, 0x7fffff12, PT ;  /* 0x7fffff120000780c */ /* 0x000fe20003fa6070 */
[----:B---3--:R-:W-:Y:S01]  /*17130*/  VIADD R0, R243, 0xffffff90 ;  /* 0xffffff90f3007836 */ /* 0x008fe20000000000 */
[----:B------:R-:W-:Y:S01]  /*17140*/  ISETP.GE.U32.AND P1, PT, R4, 0x7fffff32, PT ;  /* 0x7fffff320400780c */ /* 0x000fe20003f26070 */
[----:B------:R-:W-:Y:S04]  /*17150*/  LDGSTS.E [R248+0x68000], desc[UR60][R102.64], !P6 ;  /* 0x6800000066f87fae */ /* 0x000fe8000f12187c */
[----:B------:R-:W2:Y:S01]  /*17160*/  LDC R249, c[0x0][0x230] ;  /* 0x00008c00fff97b82 */ /* 0x000ea20000000800 */
[----:B------:R-:W-:Y:S01]  /*17170*/  ISETP.GE.U32.AND P6, PT, R0, 0x7fffff11, PT ;  /* 0x7fffff110000780c */ /* 0x000fe20003fc6070 */
[----:B----4-:R-:W-:Y:S01]  /*17180*/  VIADD R0, R6, 0xffffffee ;  /* 0xffffffee06007836 */ /* 0x010fe20000000000 */
[----:B------:R-:W-:Y:S05]  /*17190*/  LDGSTS.E [R248+0x68004], desc[UR60][R116.64], !P4 ;  /* 0x6800400074f87fae */ /* 0x000fea000e12187c */
[----:B------:R-:W3:Y:S01]  /*171a0*/  LDC R8, c[0x0][0x230] ;  /* 0x00008c00ff087b82 */ /* 0x000ee20000000800 */
[----:B------:R-:W-:Y:S01]  /*171b0*/  VIADD R4, R5, 0xffffff92 ;  /* 0xffffff9205047836 */ /* 0x000fe20000000000 */
[----:B------:R-:W-:Y:S06]  /*171c0*/  LDGSTS.E [R248+0x68008], desc[UR60][R108.64], !P1 ;  /* 0x680080006cf87fae */ /* 0x000fec000c92187c */
[----:B------:R-:W4:Y:S08]  /*171d0*/  LDC R242, c[0x0][0x230] ;  /* 0x00008c00fff27b82 */ /* 0x000f300000000800 */
[----:B------:R-:W4:Y:S01]  /*171e0*/  LDC R6, c[0x0][0x230] ;  /* 0x00008c00ff067b82 */ /* 0x000f220000000800 */
[----:B------:R-:W-:Y:S01]  /*171f0*/  ISETP.GE.U32.AND P3, PT, R4, 0x7fffff13, PT ;  /* 0x7fffff130400780c */ /* 0x000fe20003f66070 */
[----:B------:R-:W-:Y:S06]  /*17200*/  LDGSTS.E [R248+0x6800c], desc[UR60][R118.64], !P0 ;  /* 0x6800c00076f87fae */ /* 0x000fec000c12187c */
[----:B------:R-:W4:Y:S01]  /*17210*/  LDC R5, c[0x0][0x230] ;  /* 0x00008c00ff057b82 */ /* 0x000f220000000800 */
[----:B------:R-:W-:Y:S01]  /*17220*/  ISETP.GE.U32.AND P1, PT, R0, 0x7fffff6f, PT ;  /* 0x7fffff6f0000780c */ /* 0x000fe20003f26070 */
[----:B-1----:R-:W-:Y:S01]  /*17230*/  VIADD R0, R244, 0xffffffec ;  /* 0xffffffecf4007836 */ /* 0x002fe20000000000 */
[----:B------:R-:W-:Y:S05]  /*17240*/  LDGSTS.E [R248+0x6c000], desc[UR60][R112.64], !P2 ;  /* 0x6c00000070f87fae */ /* 0x000fea000d12187c */
[----:B------:R-:W1:Y:S01]  /*17250*/  LDC R243, c[0x0][0x230] ;  /* 0x00008c00fff37b82 */ /* 0x000e620000000800 */
[----:B--2---:R-:W-:Y:S01]  /*17260*/  IADD3 R4, R249, -0x11, RZ ;  /* 0xffffffeff9047810 */ /* 0x004fe20007ffe0ff */
[----:B------:R-:W-:Y:S01]  /*17270*/  LDGSTS.E [R248+0x6c004], desc[UR60][R148.64], !P3 ;  /* 0x6c00400094f87fae */ /* 0x000fe2000d92187c */
[----:B------:R-:W-:-:S05]  /*17280*/  ISETP.GE.U32.AND P2, PT, R0, 0x7fffff6d, PT ;  /* 0x7fffff6d0000780c */ /* 0x000fca0003f46070 */
[----:B------:R-:W2:Y:S01]  /*17290*/  LDC R250, c[0x0][0x230] ;  /* 0x00008c00fffa7b82 */ /* 0x000ea20000000800 */
[----:B---3--:R-:W-:Y:S01]  /*172a0*/  VIADD R0, R8, 0xffffffce ;  /* 0xffffffce08007836 */ /* 0x008fe20000000000 */
[----:B------:R-:W-:Y:S01]  /*172b0*/  ISETP.GE.U32.AND P4, PT, R4, 0x7fffff70, PT ;  /* 0x7fffff700400780c */ /* 0x000fe20003f86070 */
[----:B----4-:R-:W-:Y:S01]  /*172c0*/  VIADD R4, R242, 0xffffffed ;  /* 0xffffffedf2047836 */ /* 0x010fe20000000000 */
[----:B------:R-:W-:Y:S04]  /*172d0*/  LDGSTS.E [R248+0x6c008], desc[UR60][R234.64], !P5 ;  /* 0x6c008000eaf87fae */ /* 0x000fe8000e92187c */
[----:B------:R-:W3:Y:S01]  /*172e0*/  LDC R9, c[0x0][0x230] ;  /* 0x00008c00ff097b82 */ /* 0x000ee20000000800 */
[----:B------:R-:W-:Y:S01]  /*172f0*/  ISETP.GE.U32.AND P5, PT, R0, 0x7fffff4f, PT ;  /* 0x7fffff4f0000780c */ /* 0x000fe20003fa6070 */
[----:B------:R-:W-:Y:S01]  /*17300*/  VIADD R0, R6, 0xffffffcd ;  /* 0xffffffcd06007836 */ /* 0x000fe20000000000 */
[----:B------:R-:W-:Y:S01]  /*17310*/  LOP3.LUT R249, R10, 0x40, RZ, 0x3c, !PT ;  /* 0x000000400af97812 */ /* 0x000fe200078e3cff */
[----:B------:R-:W-:Y:S01]  /*17320*/  LDGSTS.E [R248+0x6c00c], desc[UR60][R114.64], !P6 ;  /* 0x6c00c00072f87fae */ /* 0x000fe2000f12187c */
[----:B------:R-:W-:-:S03]  /*17330*/  ISETP.GE.U32.AND P0, PT, R4, 0x7fffff6e, PT ;  /* 0x7fffff6e0400780c */ /* 0x000fc60003f06070 */
[----:B------:R-:W4:Y:S01]  /*17340*/  LDC R244, c[0x0][0x230] ;  /* 0x00008c00fff47b82 */ /* 0x000f220000000800 */
[----:B------:R-:W-:Y:S01]  /*17350*/  VIADD R4, R5, 0xffffffcf ;  /* 0xffffffcf05047836 */ /* 0x000fe20000000000 */
[----:B------:R-:W-:Y:S01]  /*17360*/  ISETP.GE.U32.AND P6, PT, R0, 0x7fffff4e, PT ;  /* 0x7fffff4e0000780c */ /* 0x000fe20003fc6070 */
[----:B------:R-:W-:-:S05]  /*17370*/  VIADD R249, R249, UR59 ;  /* 0x0000003bf9f97c36 */ /* 0x000fca0008000000 */
[----:B------:R-:W4:Y:S01]  /*17380*/  LDC R6, c[0x0][0x230] ;  /* 0x00008c00ff067b82 */ /* 0x000f220000000800 */
[----:B-1----:R-:W-:Y:S01]  /*17390*/  VIADD R0, R243, 0xffffffcc ;  /* 0xffffffccf3007836 */ /* 0x002fe20000000000 */
[----:B------:R-:W-:Y:S01]  /*173a0*/  ISETP.GE.U32.AND P3, PT, R4, 0x7fffff50, PT ;  /* 0x7fffff500400780c */ /* 0x000fe20003f66070 */
[----:B------:R-:W-:Y:S05]  /*173b0*/  LDGSTS.E [R249+0x60000], desc[UR60][R130.64], !P4 ;  /* 0x6000000082f97fae */ /* 0x000fea000e12187c */
[----:B------:R-:W1:Y:S01]  /*173c0*/  LDC R242, c[0x0][0x230] ;  /* 0x00008c00fff27b82 */ /* 0x000e620000000800 */
[----:B------:R-:W-:Y:S01]  /*173d0*/  ISETP.GE.U32.AND P4, PT, R0, 0x7fffff4d, PT ;  /* 0x7fffff4d0000780c */ /* 0x000fe20003f86070 */
[----:B--2---:R-:W-:Y:S01]  /*173e0*/  VIADD R0, R250, 0xffffffae ;  /* 0xffffffaefa007836 */ /* 0x004fe20000000000 */
[----:B------:R-:W-:Y:S04]  /*173f0*/  LDGSTS.E [R249+0x60004], desc[UR60][R120.64], !P1 ;  /* 0x6000400078f97fae */ /* 0x000fe8000c92187c */
[----:B------:R-:W-:Y:S01]  /*17400*/  LDGSTS.E [R249+0x60008], desc[UR60][R132.64], !P0 ;  /* 0x6000800084f97fae */ /* 0x000fe2000c12187c */
[----:B------:R-:W2:Y:S01]  /*17410*/  LDC R8, c[0x0][0x230] ;  /* 0x00008c00ff087b82 */ /* 0x000ea20000000800 */
[----:B------:R-:W-:Y:S01]  /*17420*/  ISETP.GE.U32.AND P0, PT, R0, 0x7fffff2f, PT ;  /* 0x7fffff2f0000780c */ /* 0x000fe20003f06070 */
[----:B---3--:R-:W-:Y:S01]  /*17430*/  VIADD R0, R9, 0xffffffac ;  /* 0xffffffac09007836 */ /* 0x008fe20000000000 */
[----:B------:R-:W-:Y:S05]  /*17440*/  LDGSTS.E [R249+0x6000c], desc[UR60][R122.64], !P2 ;  /* 0x6000c0007af97fae */ /* 0x000fea000d12187c */
[----:B------:R-:W3:Y:S01]  /*17450*/  LDC R243, c[0x0][0x230] ;  /* 0x00008c00fff37b82 */ /* 0x000ee20000000800 */
[----:B------:R-:W-:Y:S01]  /*17460*/  LDGSTS.E [R249+0x64000], desc[UR60][R162.64], !P3 ;  /* 0x64000000a2f97fae */ /* 0x000fe2000d92187c */
[----:B----4-:R-:W-:-:S06]  /*17470*/  IADD3 R4, R244, -0x51, RZ ;  /* 0xffffffaff4047810 */ /* 0x010fcc0007ffe0ff */
[----:B------:R-:W4:Y:S01]  /*17480*/  LDC R5, c[0x0][0x230] ;  /* 0x00008c00ff057b82 */ /* 0x000f220000000800 */
[----:B------:R-:W-:Y:S01]  /*17490*/  ISETP.GE.U32.AND P3, PT, R0, 0x7fffff2d, PT ;  /* 0x7fffff2d0000780c */ /* 0x000fe20003f66070 */
[----:B------:R-:W-:-:S06]  /*174a0*/  VIADD R0, R6, 0xffffff8f ;  /* 0xffffff8f06007836 */ /* 0x000fcc0000000000 */
[----:B------:R-:W4:Y:S01]  /*174b0*/  LDC R9, c[0x0][0x230] ;  /* 0x00008c00ff097b82 */ /* 0x000f220000000800 */
[----:B------:R-:W-:Y:S01]  /*174c0*/  ISETP.GE.U32.AND P1, PT, R4, 0x7fffff30, PT ;  /* 0x7fffff300400780c */ /* 0x000fe20003f26070 */
[----:B------:R-:W-:Y:S01]  /*174d0*/  LDGSTS.E [R249+0x64004], desc[UR60][R124.64], !P5 ;  /* 0x640040007cf97fae */ /* 0x000fe2000e92187c */
[----:B------:R-:W-:Y:S01]  /*174e0*/  ISETP.GE.U32.AND P5, PT, R0, 0x7fffff10, PT ;  /* 0x7fffff100000780c */ /* 0x000fe20003fa6070 */
[----:B-1----:R-:W-:Y:S02]  /*174f0*/  VIADD R0, R242, 0xffffff8d ;  /* 0xffffff8df2007836 */ /* 0x002fe40000000000 */
[----:B------:R-:W-:Y:S02]  /*17500*/  LDGSTS.E [R249+0x64008], desc[UR60][R128.64], !P6 ;  /* 0x6400800080f97fae */ /* 0x000fe4000f12187c */
[----:B------:R-:W1:Y:S01]  /*17510*/  LDC R250, c[0x0][0x230] ;  /* 0x00008c00fffa7b82 */ /* 0x000e620000000800 */
[----:B--2---:R-:W-:Y:S01]  /*17520*/  VIADD R4, R8, 0xffffffad ;  /* 0xffffffad08047836 */ /* 0x004fe20000000000 */
[----:B------:R-:W-:Y:S01]  /*17530*/  LDGSTS.E [R249+0x6400c], desc[UR60][R140.64], !P4 ;  /* 0x6400c0008cf97fae */ /* 0x000fe2000e12187c */
[----:B------:R-:W-:-:S05]  /*17540*/  ISETP.GE.U32.AND P4, PT, R0, 0x7fffff0e, PT ;  /* 0x7fffff0e0000780c */ /* 0x000fca0003f86070 */
[----:B------:R-:W2:Y:S01]  /*17550*/  LDC R244, c[0x0][0x230] ;  /* 0x00008c00fff47b82 */ /* 0x000ea20000000800 */
[----:B---3--:R-:W-:Y:S01]  /*17560*/  VIADD R0, R243, 0xffffff8c ;  /* 0xffffff8cf3007836 */ /* 0x008fe20000000000 */
[----:B------:R-:W-:Y:S01]  /*17570*/  ISETP.GE.U32.AND P2, PT, R4, 0x7fffff2e, PT ;  /* 0x7fffff2e0400780c */ /* 0x000fe20003f46070 */
[----:B------:R-:W-:Y:S05]  /*17580*/  LDGSTS.E [R249+0x68000], desc[UR60][R134.64], !P1 ;  /* 0x6800000086f97fae */ /* 0x000fea000c92187c */
[----:B------:R-:W3:Y:S01]  /*17590*/  LDC R8, c[0x0][0x230] ;  /* 0x00008c00ff087b82 */ /* 0x000ee20000000800 */
[----:B------:R-:W-:Y:S01]  /*175a0*/  ISETP.GE.U32.AND P1, PT, R0, 0x7fffff0d, PT ;  /* 0x7fffff0d0000780c */ /* 0x000fe20003f26070 */
[----:B----4-:R-:W-:Y:S01]  /*175b0*/  VIADD R4, R5, 0xffffff8e ;  /* 0xffffff8e05047836 */ /* 0x010fe20000000000 */
[----:B------:R-:W-:Y:S01]  /*175c0*/  IADD3 R0, R9, -0x16, RZ ;  /* 0xffffffea09007810 */ /* 0x000fe20007ffe0ff */
[----:B------:R-:W-:Y:S04]  /*175d0*/  LDGSTS.E [R249+0x68004], desc[UR60][R146.64], !P0 ;  /* 0x6800400092f97fae */ /* 0x000fe8000c12187c */
[----:B------:R-:W4:Y:S08]  /*175e0*/  LDC R6, c[0x0][0x230] ;  /* 0x00008c00ff067b82 */ /* 0x000f300000000800 */
[----:B------:R-:W4:Y:S01]  /*175f0*/  LDC R5, c[0x0][0x230] ;  /* 0x00008c00ff057b82 */ /* 0x000f220000000800 */
[----:B------:R-:W-:Y:S01]  /*17600*/  ISETP.GE.U32.AND P6, PT, R4, 0x7fffff0f, PT ;  /* 0x7fffff0f0400780c */ /* 0x000fe20003fc6070 */
[----:B------:R-:W-:Y:S06]  /*17610*/  LDGSTS.E [R249+0x68008], desc[UR60][R138.64], !P2 ;  /* 0x680080008af97fae */ /* 0x000fec000d12187c */
[----:B------:R-:W4:Y:S01]  /*17620*/  LDC R9, c[0x0][0x230] ;  /* 0x00008c00ff097b82 */ /* 0x000f220000000800 */
[----:B-1----:R-:W-:Y:S01]  /*17630*/  VIADD R4, R250, 0xffffffeb ;  /* 0xffffffebfa047836 */ /* 0x002fe20000000000 */
[----:B------:R-:W-:-:S06]  /*17640*/  ISETP.GE.U32.AND P2, PT, R0, 0x7fffff6b, PT ;  /* 0x7fffff6b0000780c */ /* 0x000fcc0003f46070 */
[----:B------:R-:W1:Y:S01]  /*17650*/  LDC R242, c[0x0][0x230] ;  /* 0x00008c00fff27b82 */ /* 0x000e620000000800 */
[----:B--2---:R-:W-:Y:S01]  /*17660*/  VIADD R0, R244, 0xffffffe8 ;  /* 0xffffffe8f4007836 */ /* 0x004fe20000000000 */
[----:B------:R-:W-:Y:S01]  /*17670*/  LDGSTS.E [R249+0x6800c], desc[UR60][R176.64], !P3 ;  /* 0x6800c000b0f97fae */ /* 0x000fe2000d92187c */
[----:B------:R-:W-:-:S05]  /*17680*/  ISETP.GE.U32.AND P0, PT, R4, 0x7fffff6c, PT ;  /* 0x7fffff6c0400780c */ /* 0x000fca0003f06070 */
[----:B------:R-:W2:Y:S01]  /*17690*/  LDC R243, c[0x0][0x230] ;  /* 0x00008c00fff37b82 */ /* 0x000ea20000000800 */
[----:B------:R-:W-:Y:S01]  /*176a0*/  LDGSTS.E [R249+0x6c000], desc[UR60][R144.64], !P5 ;  /* 0x6c00000090f97fae */ /* 0x000fe2000e92187c */
[----:B---3--:R-:W-:Y:S01]  /*176b0*/  VIADD R4, R8, 0xffffffe9 ;  /* 0xffffffe908047836 */ /* 0x008fe20000000000 */
[----:B------:R-:W-:-:S05]  /*176c0*/  ISETP.GE.U32.AND P5, PT, R0, 0x7fffff69, PT ;  /* 0x7fffff690000780c */ /* 0x000fca0003fa6070 */
[----:B------:R-:W3:Y:S01]  /*176d0*/  LDC R244, c[0x0][0x230] ;  /* 0x00008c00fff47b82 */ /* 0x000ee20000000800 */
[----:B----4-:R-:W-:Y:S01]  /*176e0*/  VIADD R0, R6, 0xffffffca ;  /* 0xffffffca06007836 */ /* 0x010fe20000000000 */
[----:B------:R-:W-:Y:S01]  /*176f0*/  LDGSTS.E [R249+0x6c004], desc[UR60][R142.64], !P6 ;  /* 0x6c0040008ef97fae */ /* 0x000fe2000f12187c */
[----:B------:R-:W-:-:S05]  /*17700*/  ISETP.GE.U32.AND P3, PT, R4, 0x7fffff6a, PT ;  /* 0x7fffff6a0400780c */ /* 0x000fca0003f66070 */
[----:B------:R-:W4:Y:S01]  /*17710*/  LDC R8, c[0x0][0x230] ;  /* 0x00008c00ff087b82 */ /* 0x000f220000000800 */
[----:B------:R-:W-:Y:S01]  /*17720*/  LDGSTS.E [R249+0x6c008], desc[UR60][R156.64], !P4 ;  /* 0x6c0080009cf97fae */ /* 0x000fe2000e12187c */
[----:B------:R-:W-:Y:S01]  /*17730*/  ISETP.GE.U32.AND P4, PT, R0, 0x7fffff4b, PT ;  /* 0x7fffff4b0000780c */ /* 0x000fe20003f86070 */
[----:B------:R-:W-:Y:S01]  /*17740*/  VIADD R4, R5, 0xffffffcb ;  /* 0xffffffcb05047836 */ /* 0x000fe20000000000 */
[----:B------:R-:W-:Y:S01]  /*17750*/  LOP3.LUT R250, R10, 0x50, RZ, 0x3c, !PT ;  /* 0x000000500afa7812 */ /* 0x000fe200078e3cff */
[----:B------:R-:W-:Y:S01]  /*17760*/  VIADD R0, R9, 0xffffffc9 ;  /* 0xffffffc909007836 */ /* 0x000fe20000000000 */
[----:B------:R-:W-:Y:S02]  /*17770*/  LDGSTS.E [R249+0x6c00c], desc[UR60][R152.64], !P1 ;  /* 0x6c00c00098f97fae */ /* 0x000fe4000c92187c */
[----:B------:R-:W4:Y:S01]  /*17780*/  LDC R5, c[0x0][0x230] ;  /* 0x00008c00ff057b82 */ /* 0x000f220000000800 */
[----:B------:R-:W-:Y:S01]  /*17790*/  VIADD R250, R250, UR59 ;  /* 0x0000003bfafa7c36 */ /* 0x000fe20008000000 */
[----:B------:R-:W-:Y:S01]  /*177a0*/  ISETP.GE.U32.AND P1, PT, R0, 0x7fffff4a, PT ;  /* 0x7fffff4a0000780c */ /* 0x000fe20003f26070 */
[----:B-1----:R-:W-:Y:S01]  /*177b0*/  VIADD R0, R242, 0xffffffc8 ;  /* 0xffffffc8f2007836 */ /* 0x002fe20000000000 */
[----:B------:R-:W-:-:S02]  /*177c0*/  ISETP.GE.U32.AND P6, PT, R4, 0x7fffff4c, PT ;  /* 0x7fffff4c0400780c */ /* 0x000fc40003fc6070 */
[----:B------:R-:W-:Y:S02]  /*177d0*/  LDGSTS.E [R250+0x60000], desc[UR60][R158.64], !P0 ;  /* 0x600000009efa7fae */ /* 0x000fe4000c12187c */
[----:B------:R-:W1:Y:S01]  /*177e0*/  LDC R6, c[0x0][0x230] ;  /* 0x00008c00ff067b82 */ /* 0x000e620000000800 */
[----:B------:R-:W-:Y:S01]  /*177f0*/  ISETP.GE.U32.AND P0, PT, R0, 0x7fffff49, PT ;  /* 0x7fffff490000780c */ /* 0x000fe20003f06070 */
[----:B--2---:R-:W-:-:S06]  /*17800*/  VIADD R4, R243, 0xffffffab ;  /* 0xffffffabf3047836 */ /* 0x004fcc0000000000 */
[----:B------:R-:W2:Y:S01]  /*17810*/  LDC R242, c[0x0][0x230] ;  /* 0x00008c00fff27b82 */ /* 0x000ea20000000800 */
[----:B---3--:R-:W-:Y:S01]  /*17820*/  IADD3 R0, R244, -0x56, RZ ;  /* 0xffffffaaf4007810 */ /* 0x008fe20007ffe0ff */
[----:B------:R-:W-:Y:S04]  /*17830*/  LDGSTS.E [R250+0x60004], desc[UR60][R150.64], !P2 ;  /* 0x6000400096fa7fae */ /* 0x000fe8000d12187c */
[----:B------:R-:W-:Y:S02]  /*17840*/  LDGSTS.E [R250+0x60008], desc[UR60][R174.64], !P3 ;  /* 0x60008000aefa7fae */ /* 0x000fe4000d92187c */
        /* <DEDUP_REMOVED lines=9> */
[----:B------:R-:W-:Y:S04]  /*178e0*/  LDGSTS.E [R250+0x64004], desc[UR60][R170.64], !P4 ;  /* 0x64004000aafa7fae */ /* 0x000fe8000e12187c */
[----:B------:R-:W4:Y:S01]  /*178f0*/  LDC R8, c[0x0][0x230] ;  /* 0x00008c00ff087b82 */ /* 0x000f220000000800 */
[----:B-1----:R-:W-:Y:S01]  /*17900*/  VIADD R4, R6, 0xffffffa9 ;  /* 0xffffffa906047836 */ /* 0x002fe20000000000 */
[----:B------:R-:W-:Y:S01]  /*17910*/  ISETP.GE.U32.AND P4, PT, R0, 0x7fffff0c, PT ;  /* 0x7fffff0c0000780c */ /* 0x000fe20003f86070 */
[----:B--2---:R-:W-:Y:S01]  /*17920*/  VIADD R0, R242, 0xffffff89 ;  /* 0xffffff89f2007836 */ /* 0x004fe20000000000 */
[----:B------:R-:W-:Y:S04]  /*17930*/  LDGSTS.E [R250+0x64008], desc[UR60][R160.64], !P1 ;  /* 0x64008000a0fa7fae */ /* 0x000fe8000c92187c */
[----:B------:R-:W1:Y:S01]  /*17940*/  LDC R244, c[0x0][0x230] ;  /* 0x00008c00fff47b82 */ /* 0x000e620000000800 */
[----:B------:R-:W-:Y:S01]  /*17950*/  ISETP.GE.U32.AND P5, PT, R4, 0x7fffff2a, PT ;  /* 0x7fffff2a0400780c */ /* 0x000fe20003fa6070 */
[----:B------:R-:W-:Y:S01]  /*17960*/  LDGSTS.E [R250+0x6400c], desc[UR60][R180.64], !P0 ;  /* 0x6400c000b4fa7fae */ /* 0x000fe2000c12187c */
[----:B---3--:R-:W-:Y:S01]  /*17970*/  VIADD R4, R9, 0xffffff8a ;  /* 0xffffff8a09047836 */ /* 0x008fe20000000000 */
[----:B------:R-:W-:-:S02]  /*17980*/  ISETP.GE.U32.AND P0, PT, R0, 0x7fffff0a, PT ;  /* 0x7fffff0a0000780c */ /* 0x000fc40003f06070 */
[----:B------:R-:W-:Y:S02]  /*17990*/  LDGSTS.E [R250+0x68000], desc[UR60][R164.64], !P2 ;  /* 0x68000000a4fa7fae */ /* 0x000fe4000d12187c */
[----:B------:R-:W2:Y:S01]  /*179a0*/  LDC R251, c[0x0][0x230] ;  /* 0x00008c00fffb7b82 */ /* 0x000ea20000000800 */
[----:B----4-:R-:W-:-:S07]  /*179b0*/  VIADD R0, R243, 0xffffff88 ;  /* 0xffffff88f3007836 */ /* 0x010fce0000000000 */
[----:B------:R-:W3:Y:S01]  /*179c0*/  LDC R9, c[0x0][0x230] ;  /* 0x00008c00ff097b82 */ /* 0x000ee20000000800 */
[----:B------:R-:W-:Y:S01]  /*179d0*/  ISETP.GE.U32.AND P2, PT, R0, 0x7fffff09, PT ;  /* 0x7fffff090000780c */ /* 0x000fe20003f46070 */
[----:B------:R-:W-:-:S06]  /*179e0*/  VIADD R0, R8, 0xffffffe6 ;  /* 0xffffffe608007836 */ /* 0x000fcc0000000000 */
[----:B------:R-:W4:Y:S08]  /*179f0*/  LDC R6, c[0x0][0x230] ;  /* 0x00008c00ff067b82 */ /* 0x000f300000000800 */
[----:B------:R-:W4:Y:S01]  /*17a00*/  LDC R5, c[0x0][0x230] ;  /* 0x00008c00ff057b82 */ /* 0x000f220000000800 */
[----:B------:R-:W-:Y:S01]  /*17a10*/  ISETP.GE.U32.AND P1, PT, R4, 0x7fffff0b, PT ;  /* 0x7fffff0b0400780c */ /* 0x000fe20003f26070 */
[----:B------:R-:W-:Y:S06]  /*17a20*/  LDGSTS.E [R250+0x68004], desc[UR60][R16.64], !P3 ;  /* 0x6800400010fa7fae */ /* 0x000fec000d92187c */
[----:B------:R-:W4:Y:S01]  /*17a30*/  LDC R8, c[0x0][0x230] ;  /* 0x00008c00ff087b82 */ /* 0x000f220000000800 */
[----:B------:R-:W-:Y:S01]  /*17a40*/  LDGSTS.E [R250+0x68008], desc[UR60][R166.64], !P5 ;  /* 0x68008000a6fa7fae */ /* 0x000fe2000e92187c */
[----:B------:R-:W-:Y:S01]  /*17a50*/  ISETP.GE.U32.AND P5, PT, R0, 0x7fffff67, PT ;  /* 0x7fffff670000780c */ /* 0x000fe20003fa6070 */
[----:B-1----:R-:W-:-:S05]  /*17a60*/  VIADD R0, R244, 0xffffffe4 ;  /* 0xffffffe4f4007836 */ /* 0x002fca0000000000 */
[----:B------:R-:W1:Y:S01]  /*17a70*/  LDC R243, c[0x0][0x230] ;  /* 0x00008c00fff37b82 */ /* 0x000e620000000800 */
[----:B--2---:R-:W-:Y:S01]  /*17a80*/  VIADD R4, R251, 0xffffffe7 ;  /* 0xffffffe7fb047836 */ /* 0x004fe20000000000 */
[----:B------:R-:W-:Y:S04]  /*17a90*/  LDGSTS.E [R250+0x6800c], desc[UR60][R168.64], !P6 ;  /* 0x6800c000a8fa7fae */ /* 0x000fe8000f12187c */
[----:B------:R-:W-:Y:S01]  /*17aa0*/  LDGSTS.E [R250+0x6c000], desc[UR60][R190.64], !P4 ;  /* 0x6c000000befa7fae */ /* 0x000fe2000e12187c */
[----:B------:R-:W-:Y:S01]  /*17ab0*/  ISETP.GE.U32.AND P4, PT, R0, 0x7fffff65, PT ;  /* 0x7fffff650000780c */ /* 0x000fe20003f86070 */
[----:B---3--:R-:W-:Y:S01]  /*17ac0*/  VIADD R0, R9, 0xffffffc6 ;  /* 0xffffffc609007836 */ /* 0x008fe20000000000 */
[----:B------:R-:W-:Y:S01]  /*17ad0*/  ISETP.GE.U32.AND P3, PT, R4, 0x7fffff68, PT ;  /* 0x7fffff680400780c */ /* 0x000fe20003f66070 */
[----:B------:R-:W2:Y:S01]  /*17ae0*/  LDC R9, c[0x0][0x230] ;  /* 0x00008c00ff097b82 */ /* 0x000ea20000000800 */
[----:B----4-:R-:W-:Y:S01]  /*17af0*/  IADD3 R4, R6, -0x1b, RZ ;  /* 0xffffffe506047810 */ /* 0x010fe20007ffe0ff */
[----:B------:R-:W-:Y:S01]  /*17b00*/  LDGSTS.E [R250+0x6c004], desc[UR60][R12.64], !P1 ;  /* 0x6c0040000cfa7fae */ /* 0x000fe2000c92187c */
[----:B------:R-:W-:-:S02]  /*17b10*/  LOP3.LUT R251, R10, 0x60, RZ, 0x3c, !PT ;  /* 0x000000600afb7812 */ /* 0x000fc400078e3cff */
[----:B------:R-:W-:Y:S01]  /*17b20*/  ISETP.GE.U32.AND P6, PT, R4, 0x7fffff66, PT ;  /* 0x7fffff660400780c */ /* 0x000fe20003fc6070 */
[----:B------:R-:W-:Y:S01]  /*17b30*/  LDGSTS.E [R250+0x6c008], desc[UR60][R184.64], !P0 ;  /* 0x6c008000b8fa7fae */ /* 0x000fe2000c12187c */
[----:B------:R-:W-:Y:S01]  /*17b40*/  VIADD R4, R5, 0xffffffc7 ;  /* 0xffffffc705047836 */ /* 0x000fe20000000000 */
[----:B------:R-:W-:Y:S01]  /*17b50*/  ISETP.GE.U32.AND P0, PT, R0, 0x7fffff47, PT ;  /* 0x7fffff470000780c */ /* 0x000fe20003f06070 */
[----:B------:R-:W-:Y:S01]  /*17b60*/  VIADD R0, R8, 0xffffffc5 ;  /* 0xffffffc508007836 */ /* 0x000fe20000000000 */
[----:B------:R-:W3:Y:S01]  /*17b70*/  LDC R5, c[0x0][0x230] ;  /* 0x00008c00ff057b82 */ /* 0x000ee20000000800 */
[----:B------:R-:W-:Y:S01]  /*17b80*/  LDGSTS.E [R250+0x6c00c], desc[UR60][R172.64], !P2 ;  /* 0x6c00c000acfa7fae */ /* 0x000fe2000d12187c */
[----:B------:R-:W-:Y:S02]  /*17b90*/  VIADD R251, R251, UR59 ;  /* 0x0000003bfbfb7c36 */ /* 0x000fe40008000000 */
[----:B------:R-:W-:Y:S01]  /*17ba0*/  ISETP.GE.U32.AND P2, PT, R0, 0x7fffff46, PT ;  /* 0x7fffff460000780c */ /* 0x000fe20003f46070 */
[----:B-1----:R-:W-:-:S03]  /*17bb0*/  VIADD R0, R243, 0xffffffc4 ;  /* 0xffffffc4f3007836 */ /* 0x002fc60000000000 */
[----:B------:R-:W1:Y:S01]  /*17bc0*/  LDC R242, c[0x0][0x230] ;  /* 0x00008c00fff27b82 */ /* 0x000e620000000800 */
[----:B------:R-:W-:Y:S01]  /*17bd0*/  ISETP.GE.U32.AND P1, PT, R4, 0x7fffff48, PT ;  /* 0x7fffff480400780c */ /* 0x000fe20003f26070 */
[----:B------:R-:W-:Y:S01]  /*17be0*/  LDGSTS.E [R251+0x60000], desc[UR60][R208.64], !P3 ;  /* 0x60000000d0fb7fae */ /* 0x000fe2000d92187c */
[----:B------:R-:W-:Y:S01]  /*17bf0*/  ISETP.GE.U32.AND P3, PT, R0, 0x7fffff45, PT ;  /* 0x7fffff450000780c */ /* 0x000fe20003f66070 */
[----:B------:R-:W-:Y:S02]  /*17c00*/  VIADD R0, R252, 0xffffffa6 ;  /* 0xffffffa6fc007836 */ /* 0x000fe40000000000 */
[----:B------:R-:W-:Y:S02]  /*17c10*/  LDGSTS.E [R251+0x60004], desc[UR60][R182.64], !P5 ;  /* 0x60004000b6fb7fae */ /* 0x000fe4000e92187c */
[----:B------:R-:W4:Y:S02]  /*17c20*/  LDC R244, c[0x0][0x230] ;  /* 0x00008c00fff47b82 */ /* 0x000f240000000800 */
[----:B------:R-:W-:Y:S01]  /*17c30*/  LDGSTS.E [R251+0x60008], desc[UR60][R178.64], !P6 ;  /* 0x60008000b2fb7fae */ /* 0x000fe2000f12187c */
[----:B------:R-:W-:Y:S01]  /*17c40*/  ISETP.GE.U32.AND P6, PT, R0, 0x7fffff27, PT ;  /* 0x7fffff270000780c */ /* 0x000fe20003fc6070 */
[----:B--2---:R-:W-:-:S02]  /*17c50*/  VIADD R0, R9, 0xffffffa4 ;  /* 0xffffffa409007836 */ /* 0x004fc40000000000 */
[----:B------:R-:W-:Y:S02]  /*17c60*/  LDGSTS.E [R251+0x6000c], desc[UR60][R194.64], !P4 ;  /* 0x6000c000c2fb7fae */ /* 0x000fe4000e12187c */
[----:B------:R-:W2:Y:S02]  /*17c70*/  LDC R6, c[0x0][0x230] ;  /* 0x00008c00ff067b82 */ /* 0x000ea40000000800 */
[----:B------:R-:W-:Y:S01]  /*17c80*/  LDGSTS.E [R251+0x64000], desc[UR60][R186.64], !P1 ;  /* 0x64000000bafb7fae */ /* 0x000fe2000c92187c */
[----:B------:R-:W-:-:S05]  /*17c90*/  ISETP.GE.U32.AND P1, PT, R0, 0x7fffff25, PT ;  /* 0x7fffff250000780c */ /* 0x000fca0003f26070 */
[----:B------:R-:W2:Y:S01]  /*17ca0*/  LDC R8, c[0x0][0x230] ;  /* 0x00008c00ff087b82 */ /* 0x000ea20000000800 */
[----:B---3--:R-:W-:Y:S01]  /*17cb0*/  VIADD R0, R5, 0xffffff87 ;  /* 0xffffff8705007836 */ /* 0x008fe20000000000 */
[----:B------:R-:W-:Y:S06]  /*17cc0*/  LDGSTS.E [R251+0x64004], desc[UR60][R212.64], !P0 ;  /* 0x64004000d4fb7fae */ /* 0x000fec000c12187c */
[----:B------:R-:W3:Y:S01]  /*17cd0*/  LDC R243, c[0x0][0x230] ;  /* 0x00008c00fff37b82 */ /* 0x000ee20000000800 */
[----:B-1----:R-:W-:-:S07]  /*17ce0*/  VIADD R4, R242, 0xffffffa7 ;  /* 0xffffffa7f2047836 */ /* 0x002fce0000000000 */
[----:B------:R-:W1:Y:S01]  /*17cf0*/  LDC R5, c[0x0][0x230] ;  /* 0x00008c00ff057b82 */ /* 0x000e620000000800 */
[----:B------:R-:W-:Y:S01]  /*17d00*/  ISETP.GE.U32.AND P5, PT, R4, 0x7fffff28, PT ;  /* 0x7fffff280400780c */ /* 0x000fe20003fa6070 */
[----:B------:R-:W-:Y:S01]  /*17d10*/  LDGSTS.E [R251+0x64008], desc[UR60][R192.64], !P2 ;  /* 0x64008000c0fb7fae */ /* 0x000fe2000d12187c */
[----:B------:R-:W-:-:S05]  /*17d20*/  ISETP.GE.U32.AND P0, PT, R0, 0x7fffff08, PT ;  /* 0x7fffff080000780c */ /* 0x000fca0003f06070 */
[----:B------:R-:W1:Y:S01]  /*17d30*/  LDC R252, c[0x0][0x230] ;  /* 0x00008c00fffc7b82 */ /* 0x000e620000000800 */
[----:B----4-:R-:W-:Y:S01]  /*17d40*/  VIADD R0, R244, 0xffffff85 ;  /* 0xffffff85f4007836 */ /* 0x010fe20000000000 */
[----:B--2---:R-:W-:Y:S01]  /*17d50*/  IADD3 R4, R6, -0x5b, RZ ;  /* 0xffffffa506047810 */ /* 0x004fe20007ffe0ff */
[----:B------:R-:W-:Y:S05]  /*17d60*/  LDGSTS.E [R251+0x6400c], desc[UR60][R188.64], !P3 ;  /* 0x6400c000bcfb7fae */ /* 0x000fea000d92187c */
[----:B------:R-:W2:Y:S01]  /*17d70*/  LDC R9, c[0x0][0x230] ;  /* 0x00008c00ff097b82 */ /* 0x000ea20000000800 */
[----:B------:R-:W-:Y:S01]  /*17d80*/  ISETP.GE.U32.AND P4, PT, R4, 0x7fffff26, PT ;  /* 0x7fffff260400780c */ /* 0x000fe20003f86070 */
[----:B------:R-:W-:Y:S01]  /*17d90*/  VIADD R4, R8, 0xffffff86 ;  /* 0xffffff8608047836 */ /* 0x000fe20000000000 */
[----:B------:R-:W-:Y:S01]  /*17da0*/  ISETP.GE.U32.AND P3, PT, R0, 0x7fffff06, PT ;  /* 0x7fffff060000780c */ /* 0x000fe20003f66070 */
[----:B---3--:R-:W-:Y:S01]  /*17db0*/  VIADD R0, R243, 0xffffff84 ;  /* 0xffffff84f3007836 */ /* 0x008fe20000000000 */
[----:B------:R-:W-:Y:S03]  /*17dc0*/  LDGSTS.E [R251+0x68000], desc[UR60][R196.64], !P5 ;  /* 0x68000000c4fb7fae */ /* 0x000fe6000e92187c */
[----:B------:R-:W3:Y:S01]  /*17dd0*/  LDC R242, c[0x0][0x230] ;  /* 0x00008c00fff27b82 */ /* 0x000ee20000000800 */
[----:B------:R-:W-:Y:S01]  /*17de0*/  ISETP.GE.U32.AND P5, PT, R0, 0x7fffff05, PT ;  /* 0x7fffff050000780c */ /* 0x000fe20003fa6070 */
[----:B-1----:R-:W-:-:S06]  /*17df0*/  VIADD R0, R5, 0xffffffe2 ;  /* 0xffffffe205007836 */ /* 0x002fcc0000000000 */
[----:B------:R-:W1:Y:S08]  /*17e00*/  LDC R6, c[0x0][0x230] ;  /* 0x00008c00ff067b82 */ /* 0x000e700000000800 */
[----:B------:R-:W4:Y:S01]  /*17e10*/  LDC R8, c[0x0][0x230] ;  /* 0x00008c00ff087b82 */ /* 0x000f220000000800 */
[----:B------:R-:W-:Y:S01]  /*17e20*/  ISETP.GE.U32.AND P2, PT, R4, 0x7fffff07, PT ;  /* 0x7fffff070400780c */ /* 0x000fe20003f46070 */
[----:B------:R-:W-:Y:S01]  /*17e30*/  VIADD R4, R252, 0xffffffe3 ;  /* 0xffffffe3fc047836 */ /* 0x000fe20000000000 */
[----:B------:R-:W-:Y:S05]  /*17e40*/  LDGSTS.E [R251+0x68004], desc[UR60][R230.64], !P6 ;  /* 0x68004000e6fb7fae */ /* 0x000fea000f12187c */
[----:B------:R-:W4:Y:S01]  /*17e50*/  LDC R5, c[0x0][0x230] ;  /* 0x00008c00ff057b82 */ /* 0x000f220000000800 */
[----:B------:R-:W-:Y:S01]  /*17e60*/  ISETP.GE.U32.AND P6, PT, R4, 0x7fffff64, PT ;  /* 0x7fffff640400780c */ /* 0x000fe20003fc6070 */
[----:B------:R-:W-:Y:S06]  /*17e70*/  LDGSTS.E [R251+0x68008], desc[UR60][R14.64], !P4 ;  /* 0x680080000efb7fae */ /* 0x000fec000e12187c */
[----:B------:R-:W4:Y:S01]  /*17e80*/  LDC R18, c[0x0][0x230] ;  /* 0x00008c00ff127b82 */ /* 0x000f220000000800 */
[----:B------:R-:W-:Y:S01]  /*17e90*/  ISETP.GE.U32.AND P4, PT, R0, 0x7fffff63, PT ;  /* 0x7fffff630000780c */ /* 0x000fe20003f86070 */
[----:B--2---:R-:W-:Y:S01]  /*17ea0*/  VIADD R4, R9, 0xffffffe1 ;  /* 0xffffffe109047836 */ /* 0x004fe20000000000 */
[----:B---3--:R-:W-:Y:S01]  /*17eb0*/  IADD3 R0, R242, -0x20, RZ ;  /* 0xffffffe0f2007810 */ /* 0x008fe20007ffe0ff */
[----:B------:R-:W-:Y:S04]  /*17ec0*/  LDGSTS.E [R251+0x6800c], desc[UR60][R198.64], !P1 ;  /* 0x6800c000c6fb7fae */ /* 0x000fe8000c92187c */
[----:B------:R-:W2:Y:S01]  /*17ed0*/  LDC R244, c[0x0][0x230] ;  /* 0x00008c00fff47b82 */ /* 0x000ea20000000800 */
[----:B------:R-:W-:Y:S01]  /*17ee0*/  LDGSTS.E [R251+0x6c000], desc[UR60][R200.64], !P0 ;  /* 0x6c000000c8fb7fae */ /* 0x000fe2000c12187c */
[----:B------:R-:W-:Y:S01]  /*17ef0*/  ISETP.GE.U32.AND P1, PT, R4, 0x7fffff62, PT ;  /* 0x7fffff620400780c */ /* 0x000fe20003f26070 */
[----:B-1----:R-:W-:Y:S01]  /*17f00*/  VIADD R4, R6, 0xffffffc3 ;  /* 0xffffffc306047836 */ /* 0x002fe20000000000 */
[----:B------:R-:W-:Y:S01]  /*17f10*/  ISETP.GE.U32.AND P0, PT, R0, 0x7fffff61, PT ;  /* 0x7fffff610000780c */ /* 0x000fe20003f06070 */
[----:B----4-:R-:W-:Y:S01]  /*17f20*/  VIADD R0, R8, 0xffffffc2 ;  /* 0xffffffc208007836 */ /* 0x010fe20000000000 */
[----:B------:R-:W-:Y:S02]  /*17f30*/  LDGSTS.E [R251+0x6c004], desc[UR60][R202.64], !P2 ;  /* 0x6c004000cafb7fae */ /* 0x000fe4000d12187c */
[----:B------:R-:W1:Y:S01]  /*17f40*/  LDC R252, c[0x0][0x230] ;  /* 0x00008c00fffc7b82 */ /* 0x000e620000000800 */
[----:B------:R-:W-:Y:S01]  /*17f50*/  ISETP.GE.U32.AND P2, PT, R4, 0x7fffff44, PT ;  /* 0x7fffff440400780c */ /* 0x000fe20003f46070 */
[----:B------:R-:W-:Y:S01]  /*17f60*/  LDGSTS.E [R251+0x6c008], desc[UR60][R204.64], !P3 ;  /* 0x6c008000ccfb7fae */ /* 0x000fe2000d92187c */
[----:B------:R-:W-:Y:S01]  /*17f70*/  ISETP.GE.U32.AND P3, PT, R0, 0x7fffff43, PT ;  /* 0x7fffff430000780c */ /* 0x000fe20003f66070 */
[----:B------:R-:W-:Y:S01]  /*17f80*/  VIADD R4, R5, 0xffffffc1 ;  /* 0xffffffc105047836 */ /* 0x000fe20000000000 */
[----:B------:R-:W-:Y:S01]  /*17f90*/  LOP3.LUT R0, R10, 0x70, RZ, 0x3c, !PT ;  /* 0x000000700a007812 */ /* 0x000fe200078e3cff */
[----:B------:R-:W-:Y:S02]  /*17fa0*/  LDGSTS.E [R251+0x6c00c], desc[UR60][R206.64], !P5 ;  /* 0x6c00c000cefb7fae */ /* 0x000fe4000e92187c */
[----:B------:R-:W3:Y:S01]  /*17fb0*/  LDC R6, c[0x0][0x230] ;  /* 0x00008c00ff067b82 */ /* 0x000ee20000000800 */
[----:B------:R-:W-:Y:S01]  /*17fc0*/  ISETP.GE.U32.AND P5, PT, R4, 0x7fffff42, PT ;  /* 0x7fffff420400780c */ /* 0x000fe20003fa6070 */
[----:B------:R-:W-:-:S06]  /*17fd0*/  VIADD R0, R0, UR59 ;  /* 0x0000003b00007c36 */ /* 0x000fcc0008000000 */
[----:B------:R-:W4:Y:S01]  /*17fe0*/  LDC R8, c[0x0][0x230] ;  /* 0x00008c00ff087b82 */ /* 0x000f220000000800 */
[----:B------:R-:W-:Y:S01]  /*17ff0*/  VIADD R4, R18, 0xffffffc0 ;  /* 0xffffffc012047836 */ /* 0x000fe20000000000 */
[----:B------:R-:W-:Y:S06]  /*18000*/  LDGSTS.E [R0+0x60000], desc[UR60][R216.64], !P6 ;  /* 0x60000000d8007fae */ /* 0x000fec000f12187c */
[----:B------:R-:W3:Y:S01]  /*18010*/  LDC R243, c[0x0][0x230] ;  /* 0x00008c00fff37b82 */ /* 0x000ee20000000800 */
[----:B------:R-:W-:-:S07]  /*18020*/  ISETP.GE.U32.AND P6, PT, R4, 0x7fffff41, PT ;  /* 0x7fffff410400780c */ /* 0x000fce0003fc6070 */
[----:B------:R-:W4:Y:S01]  /*18030*/  LDC R242, c[0x0][0x230] ;  /* 0x00008c00fff27b82 */ /* 0x000f220000000800 */
[----:B--2---:R-:W-:Y:S01]  /*18040*/  VIADD R4, R244, 0xffffffa2 ;  /* 0xffffffa2f4047836 */ /* 0x004fe20000000000 */
[----:B------:R-:W-:Y:S04]  /*18050*/  LDGSTS.E [R0+0x60004], desc[UR60][R210.64], !P4 ;  /* 0x60004000d2007fae */ /* 0x000fe8000e12187c */
[----:B------:R-:W-:Y:S02]  /*18060*/  LDGSTS.E [R0+0x60008], desc[UR60][R226.64], !P1 ;  /* 0x60008000e2007fae */ /* 0x000fe4000c92187c */
[----:B------:R-:W2:Y:S01]  /*18070*/  LDC R9, c[0x0][0x230] ;  /* 0x00008c00ff097b82 */ /* 0x000ea20000000800 */
[----:B------:R-:W-:Y:S01]  /*18080*/  ISETP.GE.U32.AND P1, PT, R4, 0x7fffff23, PT ;  /* 0x7fffff230400780c */ /* 0x000fe20003f26070 */
[----:B------:R-:W-:Y:S01]  /*18090*/  STL.64 [R1+0x1598], R56 ;  /* 0x0015983801007387 */ /* 0x000fe20000100a00 */
[----:B-1----:R-:W-:-:S03]  /*180a0*/  IADD3 R4, R252, -0x60, RZ ;  /* 0xffffffa0fc047810 */ /* 0x002fc60007ffe0ff */
[----:B------:R-:W-:Y:S01]  /*180b0*/  STL.64 [R1+0x15a0], R240 ;  /* 0x0015a0f001007387 */ /* 0x000fe20000100a00 */
[----:B------:R-:W-:Y:S01]  /*180c0*/  LOP3.LUT R19, R7, 0x7f, RZ, 0xc0, !PT ;  /* 0x0000007f07137812 */ /* 0x000fe200078ec0ff */
[----:B---3--:R-:W-:Y:S01]  /*180d0*/  VIADD R5, R243, 0xffffffa3 ;  /* 0xffffffa3f3057836 */ /* 0x008fe20000000000 */
[----:B------:R-:W1:Y:S01]  /*180e0*/  LDC R244, c[0x0][0x230] ;  /* 0x00008c00fff47b82 */ /* 0x000e620000000800 */
[----:B------:R-:W-:Y:S04]  /*180f0*/  LDGSTS.E [R0+0x6000c], desc[UR60][R214.64], !P0 ;  /* 0x6000c000d6007fae */ /* 0x000fe8000c12187c */
[----:B------:R-:W-:Y:S01]  /*18100*/  STL.64 [R1+0x15a8], R38 ;  /* 0x0015a82601007387 */ /* 0x000fe20000100a00 */
[----:B----4-:R-:W-:Y:S02]  /*18110*/  VIADD R7, R242, 0x7f ;  /* 0x0000007ff2077836 */ /* 0x010fe40000000000 */
[----:B------:R-:W3:Y:S01]  /*18120*/  LDC R243, c[0x0][0x230] ;  /* 0x00008c00fff37b82 */ /* 0x000ee20000000800 */
[----:B------:R-:W-:Y:S01]  /*18130*/  LDGSTS.E [R0+0x64000], desc[UR60][R222.64], !P2 ;  /* 0x64000000de007fae */ /* 0x000fe2000d12187c */
[----:B------:R-:W-:Y:S01]  /*18140*/  ISETP.GE.U32.AND P2, PT, R4, 0x7fffff21, PT ;  /* 0x7fffff210400780c */ /* 0x000fe20003f46070 */
[----:B------:R-:W-:-:S02]  /*18150*/  VIADD R4, R6, 0xffffff83 ;  /* 0xffffff8306047836 */ /* 0x000fc40000000000 */
[----:B------:R-:W-:Y:S01]  /*18160*/  STL.64 [R1+0x15b0], R52 ;  /* 0x0015b03401007387 */ /* 0x000fe20000100a00 */
[----:B------:R-:W-:Y:S01]  /*18170*/  VIADD R6, R8, 0xffffff80 ;  /* 0xffffff8008067836 */ /* 0x000fe20000000000 */
[----:B------:R-:W-:Y:S01]  /*18180*/  ISETP.GE.U32.AND P4, PT, R5, 0x7fffff24, PT ;  /* 0x7fffff240500780c */ /* 0x000fe20003f86070 */
[----:B------:R-:W4:Y:S01]  /*18190*/  LDC R242, c[0x0][0x230] ;  /* 0x00008c00fff27b82 */ /* 0x000f220000000800 */
[----:B------:R-:W-:Y:S04]  /*181a0*/  STL.64 [R1+0x15b8], R42 ;  /* 0x0015b82a01007387 */ /* 0x000fe80000100a00 */
[----:B------:R-:W-:Y:S03]  /*181b0*/  STL.64 [R1+0x15c0], R70 ;  /* 0x0015c04601007387 */ /* 0x000fe60000100a00 */
[----:B------:R-:W4:Y:S01]  /*181c0*/  LDC R252, c[0x0][0x230] ;  /* 0x00008c00fffc7b82 */ /* 0x000f220000000800 */
[----:B------:R-:W-:Y:S04]  /*181d0*/  STL.64 [R1+0x15c8], R46 ;  /* 0x0015c82e01007387 */ /* 0x000fe80000100a00 */
[----:B------:R-:W-:Y:S04]  /*181e0*/  STL.64 [R1+0x15d0], R60 ;  /* 0x0015d03c01007387 */ /* 0x000fe80000100a00 */
[----:B------:R-:W-:Y:S04]  /*181f0*/  STL.64 [R1+0x15d8], R48 ;  /* 0x0015d83001007387 */ /* 0x000fe80000100a00 */
[----:B------:R-:W-:Y:S04]  /*18200*/  LDGSTS.E [R0+0x64004], desc[UR60][R220.64], !P3 ;  /* 0x64004000dc007fae */ /* 0x000fe8000d92187c */
[----:B------:R-:W-:Y:S04]  /*18210*/  STL.64 [R1+0x15e0], R50 ;  /* 0x0015e03201007387 */ /* 0x000fe80000100a00 */
[----:B------:R-:W-:Y:S01]  /*18220*/  LDGSTS.E [R0+0x64008], desc[UR60][R218.64], !P5 ;  /* 0x64008000da007fae */ /* 0x000fe2000e92187c */
[----:B------:R-:W-:-:S03]  /*18230*/  ISETP.GE.AND P5, PT, R19, R6, PT ;  /* 0x000000061300720c */ /* 0x000fc60003fa6270 */
[----:B------:R-:W-:Y:S01]  /*18240*/  STL.64 [R1+0x15e8], R64 ;  /* 0x0015e84001007387 */ /* 0x000fe20000100a00 */
[----:B--2---:R-:W-:Y:S01]  /*18250*/  VIADD R5, R9, 0xffffffa1 ;  /* 0xffffffa109057836 */ /* 0x004fe20000000000 */
[----:B------:R-:W-:Y:S02]  /*18260*/  ISETP.GE.U32.AND P3, PT, R4, 0x7fffff04, PT ;  /* 0x7fffff040400780c */ /* 0x000fe40003f66070 */
[----:B------:R-:W-:Y:S01]  /*18270*/  STL.64 [R1+0x15f0], R58 ;  /* 0x0015f03a01007387 */ /* 0x000fe20000100a00 */
[----:B------:R-:W-:-:S03]  /*18280*/  SEL R4, RZ, 0x4, P5 ;  /* 0x00000004ff047807 */ /* 0x000fc60002800000 */
[----:B------:R-:W-:Y:S01]  /*18290*/  STL.64 [R1+0x15f8], R54 ;  /* 0x0015f83601007387 */ /* 0x000fe20000100a00 */
[----:B------:R-:W-:-:S03]  /*182a0*/  ISETP.GT.AND P5, PT, R7, 0x7f, PT ;  /* 0x0000007f0700780c */ /* 0x000fc60003fa4270 */
[----:B------:R-:W-:Y:S04]  /*182b0*/  STL.64 [R1+0x1600], R82 ;  /* 0x0016005201007387 */ /* 0x000fe80000100a00 */
[----:B------:R-:W-:Y:S01]  /*182c0*/  STL.64 [R1+0x1608], R96 ;  /* 0x0016086001007387 */ /* 0x000fe20000100a00 */
[----:B------:R-:W-:-:S03]  /*182d0*/  ISETP.GE.U32.AND P0, PT, R5, 0x7fffff22, PT ;  /* 0x7fffff220500780c */ /* 0x000fc60003f06070 */
[----:B------:R2:W-:Y:S01]  /*182e0*/  STL.64 [R1+0x1610], R238 ;  /* 0x001610ee01007387 */ /* 0x0005e20000100a00 */
[----:B------:R-:W-:-:S03]  /*182f0*/  SEL R5, RZ, 0x4, !P5 ;  /* 0x00000004ff057807 */ /* 0x000fc60006800000 */
[----:B------:R-:W4:Y:S01]  /*18300*/  LDL.64 R36, [R1+0x58] ;  /* 0x0000580001247983 */ /* 0x000f220000100a00 */
[----:B------:R-:W-:-:S03]  /*18310*/  ISETP.GE.AND P5, PT, R19, UR4, PT ;  /* 0x0000000413007c0c */ /* 0x000fc6000bfa6270 */
[----:B------:R-:W2:Y:S04]  /*18320*/  LDL.64 R30, [R1+0x50] ;  /* 0x00005000011e7983 */ /* 0x000ea80000100a00 */
[----:B------:R-:W2:Y:S04]  /*18330*/  LDL.64 R22, [R1+0x48] ;  /* 0x0000480001167983 */ /* 0x000ea80000100a00 */
[----:B------:R-:W2:Y:S04]  /*18340*/  LDL.64 R20, [R1+0x40] ;  /* 0x0000400001147983 */ /* 0x000ea80000100a00 */
[----:B------:R-:W2:Y:S04]  /*18350*/  LDL.64 R44, [R1+0x38] ;  /* 0x00003800012c7983 */ /* 0x000ea80000100a00 */
[----:B------:R-:W2:Y:S01]  /*18360*/  LDL.64 R18, [R1+0x30] ;  /* 0x0000300001127983 */ /* 0x000ea20000100a00 */
[----:B---3--:R-:W-:-:S02]  /*18370*/  VIADD R8, R243, 0xffffff82 ;  /* 0xffffff82f3087836 */ /* 0x008fc40000000000 */
[----:B-1----:R-:W-:Y:S01]  /*18380*/  VIADD R9, R244, 0xffffff81 ;  /* 0xffffff81f4097836 */ /* 0x002fe20000000000 */
[----:B------:R-:W-:Y:S01]  /*18390*/  LDGSTS.E [R0+0x6400c], desc[UR60][R26.64], !P6 ;  /* 0x6400c0001a007fae */ /* 0x000fe2000f12187c */
[----:B------:R-:W-:Y:S02]  /*183a0*/  ISETP.GT.AND P6, PT, R7, 0xff, PT ;  /* 0x000000ff0700780c */ /* 0x000fe40003fc4270 */
[----:B------:R-:W-:Y:S01]  /*183b0*/  SEL R5, R5, RZ, !P5 ;  /* 0x000000ff05057207 */ /* 0x000fe20006800000 */
[----:B------:R-:W-:Y:S01]  /*183c0*/  LDGSTS.E [R0+0x68000], desc[UR60][R228.64], !P4 ;  /* 0x68000000e4007fae */ /* 0x000fe2000e12187c */
[----:B------:R-:W-:Y:S02]  /*183d0*/  ISETP.GE.U32.AND P4, PT, R8, 0x7fffff03, PT ;  /* 0x7fffff030800780c */ /* 0x000fe40003f86070 */
[----:B------:R-:W-:Y:S01]  /*183e0*/  ISETP.GE.U32.AND P5, PT, R9, 0x7fffff02, PT ;  /* 0x7fffff020900780c */ /* 0x000fe20003fa6070 */
[----:B------:R-:W-:Y:S01]  /*183f0*/  LDGSTS.E [R0+0x68004], desc[UR60][R224.64], !P1 ;  /* 0x68004000e0007fae */ /* 0x000fe2000c92187c */
[----:B------:R-:W-:-:S03]  /*18400*/  SEL R4, R4, RZ, P6 ;  /* 0x000000ff04047207 */ /* 0x000fc60003000000 */
[----:B------:R-:W3:Y:S01]  /*18410*/  LDL.64 R40, [R1+0x858] ;  /* 0x0008580001287983 */ /* 0x000ee20000100a00 */
[----:B------:R-:W-:Y:S01]  /*18420*/  ISETP.GE.U32.AND P6, PT, R6, 0x7fffff01, PT ;  /* 0x7fffff010600780c */ /* 0x000fe20003fc6070 */
[----:B------:R-:W-:Y:S01]  /*18430*/  IMAD.MOV.U32 R6, RZ, RZ, R28 ;  /* 0x000000ffff067224 */ /* 0x000fe200078e001c */
[----:B------:R-:W1:Y:S01]  /*18440*/  LDC R8, c[0x0][0x230] ;  /* 0x00008c00ff087b82 */ /* 0x000e620000000800 */
[----:B------:R-:W3:Y:S01]  /*18450*/  LDL.64 R32, [R1+0x818] ;  /* 0x0008180001207983 */ /* 0x000ee20000100a00 */
[----:B------:R-:W-:-:S03]  /*18460*/  IMAD.MOV.U32 R7, RZ, RZ, R29 ;  /* 0x000000ffff077224 */ /* 0x000fc600078e001d */
[----:B------:R-:W3:Y:S03]  /*18470*/  LDL.64 R34, [R1+0x7d8] ;  /* 0x0007d80001227983 */ /* 0x000ee60000100a00 */
[----:B------:R-:W1:Y:S01]  /*18480*/  LDC R9, c[0x0][0x230] ;  /* 0x00008c00ff097b82 */ /* 0x000e620000000800 */
[----:B------:R-:W3:Y:S04]  /*18490*/  LDL.64 R66, [R1+0x798] ;  /* 0x0007980001427983 */ /* 0x000ee80000100a00 */
[----:B------:R-:W3:Y:S04]  /*184a0*/  LDL.64 R28, [R1+0x758] ;  /* 0x00075800011c7983 */ /* 0x000ee80000100a00 */
[----:B----4-:R-:W-:Y:S04]  /*184b0*/  LDGSTS.E [R0+0x68008], desc[UR60][R36.64], !P0 ;  /* 0x6800800024007fae */ /* 0x010fe8000c12187c */
[----:B--2---:R-:W-:Y:S04]  /*184c0*/  LDGSTS.E [R0+0x6800c], desc[UR60][R30.64], !P2 ;  /* 0x6800c0001e007fae */ /* 0x004fe8000d12187c */
[----:B------:R2:W-:Y:S04]  /*184d0*/  LDGSTS.E [R0+0x6c000], desc[UR60][R22.64], !P3 ;  /* 0x6c00000016007fae */ /* 0x0005e8000d92187c */
[----:B------:R-:W-:Y:S04]  /*184e0*/  LDGSTS.E [R0+0x6c004], desc[UR60][R20.64], !P4 ;  /* 0x6c00400014007fae */ /* 0x000fe8000e12187c */
[----:B------:R-:W-:Y:S04]  /*184f0*/  LDGSTS.E [R0+0x6c008], desc[UR60][R44.64], !P5 ;  /* 0x6c0080002c007fae */ /* 0x000fe8000e92187c */
[----:B------:R-:W-:Y:S04]  /*18500*/  LDGSTS.E [R0+0x6c00c], desc[UR60][R18.64], !P6 ;  /* 0x6c00c00012007fae */ /* 0x000fe8000f12187c */
[----:B------:R-:W4:Y:S04]  /*18510*/  LDL.64 R36, [R1+0x6d8] ;  /* 0x0006d80001247983 */ /* 0x000f280000100a00 */
[----:B------:R-:W4:Y:S04]  /*18520*/  LDL.64 R44, [R1+0x698] ;  /* 0x00069800012c7983 */ /* 0x000f280000100a00 */
[----:B------:R-:W4:Y:S01]  /*18530*/  LDL.64 R18, [R1+0x718] ;  /* 0x0007180001127983 */ /* 0x000f220000100a00 */
[----:B------:R-:W-:Y:S01]  /*18540*/  ISETP.NE.U32.AND P0, PT, R4, RZ, PT ;  /* 0x000000ff0400720c */ /* 0x000fe20003f05070 */
[----:B------:R-:W-:Y:S01]  /*18550*/  VIADD R4, R242, 0xffffff7f ;  /* 0xffffff7ff2047836 */ /* 0x000fe20000000000 */
[----:B------:R-:W-:Y:S01]  /*18560*/  ISETP.NE.U32.AND P1, PT, R5, RZ, PT ;  /* 0x000000ff0500720c */ /* 0x000fe20003f25070 */
[----:B------:R-:W4:Y:S01]  /*18570*/  LDL.64 R30, [R1+0x618] ;  /* 0x00061800011e7983 */ /* 0x000f220000100a00 */
[----:B------:R-:W-:-:S02]  /*18580*/  IADD3 R5, R25, -0x82, RZ ;  /* 0xffffff7e19057810 */ /* 0x000fc40007ffe0ff */
[----:B------:R-:W-:Y:S01]  /*18590*/  ISETP.GE.U32.AND P2, PT, R4, 0x7fffff00, PT ;  /* 0x7fffff000400780c */ /* 0x000fe20003f46070 */
[----:B------:R-:W-:Y:S01]  /*185a0*/  VIADD R4, R24, 0xffffff7d ;  /* 0xffffff7d18047836 */ /* 0x000fe20000000000 */
[----:B------:R-:W-:Y:S01]  /*185b0*/  LOP3.LUT R243, R11, 0x60, RZ, 0x3c, !PT ;  /* 0x000000600bf37812 */ /* 0x000fe200078e3cff */
[----:B------:R-:W4:Y:S01]  /*185c0*/  LDL.64 R24, [R1+0x658] ;  /* 0x0006580001187983 */ /* 0x000f220000100a00 */
[----:B------:R-:W-:Y:S01]  /*185d0*/  ISETP.GE.U32.AND P3, PT, R5, 0x7ffffeff, PT ;  /* 0x7ffffeff0500780c */ /* 0x000fe20003f66070 */
[----:B-1----:R-:W-:Y:S01]  /*185e0*/  VIADD R5, R8, 0xffffff7c ;  /* 0xffffff7c08057836 */ /* 0x002fe20000000000 */
[----:B------:R-:W-:Y:S01]  /*185f0*/  ISETP.GE.U32.AND P4, PT, R4, 0x7ffffefe, PT ;  /* 0x7ffffefe0400780c */ /* 0x000fe20003f86070 */
[----:B------:R-:W-:Y:S01]  /*18600*/  VIADD R4, R9, 0xffffff7b ;  /* 0xffffff7b09047836 */ /* 0x000fe20000000000 */
[----:B------:R-:W-:Y:S01]  /*18610*/  LOP3.LUT R244, R11, 0x70, RZ, 0x3c, !PT ;  /* 0x000000700bf47812 */ /* 0x000fe200078e3cff */
[----:B------:R-:W4:Y:S01]  /*18620*/  LDL.64 R20, [R1+0x5d8] ;  /* 0x0005d80001147983 */ /* 0x000f220000100a00 */
[----:B------:R-:W-:-:S02]  /*18630*/  ISETP.GE.U32.AND P5, PT, R5, 0x7ffffefd, PT ;  /* 0x7ffffefd0500780c */ /* 0x000fc40003fa6070 */
[----:B------:R-:W-:Y:S01]  /*18640*/  ISETP.GE.U32.AND P6, PT, R4, 0x7ffffefc, PT ;  /* 0x7ffffefc0400780c */ /* 0x000fe20003fc6070 */
[----:B------:R-:W-:Y:S01]  /*18650*/  IMAD.SHL.U32 R4, R6, 0x80, RZ ;  /* 0x0000008006047824 */ /* 0x000fe200078e00ff */
[C---:B------:R-:W-:Y:S01]  /*18660*/  LOP3.LUT R5, R11.reuse, 0x10, RZ, 0x3c, !PT ;  /* 0x000000100b057812 */ /* 0x040fe200078e3cff */
[----:B------:R-:W0:Y:S01]  /*18670*/  LDGDEPBAR ;  /* 0x00000000000079af */ /* 0x000e220000000000 */
[C---:B------:R-:W-:Y:S02]  /*18680*/  LOP3.LUT R6, R11.reuse, 0x20, RZ, 0x3c, !PT ;  /* 0x000000200b067812 */ /* 0x040fe400078e3cff */
[C---:B------:R-:W-:Y:S01]  /*18690*/  LOP3.LUT R8, R11.reuse, 0x30, RZ, 0x3c, !PT ;  /* 0x000000300b087812 */ /* 0x040fe200078e3cff */
[----:B--2---:R-:W-:Y:S01]  /*186a0*/  IMAD.WIDE R22, R4, 0x4, R2 ;  /* 0x0000000404167825 */ /* 0x004fe200078e0202 */
[C---:B------:R-:W-:Y:S01]  /*186b0*/  LOP3.LUT R9, R11.reuse, 0x40, RZ, 0x3c, !PT ;  /* 0x000000400b097812 */ /* 0x040fe200078e3cff */
[----:B------:R-:W1:Y:S01]  /*186c0*/  LDC R2, c[0x0][0x230] ;  /* 0x00008c00ff027b82 */ /* 0x000e620000000800 */
[----:B------:R-:W-:Y:S01]  /*186d0*/  LOP3.LUT R242, R11, 0x50, RZ, 0x3c, !PT ;  /* 0x000000500bf27812 */ /* 0x000fe200078e3cff */
[----:B------:R-:W-:-:S02]  /*186e0*/  VIADD R3, R5, UR59 ;  /* 0x0000003b05037c36 */ /* 0x000fc40008000000 */
[----:B------:R-:W-:Y:S02]  /*186f0*/  VIADD R5, R6, UR59 ;  /* 0x0000003b06057c36 */ /* 0x000fe40008000000 */
[----:B------:R-:W-:Y:S01]  /*18700*/  VIADD R6, R8, UR59 ;  /* 0x0000003b08067c36 */ /* 0x000fe20008000000 */
[----:B------:R-:W-:Y:S01]  /*18710*/  IADD3 R8, R9, UR59, RZ ;  /* 0x0000003b09087c10 */ /* 0x000fe2000fffe0ff */
[----:B------:R-:W-:Y:S02]  /*18720*/  VIADD R9, R242, UR59 ;  /* 0x0000003bf2097c36 */ /* 0x000fe40008000000 */
[----:B------:R-:W-:Y:S02]  /*18730*/  VIADD R242, R243, UR59 ;  /* 0x0000003bf3f27c36 */ /* 0x000fe40008000000 */
[----:B------:R-:W-:Y:S02]  /*18740*/  VIADD R243, R244, UR59 ;  /* 0x0000003bf4f37c36 */ /* 0x000fe40008000000 */
[----:B------:R-:W-:-:S05]  /*18750*/  VIADD R244, R11, UR59 ;  /* 0x0000003b0bf47c36 */ /* 0x000fca0008000000 */
[----:B---3--:R-:W-:Y:S04]  /*18760*/  LDGSTS.E [R244], desc[UR60][R40.64], P1 ;  /* 0x0000000028f47fae */ /* 0x008fe8000892187c */
[----:B------:R-:W-:Y:S04]  /*18770*/  LDGSTS.E [R244+0x400], desc[UR60][R32.64], P1 ;  /* 0x0040000020f47fae */ /* 0x000fe8000892187c */
[----:B------:R-:W-:Y:S04]  /*18780*/  LDGSTS.E [R244+0x800], desc[UR60][R34.64], P1 ;  /* 0x0080000022f47fae */ /* 0x000fe8000892187c */
[----:B------:R-:W-:Y:S04]  /*18790*/  LDGSTS.E [R244+0xc00], desc[UR60][R66.64], P1 ;  /* 0x00c0000042f47fae */ /* 0x000fe8000892187c */
[----:B------:R-:W-:Y:S04]  /*187a0*/  LDGSTS.E [R244+0x1000], desc[UR60][R28.64], P1 ;  /* 0x010000001cf47fae */ /* 0x000fe8000892187c */
[----:B------:R2:W-:Y:S04]  /*187b0*/  STL.64 [R1+0x900], R22 ;  /* 0x0009001601007387 */ /* 0x0005e80000100a00 */
[----:B------:R-:W3:Y:S04]  /*187c0*/  LDL.64 R238, [R1+0x558] ;  /* 0x0005580001ee7983 */ /* 0x000ee80000100a00 */
[----:B------:R-:W2:Y:S04]  /*187d0*/  LDL.64 R96, [R1+0x518] ;  /* 0x0005180001607983 */ /* 0x000ea80000100a00 */
        /* <DEDUP_REMOVED lines=19> */
[----:B----4-:R-:W-:Y:S04]  /*18910*/  LDGSTS.E [R244+0x1400], desc[UR60][R18.64], P1 ;  /* 0x0140000012f47fae */ /* 0x010fe8000892187c */
[----:B------:R-:W-:Y:S04]  /*18920*/  LDGSTS.E [R244+0x1800], desc[UR60][R36.64], P1 ;  /* 0x0180000024f47fae */ /* 0x000fe8000892187c */
[----:B------:R-:W-:Y:S04]  /*18930*/  LDGSTS.E [R244+0x1c00], desc[UR60][R44.64], P1 ;  /* 0x01c000002cf47fae */ /* 0x000fe8000892187c */
[----:B------:R-:W4:Y:S04]  /*18940*/  LDL.64 R18, [R1+0x598] ;  /* 0x0005980001127983 */ /* 0x000f280000100a00 */
[----:B------:R-:W-:Y:S04]  /*18950*/  LDGSTS.E [R244+0x2000], desc[UR60][R24.64], P1 ;  /* 0x0200000018f47fae */ /* 0x000fe8000892187c */
[----:B------:R-:W2:Y:S04]  /*18960*/  LDL.64 R44, [R1+0x398] ;  /* 0x00039800012c7983 */ /* 0x000ea80000100a00 */
[----:B------:R-:W-:Y:S04]  /*18970*/  LDGSTS.E [R244+0x2400], desc[UR60][R30.64], P1 ;  /* 0x024000001ef47fae */ /* 0x000fe8000892187c */
[----:B------:R-:W2:Y:S04]  /*18980*/  LDL.64 R24, [R1+0x358] ;  /* 0x0003580001187983 */ /* 0x000ea80000100a00 */
[----:B------:R-:W-:Y:S04]  /*18990*/  LDGSTS.E [R244+0x2800], desc[UR60][R20.64], P1 ;  /* 0x0280000014f47fae */ /* 0x000fe8000892187c */
[----:B------:R-:W2:Y:S04]  /*189a0*/  LDL.64 R30, [R1+0x198] ;  /* 0x00019800011e7983 */ /* 0x000ea80000100a00 */
[----:B------:R-:W2:Y:S04]  /*189b0*/  LDL.64 R36, [R1+0x710] ;  /* 0x0007100001247983 */ /* 0x000ea80000100a00 */
[----:B------:R-:W2:Y:S04]  /*189c0*/  LDL.64 R20, [R1+0x750] ;  /* 0x0007500001147983 */ /* 0x000ea80000100a00 */
[----:B----4-:R-:W-:Y:S04]  /*189d0*/  LDGSTS.E [R244+0x2c00], desc[UR60][R18.64], P1 ;  /* 0x02c0000012f47fae */ /* 0x010fe8000892187c */
[----:B---3--:R-:W-:Y:S04]  /*189e0*/  LDGSTS.E [R244+0x3000], desc[UR60][R238.64], P1 ;  /* 0x03000000eef47fae */ /* 0x008fe8000892187c */
[----:B--2---:R-:W-:Y:S04]  /*189f0*/  LDGSTS.E [R244+0x3400], desc[UR60][R96.64], P1 ;  /* 0x0340000060f47fae */ /* 0x004fe8000892187c */
[----:B------:R-:W2:Y:S04]  /*18a00*/  LDL.64 R18, [R1+0x6d0] ;  /* 0x0006d00001127983 */ /* 0x000ea80000100a00 */
[----:B------:R-:W-:Y:S04]  /*18a10*/  LDGSTS.E [R244+0x3800], desc[UR60][R82.64], P1 ;  /* 0x0380000052f47fae */ /* 0x000fe8000892187c */
[----:B------:R-:W-:Y:S04]  /*18a20*/  LDGSTS.E [R244+0x3c00], desc[UR60][R54.64], P1 ;  /* 0x03c0000036f47fae */ /* 0x000fe8000892187c */
[----:B------:R-:W-:Y:S04]  /*18a30*/  LDGSTS.E [R244+0x4000], desc[UR60][R58.64], P1 ;  /* 0x040000003af47fae */ /* 0x000fe8000892187c */
[----:B------:R-:W-:Y:S04]  /*18a40*/  LDGSTS.E [R244+0x4400], desc[UR60][R64.64], P1 ;  /* 0x0440000040f47fae */ /* 0x000fe8000892187c */
[----:B------:R-:W-:Y:S04]  /*18a50*/  LDGSTS.E [R244+0x4800], desc[UR60][R50.64], P1 ;  /* 0x0480000032f47fae */ /* 0x000fe8000892187c */
[----:B------:R-:W-:Y:S04]  /*18a60*/  LDGSTS.E [R244+0x4c00], desc[UR60][R44.64], P1 ;  /* 0x04c000002cf47fae */ /* 0x000fe8000892187c */
[----:B------:R-:W-:Y:S04]  /*18a70*/  LDGSTS.E [R244+0x5000], desc[UR60][R24.64], P1 ;  /* 0x0500000018f47fae */ /* 0x000fe8000892187c */
[----:B------:R-:W-:Y:S04]  /*18a80*/  LDGSTS.E [R244+0x5400], desc[UR60][R48.64], P1 ;  /* 0x0540000030f47fae */ /* 0x000fe8000892187c */
[----:B------:R-:W3:Y:S04]  /*18a90*/  LDL.64 R44, [R1+0x690] ;  /* 0x00069000012c7983 */ /* 0x000ee80000100a00 */
[----:B------:R-:W4:Y:S04]  /*18aa0*/  LDL.64 R24, [R1+0x650] ;  /* 0x0006500001187983 */ /* 0x000f280000100a00 */
        /* <DEDUP_REMOVED lines=17> */
[----:B------:R-:W4:Y:S04]  /*18bc0*/  LDL.64 R96, [R1+0x550] ;  /* 0x0005500001607983 */ /* 0x000f280000100a00 */
[----:B------:R-:W4:Y:S04]  /*18bd0*/  LDL.64 R20, [R1+0x5d0] ;  /* 0x0005d00001147983 */ /* 0x000f280000100a00 */
[----:B------:R-:W4:Y:S04]  /*18be0*/  LDL.64 R82, [R1+0x510] ;  /* 0x0005100001527983 */ /* 0x000f280000100a00 */
[----:B------:R-:W4:Y:S04]  /*18bf0*/  LDL.64 R54, [R1+0x4d0] ;  /* 0x0004d00001367983 */ /* 0x000f280000100a00 */
[----:B------:R-:W4:Y:S04]  /*18c00*/  LDL.64 R58, [R1+0x490] ;  /* 0x00049000013a7983 */ /* 0x000f280000100a00 */
[----:B------:R-:W-:Y:S04]  /*18c10*/  LDGSTS.E [R3+0x1480], desc[UR60][R36.64], P1 ;  /* 0x0148000024037fae */ /* 0x000fe8000892187c */
[----:B------:R-:W4:Y:S04]  /*18c20*/  LDL.64 R64, [R1+0x450] ;  /* 0x0004500001407983 */ /* 0x000f280000100a00 */
        /* <DEDUP_REMOVED lines=16> */
[----:B--2---:R-:W-:Y:S04]  /*18d30*/  LDGSTS.E [R3+0x1880], desc[UR60][R18.64], P1 ;  /* 0x0188000012037fae */ /* 0x004fe8000892187c */
[----:B------:R-:W2:Y:S04]  /*18d40*/  LDL.64 R18, [R1+0x3d0] ;  /* 0x0003d00001127983 */ /* 0x000ea80000100a00 */
[----:B---3--:R-:W-:Y:S04]  /*18d50*/  LDGSTS.E [R3+0x1c80], desc[UR60][R44.64], P1 ;  /* 0x01c800002c037fae */ /* 0x008fe8000892187c */
[----:B----4-:R-:W-:Y:S04]  /*18d60*/  LDGSTS.E [R3+0x2080], desc[UR60][R24.64], P1 ;  /* 0x0208000018037fae */ /* 0x010fe8000892187c */
[----:B------:R-:W3:Y:S04]  /*18d70*/  LDL.64 R44, [R1+0x390] ;  /* 0x00039000012c7983 */ /* 0x000ee80000100a00 */
[----:B------:R-:W4:Y:S04]  /*18d80*/  LDL.64 R24, [R1+0x1d0] ;  /* 0x0001d00001187983 */ /* 0x000f280000100a00 */
[----:B------:R-:W-:Y:S04]  /*18d90*/  LDGSTS.E [R3+0x2480], desc[UR60][R30.64], P1 ;  /* 0x024800001e037fae */ /* 0x000fe8000892187c */
[----:B------:R-:W4:Y:S04]  /*18da0*/  LDL.64 R30, [R1+0x788] ;  /* 0x00078800011e7983 */ /* 0x000f280000100a00 */
        /* <DEDUP_REMOVED lines=19> */
[----:B------:R-:W-:Y:S04]  /*18ee0*/  LDGSTS.E [R3+0x5080], desc[UR60][R48.64], P1 ;  /* 0x0508000030037fae */ /* 0x000fe8000892187c */
[----:B------:R-:W-:Y:S04]  /*18ef0*/  LDGSTS.E [R3+0x5480], desc[UR60][R60.64], P1 ;  /* 0x054800003c037fae */ /* 0x000fe8000892187c */
[----:B------:R-:W3:Y:S04]  /*18f00*/  LDL.64 R44, [R1+0x688] ;  /* 0x00068800012c7983 */ /* 0x000ee80000100a00 */
[----:B------:R-:W-:Y:S04]  /*18f10*/  LDGSTS.E [R3+0x5880], desc[UR60][R46.64], P1 ;  /* 0x058800002e037fae */ /* 0x000fe8000892187c */
[----:B------:R-:W-:Y:S04]  /*18f20*/  LDGSTS.E [R3+0x5c80], desc[UR60][R70.64], P1 ;  /* 0x05c8000046037fae */ /* 0x000fe8000892187c */
[----:B------:R-:W-:Y:S04]  /*18f30*/  LDGSTS.E [R3+0x6080], desc[UR60][R42.64], P1 ;  /* 0x060800002a037fae */ /* 0x000fe8000892187c */
[----:B------:R-:W-:Y:S04]  /*18f40*/  LDGSTS.E [R3+0x6480], desc[UR60][R52.64], P1 ;  /* 0x0648000034037fae */ /* 0x000fe8000892187c */
[----:B----4-:R-:W-:Y:S04]  /*18f50*/  LDGSTS.E [R3+0x6880], desc[UR60][R24.64], P1 ;  /* 0x0688000018037fae */ /* 0x010fe8000892187c */
        /* <DEDUP_REMOVED lines=32> */
[----:B------:R-:W3:Y:S04]  /*19160*/  LDL.64 R44, [R1+0x208] ;  /* 0x00020800012c7983 */ /* 0x000ee80000100a00 */
[----:B----4-:R-:W-:Y:S04]  /*19170*/  LDGSTS.E [R5+0x2100], desc[UR60][R24.64], P1 ;  /* 0x0210000018057fae */ /* 0x010fe8000892187c */
        /* <DEDUP_REMOVED lines=20> */
[----:B------:R-:W-:Y:S04]  /*192c0*/  LDGSTS.E [R5+0x4d00], desc[UR60][R48.64], P1 ;  /* 0x04d0000030057fae */ /* 0x000fe8000892187c */
[----:B------:R-:W-:Y:S04]  /*192d0*/  LDGSTS.E [R5+0x5100], desc[UR60][R60.64], P1 ;  /* 0x051000003c057fae */ /* 0x000fe8000892187c */
[----:B------:R-:W2:Y:S04]  /*192e0*/  LDL.64 R18, [R1+0x6c0] ;  /* 0x0006c00001127983 */ /* 0x000ea80000100a00 */
[----:B------:R-:W-:Y:S04]  /*192f0*/  LDGSTS.E [R5+0x5500], desc[UR60][R46.64], P1 ;  /* 0x055000002e057fae */ /* 0x000fe8000892187c */
[----:B------:R-:W-:Y:S04]  /*19300*/  LDGSTS.E [R5+0x5900], desc[UR60][R70.64], P1 ;  /* 0x0590000046057fae */ /* 0x000fe8000892187c */
[----:B------:R-:W-:Y:S04]  /*19310*/  LDGSTS.E [R5+0x5d00], desc[UR60][R42.64], P1 ;  /* 0x05d000002a057fae */ /* 0x000fe8000892187c */
[----:B------:R-:W-:Y:S04]  /*19320*/  LDGSTS.E [R5+0x6100], desc[UR60][R52.64], P1 ;  /* 0x0610000034057fae */ /* 0x000fe8000892187c */
        /* <DEDUP_REMOVED lines=9> */
[----:B------:R-:W-:Y:S04]  /*193c0*/  LDGSTS.E [R6+0x180], desc[UR60][R66.64], P1 ;  /* 0x0018000042067fae */ /* 0x000fe8000892187c */
[----:B------:R-:W-:Y:S04]  /*193d0*/  LDGSTS.E [R6+0x580], desc[UR60][R28.64], P1 ;  /* 0x005800001c067fae */ /* 0x000fe8000892187c */
[----:B----4-:R-:W-:Y:S04]  /*193e0*/  LDGSTS.E [R6+0x980], desc[UR60][R24.64], P1 ;  /* 0x0098000018067fae */ /* 0x010fe8000892187c */
        /* <DEDUP_REMOVED lines=64> */
[----:B------:R-:W-:Y:S04]  /*197f0*/  LDGSTS.E [R6+0x7d80], desc[UR60][R66.64], P1 ;  /* 0x07d8000042067fae */ /* 0x000fe8000892187c */
[----:B------:R-:W-:Y:S04]  /*19800*/  LDGSTS.E [R8+0x200], desc[UR60][R28.64], P1 ;  /* 0x002000001c087fae */ /* 0x000fe8000892187c */
[----:B---3--:R-:W-:Y:S04]  /*19810*/  LDGSTS.E [R8+0x600], desc[UR60][R44.64], P1 ;  /* 0x006000002c087fae */ /* 0x008fe8000892187c */
[----:B------:R-:W-:Y:S04]  /*19820*/  LDGSTS.E [R8+0xa00], desc[UR60][R36.64], P1 ;  /* 0x00a0000024087fae */ /* 0x000fe8000892187c */
[----:B------:R-:W3:Y:S04]  /*19830*/  LDL.64 R38, [R1+0x238] ;  /* 0x0002380001267983 */ /* 0x000ee80000100a00 */
[----:B------:R-:W3:Y:S04]  /*19840*/  LDL.64 R44, [R1+0x678] ;  /* 0x00067800012c7983 */ /* 0x000ee80000100a00 */
[----:B------:R-:W3:Y:S04]  /*19850*/  LDL.64 R240, [R1+0x1f8] ;  /* 0x0001f80001f07983 */ /* 0x000ee80000100a00 */
[----:B------:R-:W3:Y:S04]  /*19860*/  LDL.64 R56, [R1+0x1b8] ;  /* 0x0001b80001387983 */ /* 0x000ee80000100a00 */
[----:B------:R-:W3:Y:S04]  /*19870*/  LDL.64 R40, [R1+0x178] ;  /* 0x0001780001287983 */ /* 0x000ee80000100a00 */
[----:B------:R-:W3:Y:S04]  /*19880*/  LDL.64 R32, [R1+0x138] ;  /* 0x0001380001207983 */ /* 0x000ee80000100a00 */
[----:B------:R-:W3:Y:S04]  /*19890*/  LDL.64 R34, [R1+0xf8] ;  /* 0x0000f80001227983 */ /* 0x000ee80000100a00 */
[----:B----4-:R-:W-:Y:S04]  /*198a0*/  LDGSTS.E [R8+0xe00], desc[UR60][R24.64], P1 ;  /* 0x00e0000018087fae */ /* 0x010fe8000892187c */
[----:B------:R-:W4:Y:S04]  /*198b0*/  LDL.64 R66, [R1+0xb8] ;  /* 0x0000b80001427983 */ /* 0x000f280000100a00 */
[----:B------:R-:W4:Y:S04]  /*198c0*/  LDL.64 R28, [R1+0x78] ;  /* 0x00007800011c7983 */ /* 0x000f280000100a00 */
[----:B------:R-:W4:Y:S04]  /*198d0*/  LDL.64 R24, [R1+0x478] ;  /* 0x0004780001187983 */ /* 0x000f280000100a00 */
[----:B------:R-:W4:Y:S04]  /*198e0*/  LDL.64 R36, [R1+0x7f0] ;  /* 0x0007f00001247983 */ /* 0x000f280000100a00 */
[----:B------:R-:W-:Y:S04]  /*198f0*/  LDGSTS.E [R8+0x1200], desc[UR60][R30.64], P1 ;  /* 0x012000001e087fae */ /* 0x000fe8000892187c */
[----:B------:R-:W4:Y:S04]  /*19900*/  LDL.64 R30, [R1+0x438] ;  /* 0x00043800011e7983 */ /* 0x000f280000100a00 */
[----:B------:R-:W-:Y:S04]  /*19910*/  LDGSTS.E [R8+0x1600], desc[UR60][R20.64], P1 ;  /* 0x0160000014087fae */ /* 0x000fe8000892187c */
        /* <DEDUP_REMOVED lines=12> */
[----:B----4-:R-:W-:Y:S04]  /*199e0*/  LDGSTS.E [R8+0x3e00], desc[UR60][R24.64], P1 ;  /* 0x03e0000018087fae */ /* 0x010fe8000892187c */
        /* <DEDUP_REMOVED lines=42> */
[----:B------:R-:W2:Y:S04]  /*19c90*/  LDL.64 R18, [R1+0x6b0] ;  /* 0x0006b00001127983 */ /* 0x000ea80000100a00 */
[----:B------:R-:W2:Y:S04]  /*19ca0*/  LDL.64 R36, [R1+0x828] ;  /* 0x0008280001247983 */ /* 0x000ea80000100a00 */
[----:B---3--:R-:W-:Y:S04]  /*19cb0*/  LDGSTS.E [R9+0xa80], desc[UR60][R44.64], P1 ;  /* 0x00a800002c097fae */ /* 0x008fe8000892187c */
[----:B------:R-:W3:Y:S04]  /*19cc0*/  LDL.64 R44, [R1+0x4b0] ;  /* 0x0004b000012c7983 */ /* 0x000ee80000100a00 */
[----:B----4-:R-:W-:Y:S04]  /*19cd0*/  LDGSTS.E [R9+0xe80], desc[UR60][R24.64], P1 ;  /* 0x00e8000018097fae */ /* 0x010fe8000892187c */
[----:B------:R-:W4:Y:S04]  /*19ce0*/  LDL.64 R24, [R1+0x470] ;  /* 0x0004700001187983 */ /* 0x000f280000100a00 */
[----:B------:R-:W-:Y:S04]  /*19cf0*/  LDGSTS.E [R9+0x1280], desc[UR60][R30.64], P1 ;  /* 0x012800001e097fae */ /* 0x000fe8000892187c */
[----:B------:R-:W4:Y:S04]  /*19d00*/  LDL.64 R30, [R1+0x2b0] ;  /* 0x0002b000011e7983 */ /* 0x000f280000100a00 */
[----:B------:R-:W-:Y:S04]  /*19d10*/  LDGSTS.E [R9+0x1680], desc[UR60][R20.64], P1 ;  /* 0x0168000014097fae */ /* 0x000fe8000892187c */
        /* <DEDUP_REMOVED lines=10> */
[----:B------:R-:W2:Y:S04]  /*19dc0*/  LDL.64 R238, [R1+0x6a8] ;  /* 0x0006a80001ee7983 */ /* 0x000ea80000100a00 */
[----:B---3--:R-:W-:Y:S04]  /*19dd0*/  LDGSTS.E [R9+0x3a80], desc[UR60][R44.64], P1 ;  /* 0x03a800002c097fae */ /* 0x008fe8000892187c */
        /* <DEDUP_REMOVED lines=77> */
[----:B------:R-:W3:Y:S04]  /*1a2b0*/  LDL.64 R48, [R1+0x4a0] ;  /* 0x0004a00001307983 */ /* 0x000ee80000100a00 */
[----:B----4-:R-:W-:Y:S04]  /*1a2c0*/  LDGSTS.E [R242+0x5700], desc[UR60][R24.64], P1 ;  /* 0x0570000018f27fae */ /* 0x010fe8000892187c */
        /* <DEDUP_REMOVED lines=38> */
[----:B------:R-:W4:Y:S04]  /*1a530*/  LDL.LU.64 R238, [R1+0x1610] ;  /* 0x0016100001ee7983 */ /* 0x000f280000300a00 */
[----:B------:R-:W4:Y:S04]  /*1a540*/  LDL.LU.64 R96, [R1+0x1608] ;  /* 0x0016080001607983 */ /* 0x000f280000300a00 */
[----:B------:R-:W-:Y:S04]  /*1a550*/  LDGSTS.E [R243+0x1f80], desc[UR60][R82.64], P1 ;  /* 0x01f8000052f37fae */ /* 0x000fe8000892187c */
[----:B------:R-:W-:Y:S04]  /*1a560*/  LDGSTS.E [R243+0x2380], desc[UR60][R54.64], P1 ;  /* 0x0238000036f37fae */ /* 0x000fe8000892187c */
[----:B------:R-:W-:Y:S04]  /*1a570*/  LDGSTS.E [R243+0x2780], desc[UR60][R58.64], P1 ;  /* 0x027800003af37fae */ /* 0x000fe8000892187c */
[----:B------:R-:W4:Y:S04]  /*1a580*/  LDL.LU.64 R82, [R1+0x1600] ;  /* 0x0016000001527983 */ /* 0x000f280000300a00 */
[----:B------:R-:W4:Y:S04]  /*1a590*/  LDL.LU.64 R54, [R1+0x15f8] ;  /* 0x0015f80001367983 */ /* 0x000f280000300a00 */
[----:B------:R-:W4:Y:S04]  /*1a5a0*/  LDL.LU.64 R58, [R1+0x15f0] ;  /* 0x0015f000013a7983 */ /* 0x000f280000300a00 */
[----:B------:R-:W-:Y:S04]  /*1a5b0*/  LDGSTS.E [R243+0x2b80], desc[UR60][R64.64], P1 ;  /* 0x02b8000040f37fae */ /* 0x000fe8000892187c */
[----:B------:R-:W-:Y:S04]  /*1a5c0*/  LDGSTS.E [R243+0x2f80], desc[UR60][R50.64], P1 ;  /* 0x02f8000032f37fae */ /* 0x000fe8000892187c */
[----:B------:R1:W-:Y:S04]  /*1a5d0*/  LDGSTS.E [R243+0x3380], desc[UR60][R20.64], P1 ;  /* 0x0338000014f37fae */ /* 0x0003e8000892187c */
[----:B------:R-:W4:Y:S04]  /*1a5e0*/  LDL.LU.64 R64, [R1+0x15e8] ;  /* 0x0015e80001407983 */ /* 0x000f280000300a00 */
[----:B------:R-:W4:Y:S04]  /*1a5f0*/  LDL.LU.64 R50, [R1+0x15e0] ;  /* 0x0015e00001327983 */ /* 0x000f280000300a00 */
[----:B------:R-:W1:Y:S04]  /*1a600*/  LDL.LU.64 R20, [R1+0x28] ;  /* 0x0000280001147983 */ /* 0x000e680000300a00 */
[----:B--2---:R2:W-:Y:S04]  /*1a610*/  LDGSTS.E [R243+0x3780], desc[UR60][R18.64], P1 ;  /* 0x0378000012f37fae */ /* 0x0045e8000892187c */
[----:B------:R-:W-:Y:S04]  /*1a620*/  LDGSTS.E [R243+0x3b80], desc[UR60][R48.64], P1 ;  /* 0x03b8000030f37fae */ /* 0x000fe8000892187c */
[----:B------:R-:W-:Y:S04]  /*1a630*/  LDGSTS.E [R243+0x3f80], desc[UR60][R60.64], P1 ;  /* 0x03f800003cf37fae */ /* 0x000fe8000892187c */
[----:B------:R-:W2:Y:S04]  /*1a640*/  LDL.LU.64 R18, [R1+0x20] ;  /* 0x0000200001127983 */ /* 0x000ea80000300a00 */
[----:B------:R-:W2:Y:S04]  /*1a650*/  LDL.LU.64 R48, [R1+0x15d8] ;  /* 0x0015d80001307983 */ /* 0x000ea80000300a00 */
[----:B------:R-:W2:Y:S04]  /*1a660*/  LDL.LU.64 R60, [R1+0x15d0] ;  /* 0x0015d000013c7983 */ /* 0x000ea80000300a00 */
[----:B------:R-:W-:Y:S04]  /*1a670*/  LDGSTS.E [R243+0x4380], desc[UR60][R46.64], P1 ;  /* 0x043800002ef37fae */ /* 0x000fe8000892187c */
[----:B------:R-:W-:Y:S04]  /*1a680*/  LDGSTS.E [R243+0x4780], desc[UR60][R70.64], P1 ;  /* 0x0478000046f37fae */ /* 0x000fe8000892187c */
[----:B------:R-:W-:Y:S04]  /*1a690*/  LDGSTS.E [R243+0x4b80], desc[UR60][R42.64], P1 ;  /* 0x04b800002af37fae */ /* 0x000fe8000892187c */
[----:B------:R-:W2:Y:S04]  /*1a6a0*/  LDL.LU.64 R46, [R1+0x15c8] ;  /* 0x0015c800012e7983 */ /* 0x000ea80000300a00 */
[----:B------:R-:W2:Y:S04]  /*1a6b0*/  LDL.LU.64 R70, [R1+0x15c0] ;  /* 0x0015c00001467983 */ /* 0x000ea80000300a00 */
[----:B------:R-:W2:Y:S04]  /*1a6c0*/  LDL.LU.64 R42, [R1+0x15b8] ;  /* 0x0015b800012a7983 */ /* 0x000ea80000300a00 */
[----:B------:R-:W-:Y:S04]  /*1a6d0*/  LDGSTS.E [R243+0x4f80], desc[UR60][R52.64], P1 ;  /* 0x04f8000034f37fae */ /* 0x000fe8000892187c */
[----:B---3--:R3:W-:Y:S04]  /*1a6e0*/  LDGSTS.E [R243+0x5380], desc[UR60][R44.64], P1 ;  /* 0x053800002cf37fae */ /* 0x0087e8000892187c */
[----:B------:R-:W-:Y:S04]  /*1a6f0*/  LDGSTS.E [R243+0x5780], desc[UR60][R38.64], P1 ;  /* 0x0578000026f37fae */ /* 0x000fe8000892187c */
[----:B------:R-:W3:Y:S04]  /*1a700*/  LDL.LU.64 R52, [R1+0x15b0] ;  /* 0x0015b00001347983 */ /* 0x000ee80000300a00 */
[----:B------:R-:W3:Y:S04]  /*1a710*/  LDL.LU.64 R44, [R1+0x18] ;  /* 0x00001800012c7983 */ /* 0x000ee80000300a00 */
        /* <DEDUP_REMOVED lines=8> */
[----:B----4-:R-:W-:Y:S04]  /*1a7a0*/  LDGSTS.E [R243+0x7b80], desc[UR60][R24.64], P1 ;  /* 0x07b8000018f37fae */ /* 0x010fe8000892187c */
[----:B------:R-:W4:Y:S04]  /*1a7b0*/  LDL.LU.64 R38, [R1+0x15a8] ;  /* 0x0015a80001267983 */ /* 0x000f280000300a00 */
[----:B------:R-:W4:Y:S04]  /*1a7c0*/  LDL.LU.64 R240, [R1+0x15a0] ;  /* 0x0015a00001f07983 */ /* 0x000f280000300a00 */
[----:B------:R-:W4:Y:S04]  /*1a7d0*/  LDL.LU.64 R56, [R1+0x1598] ;  /* 0x0015980001387983 */ /* 0x000f280000300a00 */
[----:B------:R3:W-:Y:S04]  /*1a7e0*/  LDGSTS.E [R243+0x7f80], desc[UR60][R30.64], P1 ;  /* 0x07f800001ef37fae */ /* 0x0007e8000892187c */
[----:B------:R-:W0:Y:S01]  /*1a7f0*/  LDGDEPBAR ;  /* 0x00000000000079af */ /* 0x000e220000000000 */
[----:B------:R-:W-:Y:S06]  /*1a800*/  BAR.SYNC.DEFER_BLOCKING 0x0 ;  /* 0x0000000000007b1d */ /* 0x000fec0000010000 */
[----:B------:R-:W4:Y:S04]  /*1a810*/  LDL.LU.64 R40, [R1+0x1590] ;  /* 0x0015900001287983 */ /* 0x000f280000300a00 */
[----:B------:R-:W4:Y:S04]  /*1a820*/  LDL.LU.64 R32, [R1+0x1588] ;  /* 0x0015880001207983 */ /* 0x000f280000300a00 */
[----:B------:R-:W4:Y:S04]  /*1a830*/  LDL.LU.64 R34, [R1+0x1580] ;  /* 0x0015800001227983 */ /* 0x000f280000300a00 */
[----:B------:R-:W4:Y:S04]  /*1a840*/  LDL.LU.64 R66, [R1+0x1578] ;  /* 0x0015780001427983 */ /* 0x000f280000300a00 */
[----:B------:R-:W4:Y:S04]  /*1a850*/  LDL.LU.64 R28, [R1+0x1570] ;  /* 0x00157000011c7983 */ /* 0x000f280000300a00 */
[----:B------:R-:W4:Y:S04]  /*1a860*/  LDL.LU.64 R36, [R1+0x1568] ;  /* 0x0015680001247983 */ /* 0x000f280000300a00 */
[----:B------:R-:W4:Y:S04]  /*1a870*/  LDL.LU.64 R24, [R1+0x1560] ;  /* 0x0015600001187983 */ /* 0x000f280000300a00 */
[----:B------:R-:W4:Y:S04]  /*1a880*/  LDL.LU.64 R30, [R1+0x1558] ;  /* 0x00155800011e7983 */ /* 0x000f280000300a00 */
[----:B------:R-:W-:Y:S01]  /*1a890*/  @!PT LDS RZ, [RZ] ;  /* 0x00000000fffff984 */ /* 0x000fe20000000800 */
[----:B------:R-:W-:Y:S01]  /*1a8a0*/  @!PT LDS RZ, [RZ] ;  /* 0x00000000fffff984 */ /* 0x000fe20000000800 */
[----:B------:R-:W-:Y:S01]  /*1a8b0*/  @!PT LDS RZ, [RZ] ;  /* 0x00000000fffff984 */ /* 0x000fe20000000800 */
[----:B------:R-:W-:Y:S01]  /*1a8c0*/  LDGSTS.E [R245+0x70000], desc[UR60][R22.64], !P2 ;  /* 0x7000000016f57fae */ /* 0x000fe2000d12187c */
[----:B-1----:R-:W-:-:S03]  /*1a8d0*/  IMAD.WIDE R20, R4, 0x4, R20 ;  /* 0x0000000404147825 */ /* 0x002fc600078e0214 */
[----:B------:R-:W4:Y:S04]  /*1a8e0*/  LDL.LU.64 R22, [R1+0x1550] ;  /* 0x0015500001167983 */ /* 0x000f280000300a00 */
[----:B------:R1:W-:Y:S04]  /*1a8f0*/  STL.64 [R1+0x908], R20 ;  /* 0x0009081401007387 */ /* 0x0003e80000100a00 */
[----:B------:R4:W-:Y:S04]  /*1a900*/  LDGSTS.E [R245+0x70004], desc[UR60][R20.64], !P3 ;  /* 0x7000400014f57fae */ /* 0x0009e8000d92187c */
[----:B-1----:R-:W4:Y:S01]  /*1a910*/  LDL.LU.64 R20, [R1+0x1548] ;  /* 0x0015480001147983 */ /* 0x002f220000300a00 */
[----:B--2---:R-:W-:-:S05]  /*1a920*/  IMAD.WIDE R18, R4, 0x4, R18 ;  /* 0x0000000404127825 */ /* 0x004fca00078e0212 */
[----:B------:R1:W-:Y:S04]  /*1a930*/  STL.64 [R1+0x910], R18 ;  /* 0x0009101201007387 */ /* 0x0003e80000100a00 */
[----:B------:R2:W-:Y:S04]  /*1a940*/  LDGSTS.E [R245+0x70008], desc[UR60][R18.64], !P4 ;  /* 0x7000800012f57fae */ /* 0x0005e8000e12187c */
[----:B-1----:R-:W2:Y:S01]  /*1a950*/  LDL.LU.64 R18, [R1+0x1540] ;  /* 0x0015400001127983 */ /* 0x002ea20000300a00 */
[----:B---3--:R-:W-:-:S05]  /*1a960*/  IMAD.WIDE R44, R4, 0x4, R44 ;  /* 0x00000004042c7825 */ /* 0x008fca00078e022c */
[----:B------:R1:W-:Y:S04]  /*1a970*/  STL.64 [R1+0x918], R44 ;  /* 0x0009182c01007387 */ /* 0x0003e80000100a00 */
[----:B------:R-:W-:Y:S04]  /*1a980*/  LDGSTS.E [R245+0x7000c], desc[UR60][R44.64], !P5 ;  /* 0x7000c0002cf57fae */ /* 0x000fe8000e92187c */
[----:B-1----:R-:W3:Y:S01]  /*1a990*/  LDL.LU.64 R44, [R1+0x1538] ;  /* 0x00153800012c7983 */ /* 0x002ee20000300a00 */
[----:B------:R-:W-:Y:S02]  /*1a9a0*/  VIADD R252, R252, 0xffffff7a ;  /* 0xffffff7afcfc7836 */ /* 0x000fe40000000000 */
[----:B------:R-:W-:-:S03]  /*1a9b0*/  VIADD R2, R2, 0xffffff5f ;  /* 0xffffff5f02027836 */ /* 0x000fc60000000000 */
[----:B------:R-:W-:Y:S02]  /*1a9c0*/  ISETP.GE.U32.AND P1, PT, R252, 0x7ffffefb, PT ;  /* 0x7ffffefbfc00780c */ /* 0x000fe40003f26070 */
[----:B------:R-:W-:Y:S01]  /*1a9d0*/  ISETP.GE.U32.AND P2, PT, R2, 0x7ffffee0, PT ;  /* 0x7ffffee00200780c */ /* 0x000fe20003f46070 */
[----:B------:R-:W1:Y:S08]  /*1a9e0*/  LDC R252, c[0x0][0x230] ;  /* 0x00008c00fffc7b82 */ /* 0x000e700000000800 */
[----:B------:R-:W1:Y:S02]  /*1a9f0*/  LDC R2, c[0x0][0x230] ;  /* 0x00008c00ff027b82 */ /* 0x000e640000000800 */
[----:B-1----:R-:W-:-:S02]  /*1aa00*/  VIADD R252, R252, 0xffffff5e ;  /* 0xffffff5efcfc7836 */ /* 0x002fc40000000000 */
[----:B------:R-:W-:-:S03]  /*1aa10*/  VIADD R2, R2, 0xffffff5d ;  /* 0xffffff5d02027836 */ /* 0x000fc60000000000 */
[----:B------:R-:W-:Y:S02]  /*1aa20*/  ISETP.GE.U32.AND P3, PT, R252, 0x7ffffedf, PT ;  /* 0x7ffffedffc00780c */ /* 0x000fe40003f66070 */
[----:B------:R-:W1:Y:S01]  /*1aa30*/  LDC R252, c[0x0][0x230] ;  /* 0x00008c00fffc7b82 */ /* 0x000e620000000800 */
[----:B------:R-:W-:-:S07]  /*1aa40*/  ISETP.GE.U32.AND P4, PT, R2, 0x7ffffede, PT ;  /* 0x7ffffede0200780c */ /* 0x000fce0003f86070 */
[----:B------:R-:W4:Y:S02]  /*1aa50*/  LDC R2, c[0x0][0x230] ;  /* 0x00008c00ff027b82 */ /* 0x000f240000000800 */
[----:B----4-:R-:W-:Y:S01]  /*1aa60*/  IADD3 R2, R2, -0xc1, RZ ;  /* 0xffffff3f02027810 */ /* 0x010fe20007ffe0ff */
[----:B-1----:R-:W-:-:S05]  /*1aa70*/  VIADD R252, R252, 0xffffff5c ;  /* 0xffffff5cfcfc7836 */ /* 0x002fca0000000000 */
[----:B------:R-:W-:Y:S01]  /*1aa80*/  ISETP.GE.U32.AND P5, PT, R252, 0x7ffffedd, PT ;  /* 0x7ffffeddfc00780c */ /* 0x000fe20003fa6070 */
[C---:B------:R-:W-:Y:S01]  /*1aa90*/  IMAD.WIDE R30, R4.reuse, 0x4, R30 ;  /* 0x00000004041e7825 */ /* 0x040fe200078e021e */
[----:B------:R-:W1:Y:S03]  /*1aaa0*/  LDC R252, c[0x0][0x230] ;  /* 0x00008c00fffc7b82 */ /* 0x000e660000000800 */
[----:B------:R-:W-:-:S04]  /*1aab0*/  IMAD.WIDE R20, R4, 0x4, R20 ;  /* 0x0000000404147825 */ /* 0x000fc800078e0214 */
[----:B------:R-:W-:-:S04]  /*1aac0*/  IMAD.WIDE R22, R4, 0x4, R22 ;  /* 0x0000000404167825 */ /* 0x000fc800078e0216 */
[----:B------:R-:W-:-:S04]  /*1aad0*/  IMAD.WIDE R28, R4, 0x4, R28 ;  /* 0x00000004041c7825 */ /* 0x000fc800078e021c */
[----:B--2---:R-:W-:-:S05]  /*1aae0*/  IMAD.WIDE R18, R4, 0x4, R18 ;  /* 0x0000000404127825 */ /* 0x004fca00078e0212 */
[----:B------:R2:W-:Y:S04]  /*1aaf0*/  STL.64 [R1+0x9f8], R18 ;  /* 0x0009f81201007387 */ /* 0x0005e80000100a00 */
[----:B------:R2:W-:Y:S02]  /*1ab00*/  LDGSTS.E [R245+0x74000], desc[UR60][R18.64], !P2 ;  /* 0x7400000012f57fae */ /* 0x0005e4000d12187c */
[----:B--2---:R-:W2:Y:S08]  /*1ab10*/  LDC R18, c[0x0][0x230] ;  /* 0x00008c00ff127b82 */ /* 0x004eb00000000800 */
[----:B------:R-:W4:Y:S01]  /*1ab20*/  LDC R19, c[0x0][0x230] ;  /* 0x00008c00ff137b82 */ /* 0x000f220000000800 */
[----:B------:R-:W-:Y:S01]  /*1ab30*/  ISETP.GE.U32.AND P2, PT, R2, 0x7ffffec0, PT ;  /* 0x7ffffec00200780c */ /* 0x000fe20003f46070 */
[----:B---3--:R-:W-:-:S05]  /*1ab40*/  IMAD.WIDE R44, R4, 0x4, R44 ;  /* 0x00000004042c7825 */ /* 0x008fca00078e022c */
[----:B------:R3:W-:Y:S04]  /*1ab50*/  STL.64 [R1+0xa00], R44 ;  /* 0x000a002c01007387 */ /* 0x0007e80000100a00 */
[----:B------:R3:W-:Y:S01]  /*1ab60*/  LDGSTS.E [R245+0x74004], desc[UR60][R44.64], !P3 ;  /* 0x740040002cf57fae */ /* 0x0007e2000d92187c */
[----:B--2---:R-:W-:Y:S01]  /*1ab70*/  VIADD R2, R18, 0xffffff3e ;  /* 0xffffff3e12027836 */ /* 0x004fe20000000000 */
[----:B---3--:R-:W2:Y:S01]  /*1ab80*/  LDC R45, c[0x0][0x230] ;  /* 0x00008c00ff2d7b82 */ /* 0x008ea20000000800 */
[----:B----4-:R-:W-:Y:S01]  /*1ab90*/  VIADD R18, R19, 0xffffff3d ;  /* 0xffffff3d13127836 */ /* 0x010fe20000000000 */
[----:B------:R3:W-:Y:S06]  /*1aba0*/  LDGSTS.E [R245+0x74008], desc[UR60][R20.64], !P4 ;  /* 0x7400800014f57fae */ /* 0x0007ec000e12187c */
[----:B------:R-:W4:Y:S01]  /*1abb0*/  LDC R19, c[0x0][0x230] ;  /* 0x00008c00ff137b82 */ /* 0x000f220000000800 */
[----:B------:R-:W-:Y:S01]  /*1abc0*/  ISETP.GE.U32.AND P4, PT, R18, 0x7ffffebe, PT ;  /* 0x7ffffebe1200780c */ /* 0x000fe20003f86070 */
[----:B------:R1:W-:Y:S01]  /*1abd0*/  LDGSTS.E [R245+0x7400c], desc[UR60][R22.64], !P5 ;  /* 0x7400c00016f57fae */ /* 0x0003e2000e92187c */
[----:B------:R-:W-:-:S03]  /*1abe0*/  ISETP.GE.U32.AND P3, PT, R2, 0x7ffffebf, PT ;  /* 0x7ffffebf0200780c */ /* 0x000fc60003f66070 */
[----:B------:R3:W-:Y:S04]  /*1abf0*/  STL.64 [R1+0xa08], R20 ;  /* 0x000a081401007387 */ /* 0x0007e80000100a00 */
[----:B------:R1:W-:Y:S01]  /*1ac00*/  LDGSTS.E [R245+0x78000], desc[UR60][R30.64], !P2 ;  /* 0x780000001ef57fae */ /* 0x0003e2000d12187c */
[----:B--2---:R-:W-:Y:S02]  /*1ac10*/  VIADD R18, R45, 0xffffff79 ;  /* 0xffffff792d127836 */ /* 0x004fe40000000000 */
[----:B------:R-:W2:Y:S01]  /*1ac20*/  LDC R45, c[0x0][0x230] ;  /* 0x00008c00ff2d7b82 */ /* 0x000ea20000000800 */
[----:B----4-:R-:W-:Y:S01]  /*1ac30*/  VIADD R2, R19, 0xffffff3c ;  /* 0xffffff3c13027836 */ /* 0x010fe20000000000 */
[----:B------:R1:W-:Y:S06]  /*1ac40*/  STL.64 [R1+0xa10], R22 ;  /* 0x000a101601007387 */ /* 0x0003ec0000100a00 */
[----:B---3--:R-:W3:Y:S01]  /*1ac50*/  LDC R20, c[0x0][0x230] ;  /* 0x00008c00ff147b82 */ /* 0x008ee20000000800 */
[----:B------:R-:W-:-:S07]  /*1ac60*/  ISETP.GE.U32.AND P5, PT, R2, 0x7ffffebd, PT ;  /* 0x7ffffebd0200780c */ /* 0x000fce0003fa6070 */
[----:B------:R-:W4:Y:S01]  /*1ac70*/  LDC R19, c[0x0][0x230] ;  /* 0x00008c00ff137b82 */ /* 0x000f220000000800 */
[----:B--2---:R-:W-:-:S07]  /*1ac80*/  VIADD R2, R45, 0xffffff1f ;  /* 0xffffff1f2d027836 */ /* 0x004fce0000000000 */
[----:B------:R-:W2:Y:S08]  /*1ac90*/  LDC R21, c[0x0][0x230] ;  /* 0x00008c00ff157b82 */ /* 0x000eb00000000800 */
[----:B------:R-:W3:Y:S01]  /*1aca0*/  LDC R45, c[0x0][0x230] ;  /* 0x00008c00ff2d7b82 */ /* 0x000ee20000000800 */
[----:B-1----:R-:W-:Y:S01]  /*1acb0*/  IMAD.WIDE R22, R4, 0x4, R24 ;  /* 0x0000000404167825 */ /* 0x002fe200078e0218 */
[----:B------:R1:W-:Y:S04]  /*1acc0*/  STL.64 [R1+0xaf8], R30 ;  /* 0x000af81e01007387 */ /* 0x0003e80000100a00 */
[----:B------:R4:W-:Y:S01]  /*1acd0*/  STL.64 [R1+0xb00], R22 ;  /* 0x000b001601007387 */ /* 0x0009e20000100a00 */
[----:B------:R-:W-:Y:S01]  /*1ace0*/  ISETP.GE.U32.AND P2, PT, R18, 0x7ffffefa, PT ;  /* 0x7ffffefa1200780c */ /* 0x000fe20003f46070 */
[----:B------:R-:W2:Y:S02]  /*1acf0*/  LDC R24, c[0x0][0x230] ;  /* 0x00008c00ff187b82 */ /* 0x000ea40000000800 */
[----:B------:R4:W-:Y:S01]  /*1ad00*/  LDGSTS.E [R245+0x78004], desc[UR60][R22.64], !P3 ;  /* 0x7800400016f57fae */ /* 0x0009e2000d92187c */
[----:B-1----:R-:W-:-:S03]  /*1ad10*/  IMAD.WIDE R30, R4, 0x4, R36 ;  /* 0x00000004041e7825 */ /* 0x002fc600078e0224 */
[----:B------:R-:W2:Y:S01]  /*1ad20*/  LDL.LU.64 R36, [R1+0x10] ;  /* 0x0000100001247983 */ /* 0x000ea20000300a00 */
[----:B------:R-:W-:Y:S01]  /*1ad30*/  ISETP.GE.U32.AND P3, PT, R2, 0x7ffffea0, PT ;  /* 0x7ffffea00200780c */ /* 0x000fe20003f66070 */
[----:B------:R-:W-:Y:S01]  /*1ad40*/  IMAD.WIDE R66, R4, 0x4, R66 ;  /* 0x0000000404427825 */ /* 0x000fe200078e0242 */
[----:B------:R-:W1:Y:S01]  /*1ad50*/  LDC R25, c[0x0][0x230] ;  /* 0x00008c00ff197b82 */ /* 0x000e620000000800 */
[----:B------:R4:W-:Y:S04]  /*1ad60*/  STL.64 [R1+0xb08], R30 ;  /* 0x000b081e01007387 */ /* 0x0009e80000100a00 */
[----:B------:R-:W-:Y:S01]  /*1ad70*/  LDGSTS.E [R245+0x78008], desc[UR60][R30.64], !P4 ;  /* 0x780080001ef57fae */ /* 0x000fe2000e12187c */
[----:B---3--:R-:W-:Y:S02]  /*1ad80*/  VIADD R2, R45, 0xffffff1d ;  /* 0xffffff1d2d027836 */ /* 0x008fe40000000000 */
[----:B----4-:R-:W3:Y:S01]  /*1ad90*/  LDC R22, c[0x0][0x230] ;  /* 0x00008c00ff167b82 */ /* 0x010ee20000000800 */
[----:B------:R4:W-:Y:S01]  /*1ada0*/  STL.64 [R1+0xb10], R28 ;  /* 0x000b101c01007387 */ /* 0x0009e20000100a00 */
[----:B------:R-:W-:-:S03]  /*1adb0*/  VIADD R18, R252, 0xffffff1e ;  /* 0xffffff1efc127836 */ /* 0x000fc60000000000 */
[----:B------:R4:W-:Y:S04]  /*1adc0*/  LDGSTS.E [R245+0x7800c], desc[UR60][R28.64], !P5 ;  /* 0x7800c0001cf57fae */ /* 0x0009e8000e92187c */
[----:B------:R-:W3:Y:S04]  /*1add0*/  LDL.LU.64 R30, [R1+0x8] ;  /* 0x00000800011e7983 */ /* 0x000ee80000300a00 */
[----:B------:R-:W3:Y:S01]  /*1ade0*/  LDL.LU.64 R44, [R1] ;  /* 0x00000000012c7983 */ /* 0x000ee20000300a00 */
[----:B------:R-:W-:Y:S01]  /*1adf0*/  ISETP.GE.U32.AND P4, PT, R18, 0x7ffffe9f, PT ;  /* 0x7ffffe9f1200780c */ /* 0x000fe20003f86070 */
[----:B----4-:R-:W4:Y:S01]  /*1ae00*/  LDC R28, c[0x0][0x230] ;  /* 0x00008c00ff1c7b82 */ /* 0x010f220000000800 */
[----:B------:R-:W-:Y:S01]  /*1ae10*/  ISETP.GE.U32.AND P5, PT, R2, 0x7ffffe9e, PT ;  /* 0x7ffffe9e0200780c */ /* 0x000fe20003fa6070 */
[----:B------:R-:W-:Y:S01]  /*1ae20*/  LDGSTS.E [R245+0x7c000], desc[UR60][R66.64], !P3 ;  /* 0x7c00000042f57fae */ /* 0x000fe2000d92187c */
[----:B------:R-:W-:-:S05]  /*1ae30*/  IADD3 R2, R20, -0xe4, RZ ;  /* 0xffffff1c14027810 */ /* 0x000fca0007ffe0ff */
[----:B------:R-:W1:Y:S01]  /*1ae40*/  LDC R29, c[0x0][0x230] ;  /* 0x00008c00ff1d7b82 */ /* 0x000e620000000800 */
[----:B------:R-:W-:Y:S01]  /*1ae50*/  VIADD R18, R19, 0xffffff78 ;  /* 0xffffff7813127836 */ /* 0x000fe20000000000 */
[----:B------:R-:W-:Y:S01]  /*1ae60*/  ISETP.GE.U32.AND P3, PT, R2, 0x7ffffe9d, PT ;  /* 0x7ffffe9d0200780c */ /* 0x000fe20003f66070 */
[C---:B------:R-:W-:Y:S01]  /*1ae70*/  IMAD.WIDE R34, R4.reuse, 0x4, R34 ;  /* 0x0000000404227825 */ /* 0x040fe200078e0222 */
[----:B------:R-:W-:Y:S03]  /*1ae80*/  STL.64 [R1+0xc10], R66 ;  /* 0x000c104201007387 */ /* 0x000fe60000100a00 */
[----:B------:R-:W-:Y:S01]  /*1ae90*/  IMAD.WIDE R32, R4, 0x4, R32 ;  /* 0x0000000404207825 */ /* 0x000fe200078e0220 */
[----:B------:R-:W1:Y:S01]  /*1aea0*/  LDC R19, c[0x0][0x230] ;  /* 0x00008c00ff137b82 */ /* 0x000e620000000800 */
[----:B------:R-:W-:Y:S02]  /*1aeb0*/  STL.64 [R1+0xc18], R34 ;  /* 0x000c182201007387 */ /* 0x000fe40000100a00 */
[----:B--2---:R-:W-:-:S02]  /*1aec0*/  VIADD R2, R21, 0xffffff77 ;  /* 0xffffff7715027836 */ /* 0x004fc40000000000 */
[----:B------:R-:W-:Y:S03]  /*1aed0*/  LDGSTS.E [R245+0x7c004], desc[UR60][R34.64], !P4 ;  /* 0x7c00400022f57fae */ /* 0x000fe6000e12187c */
[----:B------:R-:W2:Y:S01]  /*1aee0*/  LDC R20, c[0x0][0x230] ;  /* 0x00008c00ff147b82 */ /* 0x000ea20000000800 */
[----:B------:R4:W-:Y:S01]  /*1aef0*/  STL.64 [R1+0xc20], R32 ;  /* 0x000c202001007387 */ /* 0x0009e20000100a00 */
[----:B------:R-:W-:Y:S01]  /*1af00*/  ISETP.GE.U32.AND P4, PT, R18, 0x7ffffef9, PT ;  /* 0x7ffffef91200780c */ /* 0x000fe20003f86070 */
[----:B---3--:R-:W-:Y:S02]  /*1af10*/  VIADD R18, R22, 0xffffff76 ;  /* 0xffffff7616127836 */ /* 0x008fe40000000000 */
[----:B------:R4:W-:Y:S03]  /*1af20*/  LDGSTS.E [R245+0x7c008], desc[UR60][R32.64], !P5 ;  /* 0x7c00800020f57fae */ /* 0x0009e6000e92187c */
[----:B------:R-:W3:Y:S01]  /*1af30*/  LDC R21, c[0x0][0x230] ;  /* 0x00008c00ff157b82 */ /* 0x000ee20000000800 */
[----:B------:R-:W-:Y:S01]  /*1af40*/  ISETP.GE.U32.AND P5, PT, R2, 0x7ffffef8, PT ;  /* 0x7ffffef80200780c */ /* 0x000fe20003fa6070 */
[----:B------:R-:W-:-:S06]  /*1af50*/  VIADD R2, R24, 0xffffff5b ;  /* 0xffffff5b18027836 */ /* 0x000fcc0000000000 */
[----:B------:R-:W3:Y:S01]  /*1af60*/  LDC R24, c[0x0][0x230] ;  /* 0x00008c00ff187b82 */ /* 0x000ee20000000800 */
[----:B----4-:R-:W-:-:S05]  /*1af70*/  IMAD.WIDE R32, R4, 0x4, R40 ;  /* 0x0000000404207825 */ /* 0x010fca00078e0228 */
[----:B------:R4:W-:Y:S04]  /*1af80*/  STL.64 [R1+0xc28], R32 ;  /* 0x000c282001007387 */ /* 0x0009e80000100a00 */
[----:B------:R4:W-:Y:S01]  /*1af90*/  LDGSTS.E [R245+0x7c00c], desc[UR60][R32.64], !P3 ;  /* 0x7c00c00020f57fae */ /* 0x0009e2000d92187c */
[----:B------:R-:W-:Y:S01]  /*1afa0*/  ISETP.GE.U32.AND P3, PT, R18, 0x7ffffef7, PT ;  /* 0x7ffffef71200780c */ /* 0x000fe20003f66070 */
[----:B------:R-:W-:Y:S02]  /*1afb0*/  VIADD R18, R28, 0xffffff5a ;  /* 0xffffff5a1c127836 */ /* 0x000fe40000000000 */
[----:B------:R-:W3:Y:S01]  /*1afc0*/  LDC R28, c[0x0][0x230] ;  /* 0x00008c00ff1c7b82 */ /* 0x000ee20000000800 */
[----:B------:R-:W-:-:S04]  /*1afd0*/  IMAD.WIDE R34, R4, 0x4, R240 ;  /* 0x0000000404227825 */ /* 0x000fc800078e02f0 */
[----:B------:R-:W-:-:S05]  /*1afe0*/  IMAD.WIDE R22, R4, 0x4, R36 ;  /* 0x0000000404167825 */ /* 0x000fca00078e0224 */
[----:B------:R-:W-:Y:S01]  /*1aff0*/  LDGSTS.E [R246+0x70000], desc[UR60][R22.64], !P6 ;  /* 0x7000000016f67fae */ /* 0x000fe2000f12187c */
[----:B------:R-:W-:Y:S01]  /*1b000*/  ISETP.GE.U32.AND P6, PT, R2, 0x7ffffedc, PT ;  /* 0x7ffffedc0200780c */ /* 0x000fe20003fc6070 */
[----:B-1----:R-:W-:Y:S02]  /*1b010*/  VIADD R2, R29, 0xffffff59 ;  /* 0xffffff591d027836 */ /* 0x002fe40000000000 */
[C---:B------:R-:W-:Y:S01]  /*1b020*/  IMAD.WIDE R36, R4.reuse, 0x4, R56 ;  /* 0x0000000404247825 */ /* 0x040fe200078e0238 */
[----:B------:R-:W1:Y:S03]  /*1b030*/  LDC R29, c[0x0][0x230] ;  /* 0x00008c00ff1d7b82 */ /* 0x000e660000000800 */
[----:B----4-:R-:W-:-:S04]  /*1b040*/  IMAD.WIDE R32, R4, 0x4, R30 ;  /* 0x0000000404207825 */ /* 0x010fc800078e021e */
[----:B------:R-:W-:Y:S01]  /*1b050*/  IMAD.WIDE R30, R4, 0x4, R44 ;  /* 0x00000004041e7825 */ /* 0x000fe200078e022c */
[----:B------:R-:W-:Y:S04]  /*1b060*/  STL.64 [R1+0x8c8], R32 ;  /* 0x0008c82001007387 */ /* 0x000fe80000100a00 */
[----:B------:R-:W-:Y:S01]  /*1b070*/  LDGSTS.E [R246+0x70004], desc[UR60][R32.64], !P1 ;  /* 0x7000400020f67fae */ /* 0x000fe2000c92187c */
[----:B------:R-:W-:-:S03]  /*1b080*/  ISETP.GE.U32.AND P1, PT, R18, 0x7ffffedb, PT ;  /* 0x7ffffedb1200780c */ /* 0x000fc60003f26070 */
[----:B------:R4:W-:Y:S04]  /*1b090*/  STL.64 [R1+0x8d0], R30 ;  /* 0x0008d01e01007387 */ /* 0x0009e80000100a00 */
[----:B------:R4:W-:Y:S01]  /*1b0a0*/  LDGSTS.E [R246+0x70008], desc[UR60][R30.64], !P2 ;  /* 0x700080001ef67fae */ /* 0x0009e2000d12187c */
[----:B------:R-:W-:Y:S01]  /*1b0b0*/  ISETP.GE.U32.AND P2, PT, R2, 0x7ffffeda, PT ;  /* 0x7ffffeda0200780c */ /* 0x000fe20003f46070 */
[----:B------:R-:W-:Y:S02]  /*1b0c0*/  VIADD R2, R19, 0xffffff58 ;  /* 0xffffff5813027836 */ /* 0x000fe40000000000 */
[----:B--2---:R-:W-:Y:S01]  /*1b0d0*/  VIADD R18, R20, 0xffffff3b ;  /* 0xffffff3b14127836 */ /* 0x004fe20000000000 */
[----:B------:R-:W-:Y:S01]  /*1b0e0*/  LDGSTS.E [R246+0x7000c], desc[UR60][R36.64], !P4 ;  /* 0x7000c00024f67fae */ /* 0x000fe2000e12187c */
[----:B------:R-:W2:Y:S08]  /*1b0f0*/  LDC R19, c[0x0][0x230] ;  /* 0x00008c00ff137b82 */ /* 0x000eb00000000800 */
[----:B----4-:R-:W4:Y:S01]  /*1b100*/  LDC R30, c[0x0][0x230] ;  /* 0x00008c00ff1e7b82 */ /* 0x010f220000000800 */
[----:B------:R-:W-:Y:S01]  /*1b110*/  IMAD.WIDE R32, R4, 0x4, R38 ;  /* 0x0000000404207825 */ /* 0x000fe200078e0226 */
[----:B------:R-:W-:Y:S01]  /*1b120*/  ISETP.GE.U32.AND P4, PT, R2, 0x7ffffed9, PT ;  /* 0x7ffffed90200780c */ /* 0x000fe20003f86070 */
[----:B------:R1:W-:Y:S01]  /*1b130*/  LDGSTS.E [R246+0x74000], desc[UR60][R34.64], !P6 ;  /* 0x7400000022f67fae */ /* 0x0003e2000f12187c */
[----:B------:R-:W-:Y:S01]  /*1b140*/  ISETP.GE.U32.AND P6, PT, R18, 0x7ffffebc, PT ;  /* 0x7ffffebc1200780c */ /* 0x000fe20003fc6070 */
[----:B---3--:R-:W-:-:S02]  /*1b150*/  VIADD R2, R21, 0xffffff3a ;  /* 0xffffff3a15027836 */ /* 0x008fc40000000000 */
[----:B------:R-:W-:Y:S01]  /*1b160*/  STL.64 [R1+0x8d8], R36 ;  /* 0x0008d82401007387 */ /* 0x000fe20000100a00 */
[----:B------:R-:W3:Y:S03]  /*1b170*/  LDC R20, c[0x0][0x230] ;  /* 0x00008c00ff147b82 */ /* 0x000ee60000000800 */
[----:B------:R1:W-:Y:S01]  /*1b180*/  STL.64 [R1+0x9c0], R34 ;  /* 0x0009c02201007387 */ /* 0x0003e20000100a00 */
[----:B------:R-:W-:-:S03]  /*1b190*/  IADD3 R18, R25, -0x8b, RZ ;  /* 0xffffff7519127810 */ /* 0x000fc60007ffe0ff */
[----:B------:R1:W-:Y:S01]  /*1b1a0*/  LDGSTS.E [R246+0x74004], desc[UR60][R32.64], !P1 ;  /* 0x7400400020f67fae */ /* 0x0003e2000c92187c */
[----:B------:R-:W3:Y:S01]  /*1b1b0*/  LDC R21, c[0x0][0x230] ;  /* 0x00008c00ff157b82 */ /* 0x000ee20000000800 */
[----:B------:R-:W-:Y:S02]  /*1b1c0*/  ISETP.GE.U32.AND P1, PT, R2, 0x7ffffebb, PT ;  /* 0x7ffffebb0200780c */ /* 0x000fe40003f26070 */
[----:B------:R1:W-:Y:S02]  /*1b1d0*/  STL.64 [R1+0x9c8], R32 ;  /* 0x0009c82001007387 */ /* 0x0003e40000100a00 */
[----:B-1----:R-:W-:-:S03]  /*1b1e0*/  IMAD.WIDE R34, R4, 0x4, R52 ;  /* 0x0000000404227825 */ /* 0x002fc600078e0234 */
[----:B------:R-:W1:Y:S01]  /*1b1f0*/  LDC R25, c[0x0][0x230] ;  /* 0x00008c00ff197b82 */ /* 0x000e620000000800 */
[----:B------:R-:W-:Y:S01]  /*1b200*/  VIADD R2, R24, 0xffffff39 ;  /* 0xffffff3918027836 */ /* 0x000fe20000000000 */
[----:B------:R2:W-:Y:S01]  /*1b210*/  STL.64 [R1+0x9d0], R34 ;  /* 0x0009d02201007387 */ /* 0x0005e20000100a00 */
[----:B------:R-:W-:-:S03]  /*1b220*/  IMAD.WIDE R32, R4, 0x4, R42 ;  /* 0x0000000404207825 */ /* 0x000fc600078e022a */
[----:B------:R2:W-:Y:S01]  /*1b230*/  LDGSTS.E [R246+0x74008], desc[UR60][R34.64], !P2 ;  /* 0x7400800022f67fae */ /* 0x0005e2000d12187c */
[----:B------:R-:W-:Y:S01]  /*1b240*/  ISETP.GE.U32.AND P2, PT, R18, 0x7ffffef6, PT ;  /* 0x7ffffef61200780c */ /* 0x000fe20003f46070 */
[----:B------:R-:W1:Y:S01]  /*1b250*/  LDC R24, c[0x0][0x230] ;  /* 0x00008c00ff187b82 */ /* 0x000e620000000800 */
[----:B------:R-:W-:Y:S01]  /*1b260*/  VIADD R18, R28, 0xffffff38 ;  /* 0xffffff381c127836 */ /* 0x000fe20000000000 */
[----:B------:R4:W-:Y:S04]  /*1b270*/  STL.64 [R1+0x9d8], R32 ;  /* 0x0009d82001007387 */ /* 0x0009e80000100a00 */
[----:B------:R4:W-:Y:S01]  /*1b280*/  LDGSTS.E [R246+0x7400c], desc[UR60][R32.64], !P4 ;  /* 0x7400c00020f67fae */ /* 0x0009e2000e12187c */
[----:B--2---:R-:W-:Y:S01]  /*1b290*/  IMAD.WIDE R34, R4, 0x4, R70 ;  /* 0x0000000404227825 */ /* 0x004fe200078e0246 */
[----:B------:R-:W-:Y:S01]  /*1b2a0*/  ISETP.GE.U32.AND P4, PT, R2, 0x7ffffeba, PT ;  /* 0x7ffffeba0200780c */ /* 0x000fe20003f86070 */
[----:B------:R-:W2:Y:S02]  /*1b2b0*/  LDC R28, c[0x0][0x230] ;  /* 0x00008c00ff1c7b82 */ /* 0x000ea40000000800 */
[----:B----4-:R-:W-:Y:S01]  /*1b2c0*/  VIADD R2, R30, 0xffffff1b ;  /* 0xffffff1b1e027836 */ /* 0x010fe20000000000 */
[----:B------:R4:W-:Y:S01]  /*1b2d0*/  LDGSTS.E [R246+0x78000], desc[UR60][R34.64], !P6 ;  /* 0x7800000022f67fae */ /* 0x0009e2000f12187c */
[----:B------:R-:W-:Y:S01]  /*1b2e0*/  ISETP.GE.U32.AND P6, PT, R18, 0x7ffffeb9, PT ;  /* 0x7ffffeb91200780c */ /* 0x000fe20003fc6070 */
[----:B------:R-:W-:-:S03]  /*1b2f0*/  IMAD.WIDE R32, R4, 0x4, R46 ;  /* 0x0000000404207825 */ /* 0x000fc600078e022e */
[----:B------:R-:W2:Y:S02]  /*1b300*/  LDC R30, c[0x0][0x230] ;  /* 0x00008c00ff1e7b82 */ /* 0x000ea40000000800 */
[----:B------:R4:W-:Y:S01]  /*1b310*/  LDGSTS.E [R246+0x78004], desc[UR60][R32.64], !P1 ;  /* 0x7800400020f67fae */ /* 0x0009e2000c92187c */
[----:B------:R-:W-:Y:S01]  /*1b320*/  ISETP.GE.U32.AND P1, PT, R2, 0x7ffffe9c, PT ;  /* 0x7ffffe9c0200780c */ /* 0x000fe20003f26070 */
[----:B------:R-:W-:Y:S02]  /*1b330*/  IMAD.WIDE R36, R4, 0x4, R60 ;  /* 0x0000000404247825 */ /* 0x000fe400078e023c */
[----:B------:R4:W-:Y:S02]  /*1b340*/  STL.64 [R1+0xab8], R34 ;  /* 0x000ab82201007387 */ /* 0x0009e40000100a00 */
[----:B------:R-:W-:Y:S02]  /*1b350*/  VIADD R2, R19, 0xffffff1a ;  /* 0xffffff1a13027836 */ /* 0x000fe40000000000 */
[----:B---3--:R-:W-:Y:S01]  /*1b360*/  VIADD R18, R20, 0xffffff19 ;  /* 0xffffff1914127836 */ /* 0x008fe20000000000 */
[----:B------:R-:W3:Y:S01]  /*1b370*/  LDC R19, c[0x0][0x230] ;  /* 0x00008c00ff137b82 */ /* 0x000ee20000000800 */
[----:B------:R1:W-:Y:S04]  /*1b380*/  STL.64 [R1+0xac0], R32 ;  /* 0x000ac02001007387 */ /* 0x0003e80000100a00 */
[----:B------:R-:W-:Y:S01]  /*1b390*/  LDGSTS.E [R246+0x78008], desc[UR60][R36.64], !P4 ;  /* 0x7800800024f67fae */ /* 0x000fe2000e12187c */
[----:B----4-:R-:W-:Y:S01]  /*1b3a0*/  IMAD.WIDE R34, R4, 0x4, R48 ;  /* 0x0000000404227825 */ /* 0x010fe200078e0230 */
[----:B------:R-:W-:Y:S01]  /*1b3b0*/  ISETP.GE.U32.AND P4, PT, R2, 0x7ffffe9b, PT ;  /* 0x7ffffe9b0200780c */ /* 0x000fe20003f86070 */
[----:B------:R-:W4:Y:S02]  /*1b3c0*/  LDC R20, c[0x0][0x230] ;  /* 0x00008c00ff147b82 */ /* 0x000f240000000800 */
[----:B------:R-:W-:Y:S01]  /*1b3d0*/  VIADD R2, R21, 0xffffff18 ;  /* 0xffffff1815027836 */ /* 0x000fe20000000000 */
[----:B------:R2:W-:Y:S01]  /*1b3e0*/  LDGSTS.E [R246+0x7800c], desc[UR60][R34.64], !P6 ;  /* 0x7800c00022f67fae */ /* 0x0005e2000f12187c */
[----:B-1----:R-:W-:Y:S01]  /*1b3f0*/  IMAD.WIDE R32, R4, 0x4, R50 ;  /* 0x0000000404207825 */ /* 0x002fe200078e0232 */
[----:B------:R-:W-:-:S02]  /*1b400*/  ISETP.GE.U32.AND P6, PT, R18, 0x7ffffe9a, PT ;  /* 0x7ffffe9a1200780c */ /* 0x000fc40003fc6070 */
[----:B------:R-:W-:Y:S01]  /*1b410*/  STL.64 [R1+0xac8], R36 ;  /* 0x000ac82401007387 */ /* 0x000fe20000100a00 */
[----:B------:R-:W1:Y:S03]  /*1b420*/  LDC R21, c[0x0][0x230] ;  /* 0x00008c00ff157b82 */ /* 0x000e660000000800 */
[----:B------:R2:W-:Y:S01]  /*1b430*/  LDGSTS.E [R246+0x7c000], desc[UR60][R32.64], !P1 ;  /* 0x7c00000020f67fae */ /* 0x0005e2000c92187c */
[----:B------:R-:W-:-:S03]  /*1b440*/  ISETP.GE.U32.AND P1, PT, R2, 0x7ffffe99, PT ;  /* 0x7ffffe990200780c */ /* 0x000fc60003f26070 */
[----:B------:R2:W-:Y:S01]  /*1b450*/  STL.64 [R1+0xad0], R34 ;  /* 0x000ad02201007387 */ /* 0x0005e20000100a00 */
[----:B------:R-:W-:Y:S02]  /*1b460*/  VIADD R2, R24, 0xffffff73 ;  /* 0xffffff7318027836 */ /* 0x000fe40000000000 */
[----:B------:R-:W-:Y:S01]  /*1b470*/  VIADD R18, R29, 0xffffff74 ;  /* 0xffffff741d127836 */ /* 0x000fe20000000000 */
[----:B------:R2:W-:Y:S01]  /*1b480*/  STL.64 [R1+0xbd0], R32 ;  /* 0x000bd02001007387 */ /* 0x0005e20000100a00 */
[----:B------:R-:W1:Y:S01]  /*1b490*/  LDC R24, c[0x0][0x230] ;  /* 0x00008c00ff187b82 */ /* 0x000e620000000800 */
[----:B--2---:R-:W-:-:S07]  /*1b4a0*/  IMAD.WIDE R34, R4, 0x4, R64 ;  /* 0x0000000404227825 */ /* 0x004fce00078e0240 */
[----:B------:R-:W2:Y:S01]  /*1b4b0*/  LDC R29, c[0x0][0x230] ;  /* 0x00008c00ff1d7b82 */ /* 0x000ea20000000800 */
[----:B------:R-:W-:Y:S01]  /*1b4c0*/  IMAD.WIDE R32, R4, 0x4, R58 ;  /* 0x0000000404207825 */ /* 0x000fe200078e023a */
[----:B------:R3:W-:Y:S04]  /*1b4d0*/  STL.64 [R1+0xbe0], R34 ;  /* 0x000be02201007387 */ /* 0x0007e80000100a00 */
[----:B------:R3:W-:Y:S01]  /*1b4e0*/  LDGSTS.E [R246+0x7c004], desc[UR60][R34.64], !P4 ;  /* 0x7c00400022f67fae */ /* 0x0007e2000e12187c */
[----:B------:R-:W-:-:S03]  /*1b4f0*/  ISETP.GE.U32.AND P4, PT, R18, 0x7ffffef5, PT ;  /* 0x7ffffef51200780c */ /* 0x000fc60003f86070 */
[----:B------:R4:W-:Y:S04]  /*1b500*/  STL.64 [R1+0xbf0], R32 ;  /* 0x000bf02001007387 */ /* 0x0009e80000100a00 */
[----:B------:R4:W-:Y:S01]  /*1b510*/  LDGSTS.E [R246+0x7c008], desc[UR60][R32.64], !P6 ;  /* 0x7c00800020f67fae */ /* 0x0009e2000f12187c */
[----:B------:R-:W-:Y:S01]  /*1b520*/  ISETP.GE.U32.AND P6, PT, R2, 0x7ffffef4, PT ;  /* 0x7ffffef40200780c */ /* 0x000fe20003fc6070 */
[----:B------:R-:W-:Y:S02]  /*1b530*/  VIADD R2, R30, 0xffffff57 ;  /* 0xffffff571e027836 */ /* 0x000fe40000000000 */
[----:B---3--:R-:W-:Y:S01]  /*1b540*/  IMAD.WIDE R34, R4, 0x4, R54 ;  /* 0x0000000404227825 */ /* 0x008fe200078e0236 */
[----:B------:R-:W-:Y:S02]  /*1b550*/  IADD3 R18, R28, -0x8e, RZ ;  /* 0xffffff721c127810 */ /* 0x000fe40007ffe0ff */
[----:B------:R-:W3:Y:S02]  /*1b560*/  LDC R28, c[0x0][0x230] ;  /* 0x00008c00ff1c7b82 */ /* 0x000ee40000000800 */
[----:B------:R1:W-:Y:S01]  /*1b570*/  LDGSTS.E [R246+0x7c00c], desc[UR60][R34.64], !P1 ;  /* 0x7c00c00022f67fae */ /* 0x0003e2000c92187c */
[----:B----4-:R-:W-:-:S03]  /*1b580*/  IMAD.WIDE R32, R4, 0x4, R82 ;  /* 0x0000000404207825 */ /* 0x010fc600078e0252 */
[----:B------:R1:W-:Y:S04]  /*1b590*/  STL.64 [R1+0xbf8], R34 ;  /* 0x000bf82201007387 */ /* 0x0003e80000100a00 */
[----:B------:R4:W-:Y:S01]  /*1b5a0*/  LDGSTS.E [R247+0x70000], desc[UR60][R32.64], !P5 ;  /* 0x7000000020f77fae */ /* 0x0009e2000e92187c */
[----:B------:R-:W-:Y:S01]  /*1b5b0*/  ISETP.GE.U32.AND P5, PT, R2, 0x7ffffed8, PT ;  /* 0x7ffffed80200780c */ /* 0x000fe20003fa6070 */
[----:B------:R-:W-:Y:S01]  /*1b5c0*/  VIADD R2, R19, 0xffffff56 ;  /* 0xffffff5613027836 */ /* 0x000fe20000000000 */
[----:B------:R-:W-:Y:S01]  /*1b5d0*/  ISETP.GE.U32.AND P1, PT, R18, 0x7ffffef3, PT ;  /* 0x7ffffef31200780c */ /* 0x000fe20003f26070 */
[----:B------:R4:W-:Y:S01]  /*1b5e0*/  STL.64 [R1+0x8b0], R32 ;  /* 0x0008b02001007387 */ /* 0x0009e20000100a00 */
[----:B-1----:R-:W-:Y:S01]  /*1b5f0*/  IMAD.WIDE R34, R4, 0x4, R96 ;  /* 0x0000000404227825 */ /* 0x002fe200078e0260 */
[----:B------:R-:W1:Y:S03]  /*1b600*/  LDC R19, c[0x0][0x230] ;  /* 0x00008c00ff137b82 */ /* 0x000e660000000800 */
[----:B------:R-:W-:Y:S01]  /*1b610*/  VIADD R18, R20, 0xffffff55 ;  /* 0xffffff5514127836 */ /* 0x000fe20000000000 */
[----:B------:R-:W-:Y:S01]  /*1b620*/  LDGSTS.E [R247+0x70004], desc[UR60][R34.64], !P3 ;  /* 0x7000400022f77fae */ /* 0x000fe2000d92187c */
[----:B------:R-:W-:Y:S01]  /*1b630*/  IMAD.WIDE R30, R4, 0x4, R62 ;  /* 0x00000004041e7825 */ /* 0x000fe200078e023e */
[----:B------:R-:W-:-:S03]  /*1b640*/  ISETP.GE.U32.AND P3, PT, R2, 0x7ffffed7, PT ;  /* 0x7ffffed70200780c */ /* 0x000fc60003f66070 */
[----:B----4-:R-:W-:Y:S01]  /*1b650*/  IMAD.WIDE R32, R4, 0x4, R238 ;  /* 0x0000000404207825 */ /* 0x010fe200078e02ee */
[----:B------:R-:W-:Y:S01]  /*1b660*/  STL.64 [R1+0x8a8], R34 ;  /* 0x0008a82201007387 */ /* 0x000fe20000100a00 */
[----:B------:R-:W4:Y:S02]  /*1b670*/  LDC R20, c[0x0][0x230] ;  /* 0x00008c00ff147b82 */ /* 0x000f240000000800 */
[----:B------:R-:W-:Y:S01]  /*1b680*/  VIADD R2, R25, 0xffffff54 ;  /* 0xffffff5419027836 */ /* 0x000fe20000000000 */
[----:B------:R2:W-:Y:S01]  /*1b690*/  LDGSTS.E [R247+0x70008], desc[UR60][R32.64], !P2 ;  /* 0x7000800020f77fae */ /* 0x0005e2000d12187c */
[----:B------:R-:W-:Y:S01]  /*1b6a0*/  ISETP.GE.U32.AND P2, PT, R18, 0x7ffffed6, PT ;  /* 0x7ffffed61200780c */ /* 0x000fe20003f46070 */
[----:B------:R-:W-:Y:S02]  /*1b6b0*/  VIADD R18, R21, 0xffffff37 ;  /* 0xffffff3715127836 */ /* 0x000fe40000000000 */
[----:B------:R3:W-:Y:S01]  /*1b6c0*/  LDGSTS.E [R247+0x7000c], desc[UR60][R30.64], !P4 ;  /* 0x7000c0001ef77fae */ /* 0x0007e2000e12187c */
[----:B------:R-:W-:Y:S01]  /*1b6d0*/  ISETP.GE.U32.AND P4, PT, R2, 0x7ffffed5, PT ;  /* 0x7ffffed50200780c */ /* 0x000fe20003f86070 */
[----:B------:R-:W4:Y:S02]  /*1b6e0*/  LDC R21, c[0x0][0x230] ;  /* 0x00008c00ff157b82 */ /* 0x000f240000000800 */
[----:B------:R2:W-:Y:S01]  /*1b6f0*/  STL.64 [R1+0x8b8], R32 ;  /* 0x0008b82001007387 */ /* 0x0005e20000100a00 */
[----:B------:R-:W-:-:S03]  /*1b700*/  VIADD R2, R24, 0xffffff36 ;  /* 0xffffff3618027836 */ /* 0x000fc60000000000 */
[----:B------:R3:W-:Y:S02]  /*1b710*/  STL.64 [R1+0x8c0], R30 ;  /* 0x0008c01e01007387 */ /* 0x0007e40000100a00 */
[----:B------:R-:W4:Y:S01]  /*1b720*/  LDC R24, c[0x0][0x230] ;  /* 0x00008c00ff187b82 */ /* 0x000f220000000800 */
[----:B--2---:R-:W-:-:S07]  /*1b730*/  IMAD.WIDE R32, R4, 0x4, R76 ;  /* 0x0000000404207825 */ /* 0x004fce00078e024c */
[----:B------:R-:W2:Y:S01]  /*1b740*/  LDC R25, c[0x0][0x230] ;  /* 0x00008c00ff197b82 */ /* 0x000ea20000000800 */
[----:B---3--:R-:W-:Y:S01]  /*1b750*/  IMAD.WIDE R30, R4, 0x4, R68 ;  /* 0x00000004041e7825 */ /* 0x008fe200078e0244 */
[----:B------:R3:W-:Y:S04]  /*1b760*/  STL.64 [R1+0x9a0], R32 ;  /* 0x0009a02001007387 */ /* 0x0007e80000100a00 */
[----:B------:R3:W-:Y:S01]  /*1b770*/  LDGSTS.E [R247+0x74000], desc[UR60][R32.64], !P5 ;  /* 0x7400000020f77fae */ /* 0x0007e2000e92187c */
[----:B------:R-:W-:-:S03]  /*1b780*/  ISETP.GE.U32.AND P5, PT, R18, 0x7ffffeb8, PT ;  /* 0x7ffffeb81200780c */ /* 0x000fc60003fa6070 */
[----:B------:R1:W-:Y:S01]  /*1b790*/  STL.64 [R1+0x9a8], R30 ;  /* 0x0009a81e01007387 */ /* 0x0003e20000100a00 */
[----:B------:R-:W-:Y:S02]  /*1b7a0*/  VIADD R18, R28, 0xffffff35 ;  /* 0xffffff351c127836 */ /* 0x000fe40000000000 */
[----:B------:R-:W2:Y:S01]  /*1b7b0*/  LDC R28, c[0x0][0x230] ;  /* 0x00008c00ff1c7b82 */ /* 0x000ea20000000800 */
[----:B------:R1:W-:Y:S01]  /*1b7c0*/  LDGSTS.E [R247+0x74004], desc[UR60][R30.64], !P3 ;  /* 0x740040001ef77fae */ /* 0x0003e2000d92187c */
[----:B---3--:R-:W-:Y:S01]  /*1b7d0*/  IMAD.WIDE R32, R4, 0x4, R78 ;  /* 0x0000000404207825 */ /* 0x008fe200078e024e */
[----:B------:R-:W-:-:S03]  /*1b7e0*/  ISETP.GE.U32.AND P3, PT, R2, 0x7ffffeb7, PT ;  /* 0x7ffffeb70200780c */ /* 0x000fc60003f66070 */
[----:B-1----:R-:W-:Y:S01]  /*1b7f0*/  IMAD.WIDE R30, R4, 0x4, R72 ;  /* 0x00000004041e7825 */ /* 0x002fe200078e0248 */
[----:B------:R-:W-:Y:S03]  /*1b800*/  STL.64 [R1+0x9b0], R32 ;  /* 0x0009b02001007387 */ /* 0x000fe60000100a00 */
[----:B------:R-:W-:Y:S01]  /*1b810*/  VIADD R2, R29, 0xffffff34 ;  /* 0xffffff341d027836 */ /* 0x000fe20000000000 */
[----:B------:R-:W-:Y:S01]  /*1b820*/  LDGSTS.E [R247+0x74008], desc[UR60][R32.64], !P2 ;  /* 0x7400800020f77fae */ /* 0x000fe2000d12187c */
[----:B------:R-:W-:Y:S01]  /*1b830*/  ISETP.GE.U32.AND P2, PT, R18, 0x7ffffeb6, PT ;  /* 0x7ffffeb61200780c */ /* 0x000fe20003f46070 */
[----:B------:R-:W-:Y:S01]  /*1b840*/  IMAD.WIDE R36, R4, 0x4, R84 ;  /* 0x0000000404247825 */ /* 0x000fe200078e0254 */
[----:B------:R-:W1:Y:S01]  /*1b850*/  LDC R29, c[0x0][0x230] ;  /* 0x00008c00ff1d7b82 */ /* 0x000e620000000800 */
[----:B------:R3:W-:Y:S04]  /*1b860*/  STL.64 [R1+0x9b8], R30 ;  /* 0x0009b81e01007387 */ /* 0x0007e80000100a00 */
[----:B------:R3:W-:Y:S01]  /*1b870*/  LDGSTS.E [R247+0x7400c], desc[UR60][R30.64], !P4 ;  /* 0x7400c0001ef77fae */ /* 0x0007e2000e12187c */
[----:B------:R-:W-:-:S02]  /*1b880*/  ISETP.GE.U32.AND P4, PT, R2, 0x7ffffeb5, PT ;  /* 0x7ffffeb50200780c */ /* 0x000fc40003f86070 */
[----:B------:R-:W-:Y:S01]  /*1b890*/  IADD3 R2, R19, -0xe9, RZ ;  /* 0xffffff1713027810 */ /* 0x000fe20007ffe0ff */
[----:B------:R-:W-:Y:S01]  /*1b8a0*/  IMAD.WIDE R34, R4, 0x4, R74 ;  /* 0x0000000404227825 */ /* 0x000fe200078e024a */
[----:B------:R-:W1:Y:S01]  /*1b8b0*/  LDC R19, c[0x0][0x230] ;  /* 0x00008c00ff137b82 */ /* 0x000e620000000800 */
[----:B------:R-:W-:Y:S07]  /*1b8c0*/  LDGSTS.E [R247+0x78000], desc[UR60][R36.64], !P5 ;  /* 0x7800000024f77fae */ /* 0x000fee000e92187c */
[----:B---3--:R-:W3:Y:S01]  /*1b8d0*/  LDC R30, c[0x0][0x230] ;  /* 0x00008c00ff1e7b82 */ /* 0x008ee20000000800 */
[----:B----4-:R-:W-:Y:S01]  /*1b8e0*/  VIADD R18, R20, 0xffffff16 ;  /* 0xffffff1614127836 */ /* 0x010fe20000000000 */
[----:B------:R-:W-:Y:S01]  /*1b8f0*/  ISETP.GE.U32.AND P5, PT, R2, 0x7ffffe98, PT ;  /* 0x7ffffe980200780c */ /* 0x000fe20003fa6070 */
[----:B------:R-:W-:Y:S01]  /*1b900*/  IMAD.WIDE R32, R4, 0x4, R126 ;  /* 0x0000000404207825 */ /* 0x000fe200078e027e */
[----:B------:R-:W-:Y:S03]  /*1b910*/  STL.64 [R1+0xa98], R36 ;  /* 0x000a982401007387 */ /* 0x000fe60000100a00 */
[----:B------:R-:W-:Y:S01]  /*1b920*/  VIADD R2, R21, 0xffffff15 ;  /* 0xffffff1515027836 */ /* 0x000fe20000000000 */
[----:B------:R-:W4:Y:S01]  /*1b930*/  LDC R20, c[0x0][0x230] ;  /* 0x00008c00ff147b82 */ /* 0x000f220000000800 */
[----:B------:R2:W-:Y:S04]  /*1b940*/  STL.64 [R1+0xaa0], R34 ;  /* 0x000aa02201007387 */ /* 0x0005e80000100a00 */
[----:B------:R2:W-:Y:S03]  /*1b950*/  LDGSTS.E [R247+0x78004], desc[UR60][R34.64], !P3 ;  /* 0x7800400022f77fae */ /* 0x0005e6000d92187c */
[----:B------:R-:W4:Y:S01]  /*1b960*/  LDC R21, c[0x0][0x230] ;  /* 0x00008c00ff157b82 */ /* 0x000f220000000800 */
[----:B------:R-:W-:Y:S01]  /*1b970*/  ISETP.GE.U32.AND P3, PT, R18, 0x7ffffe97, PT ;  /* 0x7ffffe971200780c */ /* 0x000fe20003f66070 */
[----:B------:R1:W-:Y:S01]  /*1b980*/  LDGSTS.E [R247+0x78008], desc[UR60][R32.64], !P2 ;  /* 0x7800800020f77fae */ /* 0x0003e2000d12187c */
[----:B------:R-:W-:Y:S01]  /*1b990*/  ISETP.GE.U32.AND P2, PT, R2, 0x7ffffe96, PT ;  /* 0x7ffffe960200780c */ /* 0x000fe20003f46070 */
[----:B------:R-:W-:-:S02]  /*1b9a0*/  VIADD R18, R24, 0xffffff14 ;  /* 0xffffff1418127836 */ /* 0x000fc40000000000 */
[----:B------:R1:W-:Y:S01]  /*1b9b0*/  STL.64 [R1+0xaa8], R32 ;  /* 0x000aa82001007387 */ /* 0x0003e20000100a00 */
[----:B--2---:R-:W-:Y:S01]  /*1b9c0*/  VIADD R2, R25, 0xffffff71 ;  /* 0xffffff7119027836 */ /* 0x004fe20000000000 */
[----:B------:R-:W2:Y:S01]  /*1b9d0*/  LDC R24, c[0x0][0x230] ;  /* 0x00008c00ff187b82 */ /* 0x000ea20000000800 */
[----:B------:R-:W-:-:S05]  /*1b9e0*/  IMAD.WIDE R34, R4, 0x4, R88 ;  /* 0x0000000404227825 */ /* 0x000fca00078e0258 */
[----:B------:R3:W-:Y:S02]  /*1b9f0*/  LDGSTS.E [R247+0x7800c], desc[UR60][R34.64], !P4 ;  /* 0x7800c00022f77fae */ /* 0x0007e4000e12187c */
[----:B------:R-:W2:Y:S01]  /*1ba00*/  LDC R25, c[0x0][0x230] ;  /* 0x00008c00ff197b82 */ /* 0x000ea20000000800 */
[----:B-1----:R-:W-:Y:S01]  /*1ba10*/  IMAD.WIDE R32, R4, 0x4, R80 ;  /* 0x0000000404207825 */ /* 0x002fe200078e0250 */
[----:B------:R-:W-:Y:S01]  /*1ba20*/  ISETP.GE.U32.AND P4, PT, R18, 0x7ffffe95, PT ;  /* 0x7ffffe951200780c */ /* 0x000fe20003f86070 */
[----:B------:R1:W-:Y:S02]  /*1ba30*/  STL.64 [R1+0xab0], R34 ;  /* 0x000ab02201007387 */ /* 0x0003e40000100a00 */
[----:B------:R-:W-:Y:S02]  /*1ba40*/  IMAD.WIDE R36, R4, 0x4, R110 ;  /* 0x0000000404247825 */ /* 0x000fe400078e026e */
[----:B------:R4:W-:Y:S01]  /*1ba50*/  LDGSTS.E [R247+0x7c000], desc[UR60][R32.64], !P5 ;  /* 0x7c00000020f77fae */ /* 0x0009e2000e92187c */
[----:B------:R-:W-:Y:S01]  /*1ba60*/  ISETP.GE.U32.AND P5, PT, R2, 0x7ffffef2, PT ;  /* 0x7ffffef20200780c */ /* 0x000fe20003fa6070 */
[----:B---3--:R-:W-:-:S02]  /*1ba70*/  VIADD R2, R30, 0xffffff6f ;  /* 0xffffff6f1e027836 */ /* 0x008fc40000000000 */
[----:B------:R-:W-:Y:S02]  /*1ba80*/  VIADD R18, R28, 0xffffff70 ;  /* 0xffffff701c127836 */ /* 0x000fe40000000000 */
[----:B-1----:R-:W-:Y:S01]  /*1ba90*/  IMAD.WIDE R34, R4, 0x4, R86 ;  /* 0x0000000404227825 */ /* 0x002fe200078e0256 */
[----:B------:R4:W-:Y:S01]  /*1baa0*/  STL.64 [R1+0xba8], R32 ;  /* 0x000ba82001007387 */ /* 0x0009e20000100a00 */
[----:B------:R-:W1:Y:S03]  /*1bab0*/  LDC R28, c[0x0][0x230] ;  /* 0x00008c00ff1c7b82 */ /* 0x000e660000000800 */
[----:B------:R-:W-:Y:S04]  /*1bac0*/  LDGSTS.E [R247+0x7c004], desc[UR60][R36.64], !P3 ;  /* 0x7c00400024f77fae */ /* 0x000fe8000d92187c */
[----:B------:R-:W-:Y:S01]  /*1bad0*/  LDGSTS.E [R247+0x7c008], desc[UR60][R34.64], !P2 ;  /* 0x7c00800022f77fae */ /* 0x000fe2000d12187c */
[----:B------:R-:W-:Y:S01]  /*1bae0*/  ISETP.GE.U32.AND P2, PT, R2, 0x7ffffef0, PT ;  /* 0x7ffffef00200780c */ /* 0x000fe20003f46070 */
[----:B------:R-:W-:-:S02]  /*1baf0*/  VIADD R2, R19, 0xffffff6e ;  /* 0xffffff6e13027836 */ /* 0x000fc40000000000 */
[----:B----4-:R-:W-:Y:S01]  /*1bb00*/  IMAD.WIDE R32, R4, 0x4, R92 ;  /* 0x0000000404207825 */ /* 0x010fe200078e025c */
[----:B------:R-:W-:Y:S01]  /*1bb10*/  STL.64 [R1+0xbb0], R36 ;  /* 0x000bb02401007387 */ /* 0x000fe20000100a00 */
[----:B------:R-:W3:Y:S01]  /*1bb20*/  LDC R19, c[0x0][0x230] ;  /* 0x00008c00ff137b82 */ /* 0x000ee20000000800 */
[----:B------:R-:W-:Y:S02]  /*1bb30*/  ISETP.GE.U32.AND P3, PT, R18, 0x7ffffef1, PT ;  /* 0x7ffffef11200780c */ /* 0x000fe40003f66070 */
[----:B------:R-:W-:Y:S01]  /*1bb40*/  STL.64 [R1+0xbc0], R34 ;  /* 0x000bc02201007387 */ /* 0x000fe20000100a00 */
[----:B------:R-:W-:-:S03]  /*1bb50*/  VIADD R18, R21, 0xffffff53 ;  /* 0xffffff5315127836 */ /* 0x000fc60000000000 */
[----:B------:R4:W-:Y:S01]  /*1bb60*/  STL.64 [R1+0xbc8], R32 ;  /* 0x000bc82001007387 */ /* 0x0009e20000100a00 */
[----:B------:R-:W-:Y:S01]  /*1bb70*/  IMAD.WIDE R30, R4, 0x4, R236 ;  /* 0x00000004041e7825 */ /* 0x000fe200078e02ec */
[----:B------:R-:W3:Y:S02]  /*1bb80*/  LDC R21, c[0x0][0x230] ;  /* 0x00008c00ff157b82 */ /* 0x000ee40000000800 */
[----:B------:R4:W-:Y:S01]  /*1bb90*/  LDGSTS.E [R247+0x7c00c], desc[UR60][R32.64], !P4 ;  /* 0x7c00c00020f77fae */ /* 0x0009e2000e12187c */
[----:B------:R-:W-:Y:S02]  /*1bba0*/  ISETP.GE.U32.AND P4, PT, R2, 0x7ffffeef, PT ;  /* 0x7ffffeef0200780c */ /* 0x000fe40003f86070 */
[----:B------:R-:W-:-:S03]  /*1bbb0*/  IADD3 R2, R20, -0xae, RZ ;  /* 0xffffff5214027810 */ /* 0x000fc60007ffe0ff */
[----:B------:R-:W3:Y:S01]  /*1bbc0*/  LDC R20, c[0x0][0x230] ;  /* 0x00008c00ff147b82 */ /* 0x000ee20000000800 */
[----:B----4-:R-:W-:-:S05]  /*1bbd0*/  IMAD.WIDE R32, R4, 0x4, R90 ;  /* 0x0000000404207825 */ /* 0x010fca00078e025a */
[----:B------:R4:W-:Y:S04]  /*1bbe0*/  STL.64 [R1+0x888], R32 ;  /* 0x0008882001007387 */ /* 0x0009e80000100a00 */
[----:B------:R4:W-:Y:S01]  /*1bbf0*/  LDGSTS.E [R248+0x70000], desc[UR60][R32.64], !P6 ;  /* 0x7000000020f87fae */ /* 0x0009e2000f12187c */
[----:B------:R-:W-:Y:S01]  /*1bc00*/  ISETP.GE.U32.AND P6, PT, R18, 0x7ffffed4, PT ;  /* 0x7ffffed41200780c */ /* 0x000fe20003fc6070 */
[----:B--2---:R-:W-:Y:S02]  /*1bc10*/  VIADD R18, R25, 0xffffff51 ;  /* 0xffffff5119127836 */ /* 0x004fe40000000000 */
[----:B------:R2:W-:Y:S01]  /*1bc20*/  LDGSTS.E [R248+0x70004], desc[UR60][R30.64], !P1 ;  /* 0x700040001ef87fae */ /* 0x0005e2000c92187c */
[----:B------:R-:W-:Y:S01]  /*1bc30*/  ISETP.GE.U32.AND P1, PT, R2, 0x7ffffed3, PT ;  /* 0x7ffffed30200780c */ /* 0x000fe20003f26070 */
[----:B------:R-:W-:Y:S01]  /*1bc40*/  VIADD R2, R29, 0xffffff50 ;  /* 0xffffff501d027836 */ /* 0x000fe20000000000 */
[----:B------:R-:W3:Y:S01]  /*1bc50*/  LDC R25, c[0x0][0x230] ;  /* 0x00008c00ff197b82 */ /* 0x000ee20000000800 */
[----:B------:R2:W-:Y:S01]  /*1bc60*/  STL.64 [R1+0x890], R30 ;  /* 0x0008901e01007387 */ /* 0x0005e20000100a00 */
[----:B----4-:R-:W-:-:S06]  /*1bc70*/  IMAD.WIDE R32, R4, 0x4, R104 ;  /* 0x0000000404207825 */ /* 0x010fcc00078e0268 */
[----:B------:R-:W4:Y:S01]  /*1bc80*/  LDC R29, c[0x0][0x230] ;  /* 0x00008c00ff1d7b82 */ /* 0x000f220000000800 */
[----:B------:R1:W-:Y:S01]  /*1bc90*/  LDGSTS.E [R248+0x70008], desc[UR60][R32.64], !P5 ;  /* 0x7000800020f87fae */ /* 0x0003e2000e92187c */
[----:B------:R-:W-:Y:S01]  /*1bca0*/  ISETP.GE.U32.AND P5, PT, R18, 0x7ffffed2, PT ;  /* 0x7ffffed21200780c */ /* 0x000fe20003fa6070 */
[----:B--2---:R-:W-:Y:S02]  /*1bcb0*/  IMAD.WIDE R30, R4, 0x4, R94 ;  /* 0x00000004041e7825 */ /* 0x004fe400078e025e */
[----:B------:R2:W-:Y:S02]  /*1bcc0*/  STL.64 [R1+0x898], R32 ;  /* 0x0008982001007387 */ /* 0x0005e40000100a00 */
[----:B------:R-:W-:Y:S02]  /*1bcd0*/  VIADD R18, R24, 0xffffff33 ;  /* 0xffffff3318127836 */ /* 0x000fe40000000000 */
[----:B------:R2:W-:Y:S01]  /*1bce0*/  STL.64 [R1+0x8a0], R30 ;  /* 0x0008a01e01007387 */ /* 0x0005e20000100a00 */
[----:B------:R-:W4:Y:S03]  /*1bcf0*/  LDC R24, c[0x0][0x230] ;  /* 0x00008c00ff187b82 */ /* 0x000f260000000800 */
[----:B------:R2:W-:Y:S01]  /*1bd00*/  LDGSTS.E [R248+0x7000c], desc[UR60][R30.64], !P3 ;  /* 0x7000c0001ef87fae */ /* 0x0005e2000d92187c */
[----:B------:R-:W-:Y:S01]  /*1bd10*/  ISETP.GE.U32.AND P3, PT, R2, 0x7ffffed1, PT ;  /* 0x7ffffed10200780c */ /* 0x000fe20003f66070 */
[----:B-1----:R-:W-:-:S02]  /*1bd20*/  VIADD R2, R28, 0xffffff32 ;  /* 0xffffff321c027836 */ /* 0x002fc40000000000 */
[C---:B--2---:R-:W-:Y:S01]  /*1bd30*/  IMAD.WIDE R32, R4.reuse, 0x4, R106 ;  /* 0x0000000404207825 */ /* 0x044fe200078e026a */
[----:B------:R-:W1:Y:S04]  /*1bd40*/  LDC R28, c[0x0][0x230] ;  /* 0x00008c00ff1c7b82 */ /* 0x000e680000000800 */
[----:B------:R2:W-:Y:S01]  /*1bd50*/  LDGSTS.E [R248+0x74000], desc[UR60][R32.64], !P6 ;  /* 0x7400000020f87fae */ /* 0x0005e2000f12187c */
[----:B------:R-:W-:Y:S01]  /*1bd60*/  IMAD.WIDE R30, R4, 0x4, R98 ;  /* 0x00000004041e7825 */ /* 0x000fe200078e0262 */
[----:B------:R-:W-:-:S03]  /*1bd70*/  ISETP.GE.U32.AND P6, PT, R18, 0x7ffffeb4, PT ;  /* 0x7ffffeb41200780c */ /* 0x000fc60003fc6070 */
[----:B------:R-:W-:Y:S01]  /*1bd80*/  IMAD.WIDE R34, R4, 0x4, R136 ;  /* 0x0000000404227825 */ /* 0x000fe200078e0288 */
[----:B------:R2:W-:Y:S01]  /*1bd90*/  LDGSTS.E [R248+0x74004], desc[UR60][R30.64], !P1 ;  /* 0x740040001ef87fae */ /* 0x0005e2000c92187c */
[----:B------:R-:W-:Y:S02]  /*1bda0*/  ISETP.GE.U32.AND P1, PT, R2, 0x7ffffeb3, PT ;  /* 0x7ffffeb30200780c */ /* 0x000fe40003f26070 */
[----:B---3--:R-:W-:Y:S01]  /*1bdb0*/  VIADD R2, R19, 0xffffff31 ;  /* 0xffffff3113027836 */ /* 0x008fe20000000000 */
[----:B------:R2:W-:Y:S01]  /*1bdc0*/  STL.64 [R1+0x980], R32 ;  /* 0x0009802001007387 */ /* 0x0005e20000100a00 */
[----:B------:R-:W-:Y:S01]  /*1bdd0*/  VIADD R18, R20, 0xffffff30 ;  /* 0xffffff3014127836 */ /* 0x000fe20000000000 */
[----:B------:R-:W3:Y:S02]  /*1bde0*/  LDC R19, c[0x0][0x230] ;  /* 0x00008c00ff137b82 */ /* 0x000ee40000000800 */
[----:B------:R-:W-:Y:S01]  /*1bdf0*/  LDGSTS.E [R248+0x74008], desc[UR60][R34.64], !P5 ;  /* 0x7400800022f87fae */ /* 0x000fe2000e92187c */
[----:B------:R-:W-:Y:S01]  /*1be00*/  ISETP.GE.U32.AND P5, PT, R2, 0x7ffffeb2, PT ;  /* 0x7ffffeb20200780c */ /* 0x000fe20003fa6070 */
[----:B------:R-:W-:-:S02]  /*1be10*/  VIADD R2, R21, 0xffffff13 ;  /* 0xffffff1315027836 */ /* 0x000fc40000000000 */
[----:B------:R4:W-:Y:S02]  /*1be20*/  STL.64 [R1+0x988], R30 ;  /* 0x0009881e01007387 */ /* 0x0009e40000100a00 */
[----:B------:R-:W3:Y:S01]  /*1be30*/  LDC R20, c[0x0][0x230] ;  /* 0x00008c00ff147b82 */ /* 0x000ee20000000800 */
[C---:B--2---:R-:W-:Y:S01]  /*1be40*/  IMAD.WIDE R32, R4.reuse, 0x4, R100 ;  /* 0x0000000404207825 */ /* 0x044fe200078e0264 */
[----:B------:R-:W-:Y:S04]  /*1be50*/  STL.64 [R1+0x990], R34 ;  /* 0x0009902201007387 */ /* 0x000fe80000100a00 */
[----:B------:R2:W-:Y:S02]  /*1be60*/  LDGSTS.E [R248+0x7400c], desc[UR60][R32.64], !P3 ;  /* 0x7400c00020f87fae */ /* 0x0005e4000d92187c */
[----:B------:R-:W3:Y:S01]  /*1be70*/  LDC R21, c[0x0][0x230] ;  /* 0x00008c00ff157b82 */ /* 0x000ee20000000800 */
[----:B----4-:R-:W-:Y:S01]  /*1be80*/  IMAD.WIDE R30, R4, 0x4, R102 ;  /* 0x00000004041e7825 */ /* 0x010fe200078e0266 */
[----:B------:R-:W-:Y:S01]  /*1be90*/  ISETP.GE.U32.AND P3, PT, R18, 0x7ffffeb1, PT ;  /* 0x7ffffeb11200780c */ /* 0x000fe20003f66070 */
[----:B------:R2:W-:Y:S02]  /*1bea0*/  STL.64 [R1+0x998], R32 ;  /* 0x0009982001007387 */ /* 0x0005e40000100a00 */
[----:B------:R-:W-:-:S02]  /*1beb0*/  VIADD R18, R25, 0xffffff6d ;  /* 0xffffff6d19127836 */ /* 0x000fc40000000000 */
[----:B------:R4:W-:Y:S01]  /*1bec0*/  LDGSTS.E [R248+0x78000], desc[UR60][R30.64], !P6 ;  /* 0x780000001ef87fae */ /* 0x0009e2000f12187c */
[----:B------:R-:W-:Y:S01]  /*1bed0*/  ISETP.GE.U32.AND P6, PT, R2, 0x7ffffe94, PT ;  /* 0x7ffffe940200780c */ /* 0x000fe20003fc6070 */
[----:B------:R-:W3:Y:S02]  /*1bee0*/  LDC R25, c[0x0][0x230] ;  /* 0x00008c00ff197b82 */ /* 0x000ee40000000800 */
[----:B------:R4:W-:Y:S01]  /*1bef0*/  STL.64 [R1+0xa78], R30 ;  /* 0x000a781e01007387 */ /* 0x0009e20000100a00 */
[----:B------:R-:W-:Y:S01]  /*1bf00*/  IADD3 R2, R24, -0xee, RZ ;  /* 0xffffff1218027810 */ /* 0x000fe20007ffe0ff */
[----:B--2---:R-:W-:-:S04]  /*1bf10*/  IMAD.WIDE R32, R4, 0x4, R116 ;  /* 0x0000000404207825 */ /* 0x004fc800078e0274 */
[----:B------:R-:W2:Y:S01]  /*1bf20*/  LDC R24, c[0x0][0x230] ;  /* 0x00008c00ff187b82 */ /* 0x000ea20000000800 */
[----:B----4-:R-:W-:Y:S01]  /*1bf30*/  IMAD.WIDE R30, R4, 0x4, R108 ;  /* 0x00000004041e7825 */ /* 0x010fe200078e026c */
[----:B------:R4:W-:Y:S04]  /*1bf40*/  STL.64 [R1+0xa80], R32 ;  /* 0x000a802001007387 */ /* 0x0009e80000100a00 */
[----:B------:R4:W-:Y:S01]  /*1bf50*/  LDGSTS.E [R248+0x78004], desc[UR60][R32.64], !P1 ;  /* 0x7800400020f87fae */ /* 0x0009e2000c92187c */
[----:B------:R-:W-:Y:S01]  /*1bf60*/  ISETP.GE.U32.AND P1, PT, R18, 0x7ffffeee, PT ;  /* 0x7ffffeee1200780c */ /* 0x000fe20003f26070 */
[----:B-1----:R-:W-:Y:S02]  /*1bf70*/  VIADD R18, R28, 0xffffff11 ;  /* 0xffffff111c127836 */ /* 0x002fe40000000000 */
[----:B------:R1:W-:Y:S01]  /*1bf80*/  LDGSTS.E [R248+0x78008], desc[UR60][R30.64], !P5 ;  /* 0x780080001ef87fae */ /* 0x0003e2000e92187c */
[----:B------:R-:W-:Y:S01]  /*1bf90*/  ISETP.GE.U32.AND P5, PT, R2, 0x7ffffe93, PT ;  /* 0x7ffffe930200780c */ /* 0x000fe20003fa6070 */
[----:B------:R-:W-:Y:S01]  /*1bfa0*/  VIADD R2, R29, 0xffffff10 ;  /* 0xffffff101d027836 */ /* 0x000fe20000000000 */
[----:B------:R-:W2:Y:S01]  /*1bfb0*/  LDC R28, c[0x0][0x230] ;  /* 0x00008c00ff1c7b82 */ /* 0x000ea20000000800 */
[----:B------:R1:W-:Y:S01]  /*1bfc0*/  STL.64 [R1+0xa88], R30 ;  /* 0x000a881e01007387 */ /* 0x0003e20000100a00 */
[----:B----4-:R-:W-:-:S06]  /*1bfd0*/  IMAD.WIDE R32, R4, 0x4, R118 ;  /* 0x0000000404207825 */ /* 0x010fcc00078e0276 */
[----:B------:R-:W4:Y:S01]  /*1bfe0*/  LDC R29, c[0x0][0x230] ;  /* 0x00008c00ff1d7b82 */ /* 0x000f220000000800 */
[----:B------:R3:W-:Y:S01]  /*1bff0*/  LDGSTS.E [R248+0x7800c], desc[UR60][R32.64], !P3 ;  /* 0x7800c00020f87fae */ /* 0x0007e2000d92187c */
[----:B-1----:R-:W-:Y:S01]  /*1c000*/  IMAD.WIDE R30, R4, 0x4, R112 ;  /* 0x00000004041e7825 */ /* 0x002fe200078e0270 */
[----:B------:R-:W-:-:S04]  /*1c010*/  ISETP.GE.U32.AND P3, PT, R18, 0x7ffffe92, PT ;  /* 0x7ffffe921200780c */ /* 0x000fc80003f66070 */
[----:B------:R1:W-:Y:S01]  /*1c020*/  LDGSTS.E [R248+0x7c000], desc[UR60][R30.64], !P6 ;  /* 0x7c0000001ef87fae */ /* 0x0003e2000f12187c */
[----:B------:R-:W-:Y:S01]  /*1c030*/  ISETP.GE.U32.AND P6, PT, R2, 0x7ffffe91, PT ;  /* 0x7ffffe910200780c */ /* 0x000fe20003fc6070 */
[----:B------:R-:W-:-:S04]  /*1c040*/  IMAD.WIDE R34, R4, 0x4, R148 ;  /* 0x0000000404227825 */ /* 0x000fc800078e0294 */
[----:B---3--:R-:W-:Y:S01]  /*1c050*/  VIADD R2, R19, 0xffffff6c ;  /* 0xffffff6c13027836 */ /* 0x008fe20000000000 */
[----:B------:R3:W-:Y:S01]  /*1c060*/  STL.64 [R1+0xa90], R32 ;  /* 0x000a902001007387 */ /* 0x0007e20000100a00 */
[----:B------:R-:W-:Y:S01]  /*1c070*/  VIADD R18, R20, 0xffffff6b ;  /* 0xffffff6b14127836 */ /* 0x000fe20000000000 */
[----:B------:R-:W4:Y:S02]  /*1c080*/  LDC R19, c[0x0][0x230] ;  /* 0x00008c00ff137b82 */ /* 0x000f240000000800 */
[----:B------:R-:W-:Y:S01]  /*1c090*/  LDGSTS.E [R248+0x7c004], desc[UR60][R34.64], !P5 ;  /* 0x7c00400022f87fae */ /* 0x000fe2000e92187c */
[----:B------:R-:W-:Y:S01]  /*1c0a0*/  ISETP.GE.U32.AND P5, PT, R2, 0x7ffffeed, PT ;  /* 0x7ffffeed0200780c */ /* 0x000fe20003fa6070 */
[----:B------:R-:W-:-:S04]  /*1c0b0*/  VIADD R2, R21, 0xffffff6a ;  /* 0xffffff6a15027836 */ /* 0x000fc80000000000 */
[----:B------:R-:W4:Y:S01]  /*1c0c0*/  LDC R20, c[0x0][0x230] ;  /* 0x00008c00ff147b82 */ /* 0x000f220000000800 */
[----:B------:R1:W-:Y:S01]  /*1c0d0*/  STL.64 [R1+0xb80], R30 ;  /* 0x000b801e01007387 */ /* 0x0003e20000100a00 */
[----:B---3--:R-:W-:-:S03]  /*1c0e0*/  IMAD.WIDE R32, R4, 0x4, R234 ;  /* 0x0000000404207825 */ /* 0x008fc600078e02ea */
[----:B------:R-:W-:Y:S03]  /*1c0f0*/  STL.64 [R1+0xb88], R34 ;  /* 0x000b882201007387 */ /* 0x000fe60000100a00 */
[----:B------:R-:W3:Y:S01]  /*1c100*/  LDC R21, c[0x0][0x230] ;  /* 0x00008c00ff157b82 */ /* 0x000ee20000000800 */
[----:B------:R2:W-:Y:S01]  /*1c110*/  STL.64 [R1+0xb90], R32 ;  /* 0x000b902001007387 */ /* 0x0005e20000100a00 */
[----:B-1----:R-:W-:-:S03]  /*1c120*/  IMAD.WIDE R30, R4, 0x4, R114 ;  /* 0x00000004041e7825 */ /* 0x002fc600078e0272 */
[----:B------:R2:W-:Y:S01]  /*1c130*/  LDGSTS.E [R248+0x7c008], desc[UR60][R32.64], !P3 ;  /* 0x7c00800020f87fae */ /* 0x0005e2000d92187c */
[----:B------:R-:W-:Y:S01]  /*1c140*/  ISETP.GE.U32.AND P3, PT, R18, 0x7ffffeec, PT ;  /* 0x7ffffeec1200780c */ /* 0x000fe20003f66070 */
[----:B------:R-:W-:Y:S02]  /*1c150*/  VIADD R18, R25, 0xffffff4f ;  /* 0xffffff4f19127836 */ /* 0x000fe40000000000 */
[----:B------:R1:W-:Y:S01]  /*1c160*/  STL.64 [R1+0xb98], R30 ;  /* 0x000b981e01007387 */ /* 0x0003e20000100a00 */
[----:B------:R-:W3:Y:S03]  /*1c170*/  LDC R25, c[0x0][0x230] ;  /* 0x00008c00ff197b82 */ /* 0x000ee60000000800 */
[----:B------:R1:W-:Y:S01]  /*1c180*/  LDGSTS.E [R248+0x7c00c], desc[UR60][R30.64], !P6 ;  /* 0x7c00c0001ef87fae */ /* 0x0003e2000f12187c */
[----:B------:R-:W-:Y:S01]  /*1c190*/  ISETP.GE.U32.AND P6, PT, R2, 0x7ffffeeb, PT ;  /* 0x7ffffeeb0200780c */ /* 0x000fe20003fc6070 */
[----:B--2---:R-:W-:-:S04]  /*1c1a0*/  IMAD.WIDE R32, R4, 0x4, R130 ;  /* 0x0000000404207825 */ /* 0x004fc800078e0282 */
[----:B------:R-:W-:Y:S01]  /*1c1b0*/  VIADD R2, R24, 0xffffff4e ;  /* 0xffffff4e18027836 */ /* 0x000fe20000000000 */
[----:B------:R2:W-:Y:S01]  /*1c1c0*/  STL.64 [R1+0x868], R32 ;  /* 0x0008682001007387 */ /* 0x0005e20000100a00 */
[----:B------:R-:W3:Y:S01]  /*1c1d0*/  LDC R24, c[0x0][0x230] ;  /* 0x00008c00ff187b82 */ /* 0x000ee20000000800 */
[----:B-1----:R-:W-:Y:S02]  /*1c1e0*/  IMAD.WIDE R30, R4, 0x4, R120 ;  /* 0x00000004041e7825 */ /* 0x002fe400078e0278 */
[----:B------:R2:W-:Y:S01]  /*1c1f0*/  LDGSTS.E [R249+0x70000], desc[UR60][R32.64], !P2 ;  /* 0x7000000020f97fae */ /* 0x0005e2000d12187c */
[----:B------:R-:W-:Y:S01]  /*1c200*/  ISETP.GE.U32.AND P2, PT, R18, 0x7ffffed0, PT ;  /* 0x7ffffed01200780c */ /* 0x000fe20003f46070 */
[----:B------:R-:W-:Y:S02]  /*1c210*/  VIADD R18, R28, 0xffffff4d ;  /* 0xffffff4d1c127836 */ /* 0x000fe40000000000 */
[----:B------:R1:W-:Y:S01]  /*1c220*/  STL.64 [R1+0x870], R30 ;  /* 0x0008701e01007387 */ /* 0x0003e20000100a00 */
[----:B------:R-:W3:Y:S03]  /*1c230*/  LDC R28, c[0x0][0x230] ;  /* 0x00008c00ff1c7b82 */ /* 0x000ee60000000800 */
[----:B------:R1:W-:Y:S01]  /*1c240*/  LDGSTS.E [R249+0x70004], desc[UR60][R30.64], !P4 ;  /* 0x700040001ef97fae */ /* 0x0003e2000e12187c */
[----:B------:R-:W-:Y:S01]  /*1c250*/  ISETP.GE.U32.AND P4, PT, R2, 0x7ffffecf, PT ;  /* 0x7ffffecf0200780c */ /* 0x000fe20003f86070 */
[----:B--2---:R-:W-:Y:S01]  /*1c260*/  IMAD.WIDE R32, R4, 0x4, R132 ;  /* 0x0000000404207825 */ /* 0x004fe200078e0284 */
[----:B----4-:R-:W-:-:S02]  /*1c270*/  IADD3 R2, R29, -0xb4, RZ ;  /* 0xffffff4c1d027810 */ /* 0x010fc40007ffe0ff */
[----:B------:R-:W2:Y:S02]  /*1c280*/  LDC R29, c[0x0][0x230] ;  /* 0x00008c00ff1d7b82 */ /* 0x000ea40000000800 */
[----:B------:R4:W-:Y:S01]  /*1c290*/  LDGSTS.E [R249+0x70008], desc[UR60][R32.64], !P1 ;  /* 0x7000800020f97fae */ /* 0x0009e2000c92187c */
[----:B-1----:R-:W-:Y:S01]  /*1c2a0*/  IMAD.WIDE R30, R4, 0x4, R122 ;  /* 0x00000004041e7825 */ /* 0x002fe200078e027a */
[----:B------:R-:W-:-:S03]  /*1c2b0*/  ISETP.GE.U32.AND P1, PT, R18, 0x7ffffece, PT ;  /* 0x7ffffece1200780c */ /* 0x000fc60003f26070 */
[----:B------:R-:W-:Y:S01]  /*1c2c0*/  IMAD.WIDE R34, R4, 0x4, R162 ;  /* 0x0000000404227825 */ /* 0x000fe200078e02a2 */
[----:B------:R1:W-:Y:S01]  /*1c2d0*/  LDGSTS.E [R249+0x7000c], desc[UR60][R30.64], !P5 ;  /* 0x7000c0001ef97fae */ /* 0x0003e2000e92187c */
[----:B------:R-:W-:Y:S02]  /*1c2e0*/  ISETP.GE.U32.AND P5, PT, R2, 0x7ffffecd, PT ;  /* 0x7ffffecd0200780c */ /* 0x000fe40003fa6070 */
[----:B------:R-:W-:Y:S01]  /*1c2f0*/  VIADD R2, R19, 0xffffff2f ;  /* 0xffffff2f13027836 */ /* 0x000fe20000000000 */
[----:B------:R4:W-:Y:S01]  /*1c300*/  STL.64 [R1+0x878], R32 ;  /* 0x0008782001007387 */ /* 0x0009e20000100a00 */
[----:B------:R-:W-:Y:S01]  /*1c310*/  VIADD R18, R20, 0xffffff2e ;  /* 0xffffff2e14127836 */ /* 0x000fe20000000000 */
[----:B------:R-:W2:Y:S02]  /*1c320*/  LDC R19, c[0x0][0x230] ;  /* 0x00008c00ff137b82 */ /* 0x000ea40000000800 */
[----:B------:R1:W-:Y:S04]  /*1c330*/  STL.64 [R1+0x880], R30 ;  /* 0x0008801e01007387 */ /* 0x0003e80000100a00 */
[----:B------:R-:W-:Y:S02]  /*1c340*/  LDGSTS.E [R249+0x74000], desc[UR60][R34.64], !P2 ;  /* 0x7400000022f97fae */ /* 0x000fe4000d12187c */
[----:B------:R-:W2:Y:S01]  /*1c350*/  LDC R20, c[0x0][0x230] ;  /* 0x00008c00ff147b82 */ /* 0x000ea20000000800 */
[----:B------:R-:W-:Y:S01]  /*1c360*/  ISETP.GE.U32.AND P2, PT, R2, 0x7ffffeb0, PT ;  /* 0x7ffffeb00200780c */ /* 0x000fe20003f46070 */
[C---:B----4-:R-:W-:Y:S01]  /*1c370*/  IMAD.WIDE R32, R4.reuse, 0x4, R124 ;  /* 0x0000000404207825 */ /* 0x050fe200078e027c */
[----:B------:R-:W-:Y:S03]  /*1c380*/  STL.64 [R1+0x960], R34 ;  /* 0x0009602201007387 */ /* 0x000fe60000100a00 */
[----:B-1----:R-:W-:Y:S01]  /*1c390*/  IMAD.WIDE R30, R4, 0x4, R128 ;  /* 0x00000004041e7825 */ /* 0x002fe200078e0280 */
[----:B------:R1:W-:Y:S03]  /*1c3a0*/  STL.64 [R1+0x968], R32 ;  /* 0x0009682001007387 */ /* 0x0003e60000100a00 */
[----:B---3--:R-:W-:Y:S01]  /*1c3b0*/  VIADD R2, R21, 0xffffff2d ;  /* 0xffffff2d15027836 */ /* 0x008fe20000000000 */
[----:B------:R1:W-:Y:S01]  /*1c3c0*/  LDGSTS.E [R249+0x74004], desc[UR60][R32.64], !P4 ;  /* 0x7400400020f97fae */ /* 0x0003e2000e12187c */
[----:B------:R-:W3:Y:S01]  /*1c3d0*/  LDC R21, c[0x0][0x230] ;  /* 0x00008c00ff157b82 */ /* 0x000ee20000000800 */
[----:B------:R-:W-:Y:S01]  /*1c3e0*/  ISETP.GE.U32.AND P4, PT, R18, 0x7ffffeaf, PT ;  /* 0x7ffffeaf1200780c */ /* 0x000fe20003f86070 */
[----:B------:R-:W-:Y:S01]  /*1c3f0*/  VIADD R18, R25, 0xffffff2c ;  /* 0xffffff2c19127836 */ /* 0x000fe20000000000 */
[----:B------:R4:W-:Y:S01]  /*1c400*/  LDGSTS.E [R249+0x74008], desc[UR60][R30.64], !P1 ;  /* 0x740080001ef97fae */ /* 0x0009e2000c92187c */
[----:B------:R-:W-:Y:S01]  /*1c410*/  ISETP.GE.U32.AND P1, PT, R2, 0x7ffffeae, PT ;  /* 0x7ffffeae0200780c */ /* 0x000fe20003f26070 */
[----:B------:R-:W-:-:S02]  /*1c420*/  VIADD R2, R24, 0xffffff0f ;  /* 0xffffff0f18027836 */ /* 0x000fc40000000000 */
[----:B------:R4:W-:Y:S01]  /*1c430*/  STL.64 [R1+0x970], R30 ;  /* 0x0009701e01007387 */ /* 0x0009e20000100a00 */
[----:B------:R-:W3:Y:S01]  /*1c440*/  LDC R25, c[0x0][0x230] ;  /* 0x00008c00ff197b82 */ /* 0x000ee20000000800 */
[----:B-1----:R-:W-:-:S05]  /*1c450*/  IMAD.WIDE R32, R4, 0x4, R140 ;  /* 0x0000000404207825 */ /* 0x002fca00078e028c */
[----:B------:R1:W-:Y:S02]  /*1c460*/  LDGSTS.E [R249+0x7400c], desc[UR60][R32.64], !P5 ;  /* 0x7400c00020f97fae */ /* 0x0003e4000e92187c */
[----:B------:R-:W3:Y:S01]  /*1c470*/  LDC R24, c[0x0][0x230] ;  /* 0x00008c00ff187b82 */ /* 0x000ee20000000800 */
[----:B----4-:R-:W-:Y:S01]  /*1c480*/  IMAD.WIDE R30, R4, 0x4, R134 ;  /* 0x00000004041e7825 */ /* 0x010fe200078e0286 */
[----:B------:R-:W-:Y:S01]  /*1c490*/  ISETP.GE.U32.AND P5, PT, R18, 0x7ffffead, PT ;  /* 0x7ffffead1200780c */ /* 0x000fe20003fa6070 */
[----:B------:R1:W-:Y:S02]  /*1c4a0*/  STL.64 [R1+0x978], R32 ;  /* 0x0009782001007387 */ /* 0x0003e40000100a00 */
[----:B------:R-:W-:Y:S02]  /*1c4b0*/  VIADD R18, R28, 0xffffff0e ;  /* 0xffffff0e1c127836 */ /* 0x000fe40000000000 */
[----:B------:R4:W-:Y:S01]  /*1c4c0*/  STL.64 [R1+0xa58], R30 ;  /* 0x000a581e01007387 */ /* 0x0009e20000100a00 */
[----:B------:R-:W3:Y:S03]  /*1c4d0*/  LDC R28, c[0x0][0x230] ;  /* 0x00008c00ff1c7b82 */ /* 0x000ee60000000800 */
[----:B------:R4:W-:Y:S01]  /*1c4e0*/  LDGSTS.E [R249+0x78000], desc[UR60][R30.64], !P2 ;  /* 0x780000001ef97fae */ /* 0x0009e2000d12187c */
[----:B------:R-:W-:Y:S01]  /*1c4f0*/  ISETP.GE.U32.AND P2, PT, R2, 0x7ffffe90, PT ;  /* 0x7ffffe900200780c */ /* 0x000fe20003f46070 */
[----:B--2---:R-:W-:-:S02]  /*1c500*/  VIADD R2, R29, 0xffffff0d ;  /* 0xffffff0d1d027836 */ /* 0x004fc40000000000 */
[C---:B-1----:R-:W-:Y:S01]  /*1c510*/  IMAD.WIDE R32, R4.reuse, 0x4, R146 ;  /* 0x0000000404207825 */ /* 0x042fe200078e0292 */
[----:B------:R-:W1:Y:S03]  /*1c520*/  LDC R29, c[0x0][0x230] ;  /* 0x00008c00ff1d7b82 */ /* 0x000e660000000800 */
[C---:B------:R-:W-:Y:S01]  /*1c530*/  IMAD.WIDE R34, R4.reuse, 0x4, R176 ;  /* 0x0000000404227825 */ /* 0x040fe200078e02b0 */
[----:B------:R2:W-:Y:S03]  /*1c540*/  LDGSTS.E [R249+0x78004], desc[UR60][R32.64], !P4 ;  /* 0x7800400020f97fae */ /* 0x0005e6000e12187c */
[----:B----4-:R-:W-:Y:S01]  /*1c550*/  IMAD.WIDE R30, R4, 0x4, R138 ;  /* 0x00000004041e7825 */ /* 0x010fe200078e028a */
[----:B------:R-:W-:-:S04]  /*1c560*/  ISETP.GE.U32.AND P4, PT, R18, 0x7ffffe8f, PT ;  /* 0x7ffffe8f1200780c */ /* 0x000fc80003f86070 */
[----:B------:R4:W-:Y:S01]  /*1c570*/  LDGSTS.E [R249+0x78008], desc[UR60][R30.64], !P1 ;  /* 0x780080001ef97fae */ /* 0x0009e2000c92187c */
[----:B------:R-:W-:Y:S01]  /*1c580*/  ISETP.GE.U32.AND P1, PT, R2, 0x7ffffe8e, PT ;  /* 0x7ffffe8e0200780c */ /* 0x000fe20003f26070 */
[----:B------:R-:W-:Y:S01]  /*1c590*/  VIADD R18, R19, 0xffffff69 ;  /* 0xffffff6913127836 */ /* 0x000fe20000000000 */
[----:B------:R-:W-:Y:S01]  /*1c5a0*/  IADD3 R2, R20, -0xf4, RZ ;  /* 0xffffff0c14027810 */ /* 0x000fe20007ffe0ff */
[----:B------:R-:W1:Y:S01]  /*1c5b0*/  LDC R19, c[0x0][0x230] ;  /* 0x00008c00ff137b82 */ /* 0x000e620000000800 */
[----:B------:R2:W-:Y:S04]  /*1c5c0*/  STL.64 [R1+0xa60], R32 ;  /* 0x000a602001007387 */ /* 0x0005e80000100a00 */
[----:B------:R-:W-:Y:S01]  /*1c5d0*/  LDGSTS.E [R249+0x7800c], desc[UR60][R34.64], !P5 ;  /* 0x7800c00022f97fae */ /* 0x000fe2000e92187c */
[----:B------:R-:W-:Y:S01]  /*1c5e0*/  ISETP.GE.U32.AND P5, PT, R2, 0x7ffffe8d, PT ;  /* 0x7ffffe8d0200780c */ /* 0x000fe20003fa6070 */
[----:B---3--:R-:W-:Y:S01]  /*1c5f0*/  VIADD R2, R21, 0xffffff68 ;  /* 0xffffff6815027836 */ /* 0x008fe20000000000 */
[----:B------:R-:W3:Y:S01]  /*1c600*/  LDC R20, c[0x0][0x230] ;  /* 0x00008c00ff147b82 */ /* 0x000ee20000000800 */
[----:B------:R4:W-:Y:S01]  /*1c610*/  STL.64 [R1+0xa68], R30 ;  /* 0x000a681e01007387 */ /* 0x0009e20000100a00 */
[----:B--2---:R-:W-:-:S03]  /*1c620*/  IMAD.WIDE R32, R4, 0x4, R144 ;  /* 0x0000000404207825 */ /* 0x004fc600078e0290 */
[----:B------:R-:W-:Y:S03]  /*1c630*/  STL.64 [R1+0xa70], R34 ;  /* 0x000a702201007387 */ /* 0x000fe60000100a00 */
[----:B------:R-:W2:Y:S01]  /*1c640*/  LDC R21, c[0x0][0x230] ;  /* 0x00008c00ff157b82 */ /* 0x000ea20000000800 */
[----:B------:R4:W-:Y:S02]  /*1c650*/  STL.64 [R1+0xb60], R32 ;  /* 0x000b602001007387 */ /* 0x0009e40000100a00 */
[----:B----4-:R-:W-:Y:S02]  /*1c660*/  IMAD.WIDE R30, R4, 0x4, R142 ;  /* 0x00000004041e7825 */ /* 0x010fe400078e028e */
[----:B------:R4:W-:Y:S01]  /*1c670*/  LDGSTS.E [R249+0x7c000], desc[UR60][R32.64], !P2 ;  /* 0x7c00000020f97fae */ /* 0x0009e2000d12187c */
[----:B------:R-:W-:Y:S01]  /*1c680*/  ISETP.GE.U32.AND P2, PT, R18, 0x7ffffeea, PT ;  /* 0x7ffffeea1200780c */ /* 0x000fe20003f46070 */
[----:B------:R-:W-:-:S02]  /*1c690*/  VIADD R18, R25, 0xffffff67 ;  /* 0xffffff6719127836 */ /* 0x000fc40000000000 */
[----:B------:R1:W-:Y:S01]  /*1c6a0*/  STL.64 [R1+0xb68], R30 ;  /* 0x000b681e01007387 */ /* 0x0003e20000100a00 */
[----:B------:R-:W2:Y:S03]  /*1c6b0*/  LDC R25, c[0x0][0x230] ;  /* 0x00008c00ff197b82 */ /* 0x000ea60000000800 */
[----:B------:R1:W-:Y:S01]  /*1c6c0*/  LDGSTS.E [R249+0x7c004], desc[UR60][R30.64], !P4 ;  /* 0x7c0040001ef97fae */ /* 0x0003e2000e12187c */
[----:B------:R-:W-:Y:S01]  /*1c6d0*/  ISETP.GE.U32.AND P4, PT, R2, 0x7ffffee9, PT ;  /* 0x7ffffee90200780c */ /* 0x000fe20003f86070 */
[----:B----4-:R-:W-:-:S04]  /*1c6e0*/  IMAD.WIDE R32, R4, 0x4, R156 ;  /* 0x0000000404207825 */ /* 0x010fc800078e029c */
[----:B------:R-:W-:Y:S01]  /*1c6f0*/  VIADD R2, R24, 0xffffff66 ;  /* 0xffffff6618027836 */ /* 0x000fe20000000000 */
[----:B------:R-:W-:Y:S01]  /*1c700*/  LDGSTS.E [R249+0x7c008], desc[UR60][R32.64], !P1 ;  /* 0x7c00800020f97fae */ /* 0x000fe2000c92187c */
[----:B------:R-:W4:Y:S01]  /*1c710*/  LDC R24, c[0x0][0x230] ;  /* 0x00008c00ff187b82 */ /* 0x000f220000000800 */
[----:B-1----:R-:W-:Y:S01]  /*1c720*/  IMAD.WIDE R30, R4, 0x4, R152 ;  /* 0x00000004041e7825 */ /* 0x002fe200078e0298 */
[----:B------:R-:W-:-:S03]  /*1c730*/  ISETP.GE.U32.AND P1, PT, R18, 0x7ffffee8, PT ;  /* 0x7ffffee81200780c */ /* 0x000fc60003f26070 */
[----:B------:R-:W-:Y:S01]  /*1c740*/  IMAD.WIDE R238, R4, 0x4, R158 ;  /* 0x0000000404ee7825 */ /* 0x000fe200078e029e */
[----:B------:R1:W-:Y:S01]  /*1c750*/  LDGSTS.E [R249+0x7c00c], desc[UR60][R30.64], !P5 ;  /* 0x7c00c0001ef97fae */ /* 0x0003e2000e92187c */
[----:B------:R-:W-:Y:S02]  /*1c760*/  ISETP.GE.U32.AND P5, PT, R2, 0x7ffffee7, PT ;  /* 0x7ffffee70200780c */ /* 0x000fe40003fa6070 */
[----:B------:R-:W-:Y:S01]  /*1c770*/  VIADD R18, R28, 0xffffff4b ;  /* 0xffffff4b1c127836 */ /* 0x000fe20000000000 */
[----:B------:R-:W-:Y:S01]  /*1c780*/  LDGSTS.E [R250+0x70000], desc[UR60][R238.64], !P3 ;  /* 0x70000000eefa7fae */ /* 0x000fe2000d92187c */
[----:B------:R-:W-:Y:S01]  /*1c790*/  IMAD.WIDE R240, R4, 0x4, R150 ;  /* 0x0000000404f07825 */ /* 0x000fe200078e0296 */
[----:B------:R-:W4:Y:S03]  /*1c7a0*/  LDC R28, c[0x0][0x230] ;  /* 0x00008c00ff1c7b82 */ /* 0x000f260000000800 */
[----:B------:R-:W-:Y:S01]  /*1c7b0*/  VIADD R2, R29, 0xffffff4a ;  /* 0xffffff4a1d027836 */ /* 0x000fe20000000000 */
[----:B------:R-:W-:Y:S01]  /*1c7c0*/  ISETP.GE.U32.AND P3, PT, R18, 0x7ffffecc, PT ;  /* 0x7ffffecc1200780c */ /* 0x000fe20003f66070 */
[----:B------:R-:W-:Y:S03]  /*1c7d0*/  LDGSTS.E [R250+0x70004], desc[UR60][R240.64], !P6 ;  /* 0x70004000f0fa7fae */ /* 0x000fe6000f12187c */
[----:B------:R-:W4:Y:S01]  /*1c7e0*/  LDC R29, c[0x0][0x230] ;  /* 0x00008c00ff1d7b82 */ /* 0x000f220000000800 */
[----:B------:R-:W-:Y:S01]  /*1c7f0*/  ISETP.GE.U32.AND P6, PT, R2, 0x7ffffecb, PT ;  /* 0x7ffffecb0200780c */ /* 0x000fe20003fc6070 */
[C---:B------:R-:W-:Y:S01]  /*1c800*/  IMAD.WIDE R246, R4.reuse, 0x4, R174 ;  /* 0x0000000404f67825 */ /* 0x040fe200078e02ae */
[----:B------:R-:W-:Y:S03]  /*1c810*/  STL.64 [R1+0xb70], R32 ;  /* 0x000b702001007387 */ /* 0x000fe60000100a00 */
[----:B------:R-:W-:Y:S01]  /*1c820*/  VIADD R2, R19, 0xffffff49 ;  /* 0xffffff4913027836 */ /* 0x000fe20000000000 */
[----:B------:R-:W-:Y:S01]  /*1c830*/  LDGSTS.E [R250+0x70008], desc[UR60][R246.64], !P2 ;  /* 0x70008000f6fa7fae */ /* 0x000fe2000d12187c */
[----:B------:R-:W4:Y:S01]  /*1c840*/  LDC R19, c[0x0][0x230] ;  /* 0x00008c00ff137b82 */ /* 0x000f220000000800 */
[----:B-1----:R-:W-:-:S02]  /*1c850*/  IMAD.WIDE R248, R4, 0x4, R232 ;  /* 0x0000000404f87825 */ /* 0x002fc400078e02e8 */
[----:B------:R1:W-:Y:S01]  /*1c860*/  STL.64 [R1+0xb78], R30 ;  /* 0x000b781e01007387 */ /* 0x0003e20000100a00 */
[----:B------:R-:W-:Y:S01]  /*1c870*/  ISETP.GE.U32.AND P2, PT, R2, 0x7ffffeca, PT ;  /* 0x7ffffeca0200780c */ /* 0x000fe20003f46070 */
[----:B---3--:R-:W-:Y:S02]  /*1c880*/  VIADD R18, R20, 0xffffff48 ;  /* 0xffffff4814127836 */ /* 0x008fe40000000000 */
[----:B--2---:R-:W-:Y:S01]  /*1c890*/  VIADD R2, R21, 0xffffff2b ;  /* 0xffffff2b15027836 */ /* 0x004fe20000000000 */
[----:B------:R-:W2:Y:S01]  /*1c8a0*/  LDC R20, c[0x0][0x230] ;  /* 0x00008c00ff147b82 */ /* 0x000ea20000000800 */
[----:B------:R-:W-:Y:S01]  /*1c8b0*/  LDGSTS.E [R250+0x7000c], desc[UR60][R248.64], !P4 ;  /* 0x7000c000f8fa7fae */ /* 0x000fe2000e12187c */
[----:B------:R-:W-:Y:S01]  /*1c8c0*/  ISETP.GE.U32.AND P4, PT, R18, 0x7ffffec9, PT ;  /* 0x7ffffec91200780c */ /* 0x000fe20003f86070 */
[----:B-1----:R-:W-:-:S05]  /*1c8d0*/  IMAD.WIDE R30, R4, 0x4, R154 ;  /* 0x00000004041e7825 */ /* 0x002fca00078e029a */
[----:B------:R-:W1:Y:S01]  /*1c8e0*/  LDC R21, c[0x0][0x230] ;  /* 0x00008c00ff157b82 */ /* 0x000e620000000800 */
[----:B------:R-:W-:Y:S01]  /*1c8f0*/  IADD3 R18, R25, -0xd6, RZ ;  /* 0xffffff2a19127810 */ /* 0x000fe20007ffe0ff */
[----:B------:R-:W-:Y:S01]  /*1c900*/  IMAD.WIDE R32, R4, 0x4, R170 ;  /* 0x0000000404207825 */ /* 0x000fe200078e02aa */
[----:B------:R3:W-:Y:S01]  /*1c910*/  LDGSTS.E [R250+0x74000], desc[UR60][R30.64], !P3 ;  /* 0x740000001efa7fae */ /* 0x0007e2000d92187c */
[----:B------:R-:W-:-:S03]  /*1c920*/  ISETP.GE.U32.AND P3, PT, R2, 0x7ffffeac, PT ;  /* 0x7ffffeac0200780c */ /* 0x000fc60003f66070 */
[----:B------:R3:W-:Y:S01]  /*1c930*/  STL.64 [R1+0x940], R30 ;  /* 0x0009401e01007387 */ /* 0x0007e20000100a00 */
[----:B----4-:R-:W-:Y:S01]  /*1c940*/  VIADD R2, R24, 0xffffff29 ;  /* 0xffffff2918027836 */ /* 0x010fe20000000000 */
[----:B------:R-:W4:Y:S02]  /*1c950*/  LDC R25, c[0x0][0x230] ;  /* 0x00008c00ff197b82 */ /* 0x000f240000000800 */
[----:B------:R3:W-:Y:S04]  /*1c960*/  STL.64 [R1+0x948], R32 ;  /* 0x0009482001007387 */ /* 0x0007e80000100a00 */
[----:B------:R3:W-:Y:S02]  /*1c970*/  LDGSTS.E [R250+0x74004], desc[UR60][R32.64], !P6 ;  /* 0x7400400020fa7fae */ /* 0x0007e4000f12187c */
[----:B---3--:R-:W-:Y:S01]  /*1c980*/  IMAD.WIDE R30, R4, 0x4, R160 ;  /* 0x00000004041e7825 */ /* 0x008fe200078e02a0 */
[----:B------:R-:W-:Y:S01]  /*1c990*/  ISETP.GE.U32.AND P6, PT, R18, 0x7ffffeab, PT ;  /* 0x7ffffeab1200780c */ /* 0x000fe20003fc6070 */
[----:B------:R-:W3:Y:S02]  /*1c9a0*/  LDC R24, c[0x0][0x230] ;  /* 0x00008c00ff187b82 */ /* 0x000ee40000000800 */
[----:B------:R-:W-:Y:S01]  /*1c9b0*/  VIADD R18, R28, 0xffffff28 ;  /* 0xffffff281c127836 */ /* 0x000fe20000000000 */
[----:B------:R2:W-:Y:S01]  /*1c9c0*/  STL.64 [R1+0x950], R30 ;  /* 0x0009501e01007387 */ /* 0x0005e20000100a00 */
[----:B------:R-:W-:-:S03]  /*1c9d0*/  IMAD.WIDE R32, R4, 0x4, R180 ;  /* 0x0000000404207825 */ /* 0x000fc600078e02b4 */
[----:B------:R2:W-:Y:S01]  /*1c9e0*/  LDGSTS.E [R250+0x74008], desc[UR60][R30.64], !P2 ;  /* 0x740080001efa7fae */ /* 0x0005e2000d12187c */
[----:B------:R-:W-:Y:S01]  /*1c9f0*/  ISETP.GE.U32.AND P2, PT, R2, 0x7ffffeaa, PT ;  /* 0x7ffffeaa0200780c */ /* 0x000fe20003f46070 */
[----:B------:R-:W3:Y:S01]  /*1ca00*/  LDC R28, c[0x0][0x230] ;  /* 0x00008c00ff1c7b82 */ /* 0x000ee20000000800 */
[----:B------:R-:W-:Y:S01]  /*1ca10*/  VIADD R2, R29, 0xffffff0b ;  /* 0xffffff0b1d027836 */ /* 0x000fe20000000000 */
[----:B------:R1:W-:Y:S01]  /*1ca20*/  LDGSTS.E [R250+0x7400c], desc[UR60][R32.64], !P4 ;  /* 0x7400c00020fa7fae */ /* 0x0003e2000e12187c */
[----:B------:R-:W-:Y:S01]  /*1ca30*/  ISETP.GE.U32.AND P4, PT, R18, 0x7ffffea9, PT ;  /* 0x7ffffea91200780c */ /* 0x000fe20003f86070 */
[----:B------:R-:W-:-:S04]  /*1ca40*/  IMAD.WIDE R34, R4, 0x4, R16 ;  /* 0x0000000404227825 */ /* 0x000fc800078e0210 */
[----:B------:R-:W3:Y:S01]  /*1ca50*/  LDC R29, c[0x0][0x230] ;  /* 0x00008c00ff1d7b82 */ /* 0x000ee20000000800 */
[----:B--2---:R-:W-:-:S05]  /*1ca60*/  IMAD.WIDE R30, R4, 0x4, R164 ;  /* 0x00000004041e7825 */ /* 0x004fca00078e02a4 */
[----:B------:R2:W-:Y:S01]  /*1ca70*/  LDGSTS.E [R250+0x78000], desc[UR60][R30.64], !P3 ;  /* 0x780000001efa7fae */ /* 0x0005e2000d92187c */
[----:B------:R-:W-:Y:S01]  /*1ca80*/  ISETP.GE.U32.AND P3, PT, R2, 0x7ffffe8c, PT ;  /* 0x7ffffe8c0200780c */ /* 0x000fe20003f66070 */
[----:B------:R-:W-:Y:S01]  /*1ca90*/  VIADD R2, R19, 0xffffff0a ;  /* 0xffffff0a13027836 */ /* 0x000fe20000000000 */
[----:B------:R-:W3:Y:S01]  /*1caa0*/  LDC R18, c[0x0][0x230] ;  /* 0x00008c00ff127b82 */ /* 0x000ee20000000800 */
[----:B------:R4:W-:Y:S01]  /*1cab0*/  STL.64 [R1+0x958], R32 ;  /* 0x0009582001007387 */ /* 0x0009e20000100a00 */
[----:B------:R-:W-:-:S03]  /*1cac0*/  VIADD R16, R20, 0xffffff09 ;  /* 0xffffff0914107836 */ /* 0x000fc60000000000 */
[----:B------:R2:W-:Y:S03]  /*1cad0*/  STL.64 [R1+0xa38], R30 ;  /* 0x000a381e01007387 */ /* 0x0005e60000100a00 */
[----:B------:R-:W3:Y:S01]  /*1cae0*/  LDC R17, c[0x0][0x230] ;  /* 0x00008c00ff117b82 */ /* 0x000ee20000000800 */
[----:B------:R-:W-:Y:S01]  /*1caf0*/  LDGSTS.E [R250+0x78004], desc[UR60][R34.64], !P6 ;  /* 0x7800400022fa7fae */ /* 0x000fe2000f12187c */
[----:B------:R-:W-:Y:S01]  /*1cb00*/  ISETP.GE.U32.AND P6, PT, R2, 0x7ffffe8b, PT ;  /* 0x7ffffe8b0200780c */ /* 0x000fe20003fc6070 */
[----:B-1----:R-:W-:Y:S02]  /*1cb10*/  VIADD R2, R21, 0xffffff08 ;  /* 0xffffff0815027836 */ /* 0x002fe40000000000 */
[----:B----4-:R-:W-:-:S03]  /*1cb20*/  IMAD.WIDE R32, R4, 0x4, R166 ;  /* 0x0000000404207825 */ /* 0x010fc600078e02a6 */
[----:B------:R-:W1:Y:S01]  /*1cb30*/  LDC R19, c[0x0][0x230] ;  /* 0x00008c00ff137b82 */ /* 0x000e620000000800 */
[----:B--2---:R-:W-:Y:S01]  /*1cb40*/  IMAD.WIDE R30, R4, 0x4, R168 ;  /* 0x00000004041e7825 */ /* 0x004fe200078e02a8 */
[----:B------:R-:W-:Y:S04]  /*1cb50*/  STL.64 [R1+0xa40], R34 ;  /* 0x000a402201007387 */ /* 0x000fe80000100a00 */
[----:B------:R-:W-:Y:S01]  /*1cb60*/  LDGSTS.E [R250+0x78008], desc[UR60][R32.64], !P2 ;  /* 0x7800800020fa7fae */ /* 0x000fe2000d12187c */
[----:B------:R-:W-:Y:S01]  /*1cb70*/  ISETP.GE.U32.AND P2, PT, R16, 0x7ffffe8a, PT ;  /* 0x7ffffe8a1000780c */ /* 0x000fe20003f46070 */
[----:B------:R-:W-:Y:S02]  /*1cb80*/  IMAD.WIDE R20, R4, 0x4, R12 ;  /* 0x0000000404147825 */ /* 0x000fe400078e020c */
[----:B------:R-:W-:Y:S01]  /*1cb90*/  STL.64 [R1+0xa48], R32 ;  /* 0x000a482001007387 */ /* 0x000fe20000100a00 */
[----:B------:R-:W2:Y:S03]  /*1cba0*/  LDC R13, c[0x0][0x230] ;  /* 0x00008c00ff0d7b82 */ /* 0x000ea60000000800 */
[----:B------:R4:W-:Y:S01]  /*1cbb0*/  LDGSTS.E [R250+0x7800c], desc[UR60][R30.64], !P4 ;  /* 0x7800c0001efa7fae */ /* 0x0009e2000e12187c */
[----:B------:R-:W-:-:S03]  /*1cbc0*/  ISETP.GE.U32.AND P4, PT, R2, 0x7ffffe89, PT ;  /* 0x7ffffe890200780c */ /* 0x000fc60003f86070 */
[----:B------:R4:W-:Y:S01]  /*1cbd0*/  STL.64 [R1+0xa50], R30 ;  /* 0x000a501e01007387 */ /* 0x0009e20000100a00 */
[----:B------:R-:W-:Y:S02]  /*1cbe0*/  VIADD R16, R25, 0xffffff65 ;  /* 0xffffff6519107836 */ /* 0x000fe40000000000 */
[----:B---3--:R-:W-:Y:S02]  /*1cbf0*/  VIADD R2, R24, 0xffffff64 ;  /* 0xffffff6418027836 */ /* 0x008fe40000000000 */
[----:B------:R-:W-:-:S04]  /*1cc00*/  IMAD.WIDE R24, R4, 0x4, R172 ;  /* 0x0000000404187825 */ /* 0x000fc800078e02ac */
[----:B----4-:R-:W-:-:S05]  /*1cc10*/  IMAD.WIDE R30, R4, 0x4, R190 ;  /* 0x00000004041e7825 */ /* 0x010fca00078e02be */
[----:B------:R3:W-:Y:S04]  /*1cc20*/  STL.64 [R1+0xb38], R30 ;  /* 0x000b381e01007387 */ /* 0x0007e80000100a00 */
[----:B------:R3:W-:Y:S04]  /*1cc30*/  LDGSTS.E [R250+0x7c000], desc[UR60][R30.64], !P3 ;  /* 0x7c0000001efa7fae */ /* 0x0007e8000d92187c */
[----:B------:R4:W-:Y:S04]  /*1cc40*/  STL.64 [R1+0xb40], R20 ;  /* 0x000b401401007387 */ /* 0x0009e80000100a00 */
[----:B------:R4:W-:Y:S01]  /*1cc50*/  LDGSTS.E [R250+0x7c004], desc[UR60][R20.64], !P6 ;  /* 0x7c00400014fa7fae */ /* 0x0009e2000f12187c */
[----:B---3--:R-:W-:Y:S01]  /*1cc60*/  IMAD.WIDE R30, R4, 0x4, R184 ;  /* 0x00000004041e7825 */ /* 0x008fe200078e02b8 */
[----:B------:R-:W-:-:S03]  /*1cc70*/  ISETP.GE.U32.AND P6, PT, R2, 0x7ffffee5, PT ;  /* 0x7ffffee50200780c */ /* 0x000fc60003fc6070 */
[----:B------:R-:W-:Y:S01]  /*1cc80*/  VIADD R2, R29, 0xffffff46 ;  /* 0xffffff461d027836 */ /* 0x000fe20000000000 */
[----:B------:R-:W-:Y:S01]  /*1cc90*/  STL.64 [R1+0xb48], R30 ;  /* 0x000b481e01007387 */ /* 0x000fe20000100a00 */
[----:B----4-:R-:W3:Y:S03]  /*1cca0*/  LDC R20, c[0x0][0x230] ;  /* 0x00008c00ff147b82 */ /* 0x010ee60000000800 */
[----:B------:R-:W-:Y:S04]  /*1ccb0*/  LDGSTS.E [R250+0x7c008], desc[UR60][R30.64], !P2 ;  /* 0x7c0080001efa7fae */ /* 0x000fe8000d12187c */
[----:B------:R4:W-:Y:S01]  /*1ccc0*/  STL.64 [R1+0xb50], R24 ;  /* 0x000b501801007387 */ /* 0x0009e20000100a00 */
[----:B------:R-:W-:Y:S01]  /*1ccd0*/  ISETP.GE.U32.AND P3, PT, R16, 0x7ffffee6, PT ;  /* 0x7ffffee61000780c */ /* 0x000fe20003f66070 */
[----:B------:R-:W-:Y:S01]  /*1cce0*/  IMAD.WIDE R208, R4, 0x4, R208 ;  /* 0x0000000404d07825 */ /* 0x000fe200078e02d0 */
[----:B------:R-:W3:Y:S01]  /*1ccf0*/  LDC R21, c[0x0][0x230] ;  /* 0x00008c00ff157b82 */ /* 0x000ee20000000800 */
[----:B------:R4:W-:Y:S01]  /*1cd00*/  LDGSTS.E [R250+0x7c00c], desc[UR60][R24.64], !P4 ;  /* 0x7c00c00018fa7fae */ /* 0x0009e2000e12187c */
[----:B------:R-:W-:Y:S01]  /*1cd10*/  ISETP.GE.U32.AND P4, PT, R2, 0x7ffffec7, PT ;  /* 0x7ffffec70200780c */ /* 0x000fe20003f86070 */
[----:B------:R-:W-:Y:S01]  /*1cd20*/  IMAD.WIDE R232, R4, 0x4, R182 ;  /* 0x0000000404e87825 */ /* 0x000fe200078e02b6 */
[----:B------:R-:W-:Y:S01]  /*1cd30*/  IADD3 R12, R28, -0xb9, RZ ;  /* 0xffffff471c0c7810 */ /* 0x000fe20007ffe0ff */
[----:B------:R-:W-:Y:S02]  /*1cd40*/  LDGSTS.E [R251+0x70000], desc[UR60][R208.64], !P1 ;  /* 0x70000000d0fb7fae */ /* 0x000fe4000c92187c */
[----:B------:R-:W-:Y:S01]  /*1cd50*/  VIADD R2, R18, 0xffffff44 ;  /* 0xffffff4412027836 */ /* 0x000fe20000000000 */
[----:B------:R-:W3:Y:S08]  /*1cd60*/  LDC R16, c[0x0][0x230] ;  /* 0x00008c00ff107b82 */ /* 0x000ef00000000800 */
[----:B----4-:R-:W4:Y:S01]  /*1cd70*/  LDC R24, c[0x0][0x230] ;  /* 0x00008c00ff187b82 */ /* 0x010f220000000800 */
[----:B------:R-:W-:Y:S01]  /*1cd80*/  ISETP.GE.U32.AND P2, PT, R12, 0x7ffffec8, PT ;  /* 0x7ffffec80c00780c */ /* 0x000fe20003f46070 */
[----:B------:R-:W-:Y:S01]  /*1cd90*/  VIADD R12, R17, 0xffffff45 ;  /* 0xffffff45110c7836 */ /* 0x000fe20000000000 */
[----:B------:R-:W-:Y:S05]  /*1cda0*/  LDGSTS.E [R251+0x70004], desc[UR60][R232.64], !P5 ;  /* 0x70004000e8fb7fae */ /* 0x000fea000e92187c */
[----:B------:R-:W4:Y:S01]  /*1cdb0*/  LDC R18, c[0x0][0x230] ;  /* 0x00008c00ff127b82 */ /* 0x000f220000000800 */
[----:B------:R-:W-:Y:S01]  /*1cdc0*/  IMAD.WIDE R234, R4, 0x4, R178 ;  /* 0x0000000404ea7825 */ /* 0x000fe200078e02b2 */
[----:B------:R-:W-:-:S03]  /*1cdd0*/  ISETP.GE.U32.AND P5, PT, R2, 0x7ffffec5, PT ;  /* 0x7ffffec50200780c */ /* 0x000fc60003fa6070 */
[----:B--2---:R-:W-:-:S03]  /*1cde0*/  VIADD R2, R13, 0xffffff27 ;  /* 0xffffff270d027836 */ /* 0x004fc60000000000 */
[----:B------:R-:W2:Y:S01]  /*1cdf0*/  LDC R17, c[0x0][0x230] ;  /* 0x00008c00ff117b82 */ /* 0x000ea20000000800 */
[----:B------:R-:W-:Y:S01]  /*1ce00*/  ISETP.GE.U32.AND P1, PT, R12, 0x7ffffec6, PT ;  /* 0x7ffffec60c00780c */ /* 0x000fe20003f26070 */
[----:B------:R-:W-:Y:S01]  /*1ce10*/  LDGSTS.E [R251+0x70008], desc[UR60][R234.64], !P3 ;  /* 0x70008000eafb7fae */ /* 0x000fe2000d92187c */
[----:B------:R-:W-:Y:S01]  /*1ce20*/  IMAD.WIDE R236, R4, 0x4, R194 ;  /* 0x0000000404ec7825 */ /* 0x000fe200078e02c2 */
[----:B------:R-:W-:-:S03]  /*1ce30*/  ISETP.GE.U32.AND P3, PT, R2, 0x7ffffea8, PT ;  /* 0x7ffffea80200780c */ /* 0x000fc60003f66070 */
[----:B------:R-:W-:Y:S01]  /*1ce40*/  IMAD.WIDE R28, R4, 0x4, R186 ;  /* 0x00000004041c7825 */ /* 0x000fe200078e02ba */
[----:B------:R-:W-:Y:S01]  /*1ce50*/  LDGSTS.E [R251+0x7000c], desc[UR60][R236.64], !P6 ;  /* 0x7000c000ecfb7fae */ /* 0x000fe2000f12187c */
[----:B------:R-:W2:Y:S02]  /*1ce60*/  LDC R13, c[0x0][0x230] ;  /* 0x00008c00ff0d7b82 */ /* 0x000ea40000000800 */
[----:B-1----:R-:W-:Y:S01]  /*1ce70*/  VIADD R2, R19, 0xffffff25 ;  /* 0xffffff2513027836 */ /* 0x002fe20000000000 */
[----:B------:R1:W-:Y:S01]  /*1ce80*/  STL.64 [R1+0x920], R28 ;  /* 0x0009201c01007387 */ /* 0x0003e20000100a00 */
[----:B---3--:R-:W-:Y:S02]  /*1ce90*/  VIADD R12, R20, 0xffffff26 ;  /* 0xffffff26140c7836 */ /* 0x008fe40000000000 */
[----:B------:R-:W-:Y:S01]  /*1cea0*/  IMAD.WIDE R30, R4, 0x4, R212 ;  /* 0x00000004041e7825 */ /* 0x000fe200078e02d4 */
[----:B------:R1:W-:Y:S01]  /*1ceb0*/  LDGSTS.E [R251+0x74000], desc[UR60][R28.64], !P2 ;  /* 0x740000001cfb7fae */ /* 0x0003e2000d12187c */
[----:B------:R-:W-:Y:S01]  /*1cec0*/  ISETP.GE.U32.AND P2, PT, R2, 0x7ffffea6, PT ;  /* 0x7ffffea60200780c */ /* 0x000fe20003f46070 */
[----:B------:R-:W3:Y:S01]  /*1ced0*/  LDC R19, c[0x0][0x230] ;  /* 0x00008c00ff137b82 */ /* 0x000ee20000000800 */
[----:B----4-:R-:W-:Y:S01]  /*1cee0*/  VIADD R2, R24, 0xffffff07 ;  /* 0xffffff0718027836 */ /* 0x010fe20000000000 */
[----:B------:R-:W-:Y:S01]  /*1cef0*/  ISETP.GE.U32.AND P6, PT, R12, 0x7ffffea7, PT ;  /* 0x7ffffea70c00780c */ /* 0x000fe20003fc6070 */
[----:B------:R-:W-:Y:S01]  /*1cf00*/  VIADD R12, R21, 0xffffff24 ;  /* 0xffffff24150c7836 */ /* 0x000fe20000000000 */
[----:B------:R-:W-:Y:S01]  /*1cf10*/  LDGSTS.E [R251+0x74004], desc[UR60][R30.64], !P4 ;  /* 0x740040001efb7fae */ /* 0x000fe2000e12187c */
[----:B------:R-:W-:-:S04]  /*1cf20*/  IMAD.WIDE R20, R4, 0x4, R188 ;  /* 0x0000000404147825 */ /* 0x000fc800078e02bc */
[----:B-1----:R-:W-:-:S04]  /*1cf30*/  IMAD.WIDE R28, R4, 0x4, R192 ;  /* 0x00000004041c7825 */ /* 0x002fc800078e02c0 */
[----:B------:R-:W-:Y:S01]  /*1cf40*/  IMAD.WIDE R24, R4, 0x4, R196 ;  /* 0x0000000404187825 */ /* 0x000fe200078e02c4 */
[----:B------:R-:W-:Y:S01]  /*1cf50*/  LDGSTS.E [R251+0x74008], desc[UR60][R28.64], !P1 ;  /* 0x740080001cfb7fae */ /* 0x000fe2000c92187c */
[----:B------:R-:W-:Y:S02]  /*1cf60*/  ISETP.GE.U32.AND P1, PT, R2, 0x7ffffe88, PT ;  /* 0x7ffffe880200780c */ /* 0x000fe40003f26070 */
[----:B------:R-:W-:Y:S01]  /*1cf70*/  VIADD R2, R18, 0xffffff05 ;  /* 0xffffff0512027836 */ /* 0x000fe20000000000 */
[----:B------:R1:W-:Y:S01]  /*1cf80*/  LDGSTS.E [R251+0x7400c], desc[UR60][R20.64], !P5 ;  /* 0x7400c00014fb7fae */ /* 0x0003e2000e92187c */
[----:B------:R-:W-:Y:S01]  /*1cf90*/  ISETP.GE.U32.AND P4, PT, R12, 0x7ffffea5, PT ;  /* 0x7ffffea50c00780c */ /* 0x000fe20003f86070 */
[----:B------:R-:W4:Y:S01]  /*1cfa0*/  LDC R18, c[0x0][0x230] ;  /* 0x00008c00ff127b82 */ /* 0x000f220000000800 */
[----:B------:R-:W-:Y:S01]  /*1cfb0*/  IADD3 R12, R16, -0xfa, RZ ;  /* 0xffffff06100c7810 */ /* 0x000fe20007ffe0ff */
[----:B------:R4:W-:Y:S01]  /*1cfc0*/  LDGSTS.E [R251+0x78000], desc[UR60][R24.64], !P3 ;  /* 0x7800000018fb7fae */ /* 0x0009e2000d92187c */
[----:B------:R-:W-:Y:S01]  /*1cfd0*/  ISETP.GE.U32.AND P3, PT, R2, 0x7ffffe86, PT ;  /* 0x7ffffe860200780c */ /* 0x000fe20003f66070 */
[----:B--2---:R-:W-:-:S04]  /*1cfe0*/  VIADD R2, R17, 0xffffff04 ;  /* 0xffffff0411027836 */ /* 0x004fc80000000000 */
[----:B------:R-:W2:Y:S01]  /*1cff0*/  LDC R16, c[0x0][0x230] ;  /* 0x00008c00ff107b82 */ /* 0x000ea20000000800 */
[----:B------:R-:W-:Y:S07]  /*1d000*/  STL.64 [R1+0x928], R30 ;  /* 0x0009281e01007387 */ /* 0x000fee0000100a00 */
[----:B------:R-:W4:Y:S01]  /*1d010*/  LDC R17, c[0x0][0x230] ;  /* 0x00008c00ff117b82 */ /* 0x000f220000000800 */
[----:B------:R-:W-:Y:S01]  /*1d020*/  STL.64 [R1+0x930], R28 ;  /* 0x0009301c01007387 */ /* 0x000fe20000100a00 */
[----:B------:R-:W-:-:S03]  /*1d030*/  ISETP.GE.U32.AND P5, PT, R12, 0x7ffffe87, PT ;  /* 0x7ffffe870c00780c */ /* 0x000fc60003fa6070 */
[----:B------:R1:W-:Y:S01]  /*1d040*/  STL.64 [R1+0x938], R20 ;  /* 0x0009381401007387 */ /* 0x0003e20000100a00 */
[----:B------:R-:W-:-:S04]  /*1d050*/  IMAD.WIDE R14, R4, 0x4, R14 ;  /* 0x00000004040e7825 */ /* 0x000fc800078e020e */
[----:B------:R-:W-:-:S04]  /*1d060*/  IMAD.WIDE R36, R4, 0x4, R198 ;  /* 0x0000000404247825 */ /* 0x000fc800078e02c6 */
[----:B-1----:R-:W-:-:S04]  /*1d070*/  IMAD.WIDE R20, R4, 0x4, R230 ;  /* 0x0000000404147825 */ /* 0x002fc800078e02e6 */
[----:B------:R-:W-:Y:S01]  /*1d080*/  IMAD.WIDE R34, R4, 0x4, R200 ;  /* 0x0000000404227825 */ /* 0x000fe200078e02c8 */
[----:B------:R1:W-:Y:S01]  /*1d090*/  LDGSTS.E [R251+0x78004], desc[UR60][R20.64], !P6 ;  /* 0x7800400014fb7fae */ /* 0x0003e2000f12187c */
[----:B------:R-:W-:Y:S02]  /*1d0a0*/  ISETP.GE.U32.AND P6, PT, R2, 0x7ffffe85, PT ;  /* 0x7ffffe850200780c */ /* 0x000fe40003fc6070 */
[C---:B------:R-:W-:Y:S01]  /*1d0b0*/  IMAD.WIDE R32, R4.reuse, 0x4, R202 ;  /* 0x0000000404207825 */ /* 0x040fe200078e02ca */
[----:B------:R-:W-:Y:S03]  /*1d0c0*/  LDGSTS.E [R251+0x78008], desc[UR60][R14.64], !P2 ;  /* 0x780080000efb7fae */ /* 0x000fe6000d12187c */
[----:B---3--:R-:W-:Y:S01]  /*1d0d0*/  VIADD R12, R19, 0xffffff63 ;  /* 0xffffff63130c7836 */ /* 0x008fe20000000000 */
[----:B------:R-:W-:Y:S01]  /*1d0e0*/  LDGSTS.E [R251+0x7800c], desc[UR60][R36.64], !P4 ;  /* 0x7800c00024fb7fae */ /* 0x000fe2000e12187c */
[----:B------:R-:W-:Y:S01]  /*1d0f0*/  IMAD.WIDE R30, R4, 0x4, R204 ;  /* 0x00000004041e7825 */ /* 0x000fe200078e02cc */
[----:B------:R-:W3:Y:S02]  /*1d100*/  LDC R19, c[0x0][0x230] ;  /* 0x00008c00ff137b82 */ /* 0x000ee40000000800 */
[----:B------:R-:W-:Y:S01]  /*1d110*/  LDGSTS.E [R251+0x7c000], desc[UR60][R34.64], !P1 ;  /* 0x7c00000022fb7fae */ /* 0x000fe2000c92187c */
[----:B------:R-:W-:Y:S01]  /*1d120*/  VIADD R2, R13, 0xffffff62 ;  /* 0xffffff620d027836 */ /* 0x000fe20000000000 */
[----:B------:R-:W-:-:S02]  /*1d130*/  ISETP.GE.U32.AND P2, PT, R12, 0x7ffffee4, PT ;  /* 0x7ffffee40c00780c */ /* 0x000fc40003f46070 */
[----:B------:R1:W-:Y:S01]  /*1d140*/  LDGSTS.E [R251+0x7c004], desc[UR60][R32.64], !P5 ;  /* 0x7c00400020fb7fae */ /* 0x0003e2000e92187c */
[----:B--2---:R-:W-:Y:S02]  /*1d150*/  VIADD R12, R16, 0xffffff61 ;  /* 0xffffff61100c7836 */ /* 0x004fe40000000000 */
[----:B------:R-:W-:Y:S01]  /*1d160*/  IMAD.WIDE R28, R4, 0x4, R206 ;  /* 0x00000004041c7825 */ /* 0x000fe200078e02ce */
[----:B------:R2:W-:Y:S01]  /*1d170*/  LDGSTS.E [R251+0x7c008], desc[UR60][R30.64], !P3 ;  /* 0x7c0080001efb7fae */ /* 0x0005e2000d92187c */
[----:B------:R-:W-:Y:S01]  /*1d180*/  ISETP.GE.U32.AND P3, PT, R2, 0x7ffffee3, PT ;  /* 0x7ffffee30200780c */ /* 0x000fe20003f66070 */
[----:B------:R-:W3:Y:S01]  /*1d190*/  LDC R16, c[0x0][0x230] ;  /* 0x00008c00ff107b82 */ /* 0x000ee20000000800 */
[----:B----4-:R-:W-:Y:S02]  /*1d1a0*/  VIADD R2, R17, 0xffffff60 ;  /* 0xffffff6011027836 */ /* 0x010fe40000000000 */
[----:B------:R-:W-:Y:S01]  /*1d1b0*/  VIADD R13, R18, 0xffffff43 ;  /* 0xffffff43120d7836 */ /* 0x000fe20000000000 */
[----:B------:R4:W-:Y:S01]  /*1d1c0*/  STL.64 [R1+0xa18], R24 ;  /* 0x000a181801007387 */ /* 0x0009e20000100a00 */
[----:B------:R-:W-:-:S02]  /*1d1d0*/  ISETP.GE.U32.AND P4, PT, R12, 0x7ffffee2, PT ;  /* 0x7ffffee20c00780c */ /* 0x000fc40003f86070 */
[----:B------:R-:W-:Y:S01]  /*1d1e0*/  ISETP.GE.U32.AND P5, PT, R2, 0x7ffffee1, PT ;  /* 0x7ffffee10200780c */ /* 0x000fe20003fa6070 */
[----:B------:R1:W-:Y:S01]  /*1d1f0*/  STL.64 [R1+0xa20], R20 ;  /* 0x000a201401007387 */ /* 0x0003e20000100a00 */
[----:B------:R-:W-:Y:S01]  /*1d200*/  IMAD.WIDE R216, R4, 0x4, R216 ;  /* 0x0000000404d87825 */ /* 0x000fe200078e02d8 */
[----:B------:R-:W3:Y:S02]  /*1d210*/  LDC R17, c[0x0][0x230] ;  /* 0x00008c00ff117b82 */ /* 0x000ee40000000800 */
[----:B------:R2:W-:Y:S01]  /*1d220*/  LDGSTS.E [R251+0x7c00c], desc[UR60][R28.64], !P6 ;  /* 0x7c00c0001cfb7fae */ /* 0x0005e2000f12187c */
[----:B------:R-:W-:-:S03]  /*1d230*/  ISETP.GE.U32.AND P6, PT, R13, 0x7ffffec4, PT ;  /* 0x7ffffec40d00780c */ /* 0x000fc60003fc6070 */
[----:B------:R-:W-:Y:S01]  /*1d240*/  STL.64 [R1+0xa28], R14 ;  /* 0x000a280e01007387 */ /* 0x000fe20000100a00 */
[C---:B------:R-:W-:Y:S01]  /*1d250*/  IMAD.WIDE R210, R4.reuse, 0x4, R210 ;  /* 0x0000000404d27825 */ /* 0x040fe200078e02d2 */
[----:B----4-:R-:W4:Y:S02]  /*1d260*/  LDC R24, c[0x0][0x230] ;  /* 0x00008c00ff187b82 */ /* 0x010f240000000800 */
[----:B------:R-:W-:Y:S04]  /*1d270*/  STL.64 [R1+0xa30], R36 ;  /* 0x000a302401007387 */ /* 0x000fe80000100a00 */
[----:B------:R-:W-:Y:S01]  /*1d280*/  STL.64 [R1+0xb18], R34 ;  /* 0x000b182201007387 */ /* 0x000fe20000100a00 */
[C---:B------:R-:W-:Y:S01]  /*1d290*/  IMAD.WIDE R226, R4.reuse, 0x4, R226 ;  /* 0x0000000404e27825 */ /* 0x040fe200078e02e2 */
[----:B-1----:R-:W1:Y:S02]  /*1d2a0*/  LDC R20, c[0x0][0x230] ;  /* 0x00008c00ff147b82 */ /* 0x002e640000000800 */
[----:B------:R2:W-:Y:S01]  /*1d2b0*/  STL.64 [R1+0xb20], R32 ;  /* 0x000b202001007387 */ /* 0x0005e20000100a00 */
[----:B------:R-:W-:-:S03]  /*1d2c0*/  IMAD.WIDE R214, R4, 0x4, R214 ;  /* 0x0000000404d67825 */ /* 0x000fc600078e02d6 */
[----:B------:R2:W-:Y:S02]  /*1d2d0*/  STL.64 [R1+0xb28], R30 ;  /* 0x000b281e01007387 */ /* 0x0005e40000100a00 */
[----:B------:R-:W3:Y:S02]  /*1d2e0*/  LDC R21, c[0x0][0x230] ;  /* 0x00008c00ff157b82 */ /* 0x000ee40000000800 */
[----:B------:R2:W-:Y:S02]  /*1d2f0*/  STL.64 [R1+0xb30], R28 ;  /* 0x000b301c01007387 */ /* 0x0005e40000100a00 */
[C---:B--2---:R-:W-:Y:S02]  /*1d300*/  IMAD.WIDE R32, R4.reuse, 0x4, R222 ;  /* 0x0000000404207825 */ /* 0x044fe400078e02de */
[----:B------:R-:W-:Y:S02]  /*1d310*/  LDGSTS.E [R0+0x70000], desc[UR60][R216.64], !P2 ;  /* 0x70000000d8007fae */ /* 0x000fe4000d12187c */
[----:B------:R-:W2:Y:S01]  /*1d320*/  LDC R14, c[0x0][0x230] ;  /* 0x00008c00ff0e7b82 */ /* 0x000ea20000000800 */
[C---:B------:R-:W-:Y:S01]  /*1d330*/  IMAD.WIDE R30, R4.reuse, 0x4, R220 ;  /* 0x00000004041e7825 */ /* 0x040fe200078e02dc */
[----:B------:R4:W-:Y:S03]  /*1d340*/  STL.64 [R1+0x8e0], R32 ;  /* 0x0008e02001007387 */ /* 0x0009e60000100a00 */
[----:B------:R-:W-:Y:S01]  /*1d350*/  IMAD.WIDE R28, R4, 0x4, R218 ;  /* 0x00000004041c7825 */ /* 0x000fe200078e02da */
[----:B------:R-:W-:Y:S02]  /*1d360*/  LDGSTS.E [R0+0x70004], desc[UR60][R210.64], !P3 ;  /* 0x70004000d2007fae */ /* 0x000fe4000d92187c */
[----:B------:R-:W2:Y:S02]  /*1d370*/  LDC R15, c[0x0][0x230] ;  /* 0x00008c00ff0f7b82 */ /* 0x000ea40000000800 */
[----:B------:R-:W2:Y:S04]  /*1d380*/  LDL.LU.64 R56, [R1+0x58] ;  /* 0x0000580001387983 */ /* 0x000ea80000300a00 */
[----:B------:R-:W-:Y:S02]  /*1d390*/  LDGSTS.E [R0+0x70008], desc[UR60][R226.64], !P4 ;  /* 0x70008000e2007fae */ /* 0x000fe4000e12187c */
[----:B------:R-:W2:Y:S02]  /*1d3a0*/  LDC R13, c[0x0][0x230] ;  /* 0x00008c00ff0d7b82 */ /* 0x000ea40000000800 */
[----:B------:R-:W-:Y:S04]  /*1d3b0*/  STL.64 [R1+0x8e8], R30 ;  /* 0x0008e81e01007387 */ /* 0x000fe80000100a00 */
[----:B------:R-:W-:Y:S02]  /*1d3c0*/  LDGSTS.E [R0+0x7000c], desc[UR60][R214.64], !P5 ;  /* 0x7000c000d6007fae */ /* 0x000fe4000e92187c */
[----:B------:R-:W2:Y:S02]  /*1d3d0*/  LDC R18, c[0x0][0x230] ;  /* 0x00008c00ff127b82 */ /* 0x000ea40000000800 */
[----:B------:R-:W2:Y:S04]  /*1d3e0*/  LDL.LU.64 R40, [R1+0x50] ;  /* 0x0000500001287983 */ /* 0x000ea80000300a00 */
[----:B------:R-:W-:Y:S04]  /*1d3f0*/  LDGSTS.E [R0+0x74000], desc[UR60][R32.64], !P6 ;  /* 0x7400000020007fae */ /* 0x000fe8000f12187c */
[----:B------:R-:W-:Y:S04]  /*1d400*/  STL.64 [R1+0x8f0], R28 ;  /* 0x0008f01c01007387 */ /* 0x000fe80000100a00 */
[----:B----4-:R-:W4:Y:S04]  /*1d410*/  LDL.LU.64 R32, [R1+0x48] ;  /* 0x0000480001207983 */ /* 0x010f280000300a00 */
[----:B------:R-:W4:Y:S04]  /*1d420*/  LDL.LU.64 R34, [R1+0x40] ;  /* 0x0000400001227983 */ /* 0x000f280000300a00 */
[----:B------:R-:W4:Y:S04]  /*1d430*/  LDL.LU.64 R36, [R1+0x38] ;  /* 0x0000380001247983 */ /* 0x000f280000300a00 */
[----:B------:R-:W4:Y:S01]  /*1d440*/  LDL.LU.64 R44, [R1+0x30] ;  /* 0x00003000012c7983 */ /* 0x000f220000300a00 */
[----:B-1----:R-:W-:Y:S01]  /*1d450*/  VIADD R2, R20, 0xffffff42 ;  /* 0xffffff4214027836 */ /* 0x002fe20000000000 */
[----:B---3--:R-:W-:-:S04]  /*1d460*/  IADD3 R12, R21, -0xbf, RZ ;  /* 0xffffff41150c7810 */ /* 0x008fc80007ffe0ff */
[----:B------:R-:W-:Y:S01]  /*1d470*/  ISETP.GE.U32.AND P1, PT, R2, 0x7ffffec3, PT ;  /* 0x7ffffec30200780c */ /* 0x000fe20003f26070 */
[----:B------:R-:W-:Y:S01]  /*1d480*/  VIADD R2, R24, 0xffffff40 ;  /* 0xffffff4018027836 */ /* 0x000fe20000000000 */
[----:B------:R-:W-:Y:S01]  /*1d490*/  ISETP.GE.U32.AND P2, PT, R12, 0x7ffffec2, PT ;  /* 0x7ffffec20c00780c */ /* 0x000fe20003f46070 */
[----:B--2---:R-:W-:Y:S02]  /*1d4a0*/  VIADD R12, R14, 0xffffff23 ;  /* 0xffffff230e0c7836 */ /* 0x004fe40000000000 */
[----:B------:R-:W1:Y:S01]  /*1d4b0*/  LDC R14, c[0x0][0x230] ;  /* 0x00008c00ff0e7b82 */ /* 0x000e620000000800 */
[----:B------:R-:W-:Y:S01]  /*1d4c0*/  ISETP.GE.U32.AND P3, PT, R2, 0x7ffffec1, PT ;  /* 0x7ffffec10200780c */ /* 0x000fe20003f66070 */
[----:B------:R-:W-:-:S05]  /*1d4d0*/  VIADD R2, R15, 0xffffff22 ;  /* 0xffffff220f027836 */ /* 0x000fca0000000000 */
[----:B------:R-:W-:Y:S01]  /*1d4e0*/  ISETP.GE.U32.AND P5, PT, R2, 0x7ffffea3, PT ;  /* 0x7ffffea30200780c */ /* 0x000fe20003fa6070 */
[----:B------:R-:W-:Y:S01]  /*1d4f0*/  VIADD R2, R13, 0xffffff21 ;  /* 0xffffff210d027836 */ /* 0x000fe20000000000 */
[----:B------:R-:W-:Y:S01]  /*1d500*/  ISETP.GE.U32.AND P4, PT, R12, 0x7ffffea4, PT ;  /* 0x7ffffea40c00780c */ /* 0x000fe20003f86070 */
[----:B------:R-:W-:Y:S01]  /*1d510*/  IMAD.WIDE R24, R4, 0x4, R26 ;  /* 0x0000000404187825 */ /* 0x000fe200078e021a */
[----:B------:R-:W-:Y:S02]  /*1d520*/  LDGSTS.E [R0+0x74004], desc[UR60][R30.64], !P1 ;  /* 0x740040001e007fae */ /* 0x000fe4000c92187c */
[----:B------:R-:W-:Y:S01]  /*1d530*/  ISETP.GE.U32.AND P6, PT, R2, 0x7ffffea2, PT ;  /* 0x7ffffea20200780c */ /* 0x000fe20003fc6070 */
[----:B------:R-:W-:Y:S01]  /*1d540*/  VIADD R2, R16, 0xffffff03 ;  /* 0xffffff0310027836 */ /* 0x000fe20000000000 */
[----:B------:R-:W-:Y:S01]  /*1d550*/  LDGSTS.E [R0+0x74008], desc[UR60][R28.64], !P2 ;  /* 0x740080001c007fae */ /* 0x000fe2000d12187c */
[----:B------:R-:W-:-:S04]  /*1d560*/  IMAD.WIDE R20, R4, 0x4, R228 ;  /* 0x0000000404147825 */ /* 0x000fc800078e02e4 */
[----:B------:R-:W-:Y:S01]  /*1d570*/  VIADD R12, R17, 0xffffff20 ;  /* 0xffffff20110c7836 */ /* 0x000fe20000000000 */
[----:B------:R2:W-:Y:S01]  /*1d580*/  STL.64 [R1+0x8f8], R24 ;  /* 0x0008f81801007387 */ /* 0x0005e20000100a00 */
[----:B------:R-:W-:Y:S01]  /*1d590*/  IMAD.WIDE R16, R4, 0x4, R224 ;  /* 0x0000000404107825 */ /* 0x000fe200078e02e0 */
[----:B------:R-:W-:Y:S02]  /*1d5a0*/  ISETP.GE.U32.AND P2, PT, R2, 0x7ffffe84, PT ;  /* 0x7ffffe840200780c */ /* 0x000fe40003f46070 */
[----:B------:R-:W3:Y:S01]  /*1d5b0*/  LDL.LU.64 R46, [R1+0x858] ;  /* 0x00085800012e7983 */ /* 0x000ee20000300a00 */
[----:B------:R-:W-:-:S03]  /*1d5c0*/  VIADD R2, R18, 0xffffff02 ;  /* 0xffffff0212027836 */ /* 0x000fc60000000000 */
[----:B------:R2:W-:Y:S04]  /*1d5d0*/  STL.64 [R1+0x9e0], R20 ;  /* 0x0009e01401007387 */ /* 0x0005e80000100a00 */
[----:B------:R-:W3:Y:S01]  /*1d5e0*/  LDL.LU.64 R42, [R1+0x818] ;  /* 0x00081800012a7983 */ /* 0x000ee20000300a00 */
[----:B------:R-:W-:-:S03]  /*1d5f0*/  ISETP.GE.U32.AND P1, PT, R12, 0x7ffffea1, PT ;  /* 0x7ffffea10c00780c */ /* 0x000fc60003f26070 */
[----:B------:R4:W-:Y:S01]  /*1d600*/  STL.64 [R1+0x9e8], R16 ;  /* 0x0009e81001007387 */ /* 0x0009e20000100a00 */
[----:B------:R-:W-:-:S03]  /*1d610*/  VIADD R12, R19, 0xffffff01 ;  /* 0xffffff01130c7836 */ /* 0x000fc60000000000 */
[----:B------:R2:W-:Y:S01]  /*1d620*/  LDGSTS.E [R0+0x7400c], desc[UR60][R24.64], !P3 ;  /* 0x7400c00018007fae */ /* 0x0005e2000d92187c */
[----:B------:R-:W-:-:S03]  /*1d630*/  ISETP.GE.U32.AND P3, PT, R2, 0x7ffffe83, PT ;  /* 0x7ffffe830200780c */ /* 0x000fc60003f66070 */
[----:B------:R-:W3:Y:S01]  /*1d640*/  LDL.LU.64 R70, [R1+0x7d8] ;  /* 0x0007d80001467983 */ /* 0x000ee20000300a00 */
[----:B------:R-:W-:-:S03]  /*1d650*/  IMAD.SHL.U32 R2, R7, 0x80, RZ ;  /* 0x0000008007027824 */ /* 0x000fc600078e00ff */
[----:B------:R-:W3:Y:S01]  /*1d660*/  LDL.LU.64 R38, [R1+0x798] ;  /* 0x0007980001267983 */ /* 0x000ee20000300a00 */
[----:B-1----:R-:W-:-:S03]  /*1d670*/  IADD3 R13, R14, -0x100, RZ ;  /* 0xffffff000e0d7810 */ /* 0x002fc60007ffe0ff */
[----:B------:R1:W-:Y:S04]  /*1d680*/  LDGSTS.E [R0+0x78000], desc[UR60][R20.64], !P4 ;  /* 0x7800000014007fae */ /* 0x0003e8000e12187c */
[----:B------:R-:W3:Y:S04]  /*1d690*/  LDL.LU.64 R52, [R1+0x758] ;  /* 0x0007580001347983 */ /* 0x000ee80000300a00 */
[----:B------:R-:W3:Y:S04]  /*1d6a0*/  LDL.LU.64 R66, [R1+0x718] ;  /* 0x0007180001427983 */ /* 0x000ee80000300a00 */
[----:B------:R-:W5:Y:S01]  /*1d6b0*/  LDL.LU R7, [R1+0x1534] ;  /* 0x0015340001077983 */ /* 0x000f620000300800 */
[----:B------:R-:W-:-:S03]  /*1d6c0*/  ISETP.GE.U32.AND P4, PT, R12, 0x7ffffe82, PT ;  /* 0x7ffffe820c00780c */ /* 0x000fc60003f86070 */
[----:B------:R4:W-:Y:S01]  /*1d6d0*/  LDGSTS.E [R0+0x78004], desc[UR60][R16.64], !P5 ;  /* 0x7800400010007fae */ /* 0x0009e2000e92187c */
[----:B------:R-:W-:Y:S01]  /*1d6e0*/  ISETP.GE.U32.AND P5, PT, R13, 0x7ffffe81, PT ;  /* 0x7ffffe810d00780c */ /* 0x000fe20003fa6070 */
[C---:B--2---:R-:W-:Y:S02]  /*1d6f0*/  IMAD.WIDE R24, R4.reuse, 0x4, R56 ;  /* 0x0000000404187825 */ /* 0x044fe400078e0238 */
[----:B------:R-:W2:Y:S04]  /*1d700*/  LDL.LU.64 R56, [R1+0x6d8] ;  /* 0x0006d80001387983 */ /* 0x000ea80000300a00 */
[----:B------:R2:W-:Y:S04]  /*1d710*/  STL.64 [R1+0x860], R24 ;  /* 0x0008601801007387 */ /* 0x0005e80000100a00 */
[----:B------:R2:W-:Y:S01]  /*1d720*/  LDGSTS.E [R0+0x78008], desc[UR60][R24.64], !P6 ;  /* 0x7800800018007fae */ /* 0x0005e2000f12187c */
[----:B-1----:R-:W-:-:S03]  /*1d730*/  IMAD.WIDE R20, R4, 0x4, R40 ;  /* 0x0000000404147825 */ /* 0x002fc600078e0228 */
[----:B------:R-:W2:Y:S04]  /*1d740*/  LDL.LU.64 R40, [R1+0x698] ;  /* 0x0006980001287983 */ /* 0x000ea80000300a00 */
[----:B------:R1:W-:Y:S04]  /*1d750*/  STL.64 [R1+0x9f0], R20 ;  /* 0x0009f01401007387 */ /* 0x0003e80000100a00 */
[----:B------:R1:W-:Y:S01]  /*1d760*/  LDGSTS.E [R0+0x7800c], desc[UR60][R20.64], !P1 ;  /* 0x7800c00014007fae */ /* 0x0003e2000c92187c */
[----:B----4-:R-:W-:-:S03]  /*1d770*/  IMAD.WIDE R18, R4, 0x4, R32 ;  /* 0x0000000404127825 */ /* 0x010fc600078e0220 */
[----:B------:R-:W4:Y:S01]  /*1d780*/  LDL.LU.64 R32, [R1+0x658] ;  /* 0x0006580001207983 */ /* 0x000f220000300a00 */
[----:B------:R-:W-:-:S03]  /*1d790*/  IMAD.WIDE R16, R4, 0x4, R34 ;  /* 0x0000000404107825 */ /* 0x000fc600078e0222 */
[----:B------:R1:W-:Y:S01]  /*1d7a0*/  STL.64 [R1+0xad8], R18 ;  /* 0x000ad81201007387 */ /* 0x0003e20000100a00 */
[----:B------:R-:W-:-:S03]  /*1d7b0*/  IMAD.WIDE R14, R4, 0x4, R36 ;  /* 0x00000004040e7825 */ /* 0x000fc600078e0224 */
[----:B------:R1:W-:Y:S01]  /*1d7c0*/  STL.64 [R1+0xae0], R16 ;  /* 0x000ae01001007387 */ /* 0x0003e20000100a00 */
[----:B------:R-:W-:-:S03]  /*1d7d0*/  IMAD.WIDE R12, R4, 0x4, R44 ;  /* 0x00000004040c7825 */ /* 0x000fc600078e022c */
[----:B------:R-:W4:Y:S04]  /*1d7e0*/  LDL.LU.64 R44, [R1+0x618] ;  /* 0x00061800012c7983 */ /* 0x000f280000300a00 */
[----:B------:R1:W-:Y:S04]  /*1d7f0*/  STL.64 [R1+0xae8], R14 ;  /* 0x000ae80e01007387 */ /* 0x0003e80000100a00 */
[----:B------:R1:W-:Y:S04]  /*1d800*/  STL.64 [R1+0xaf0], R12 ;  /* 0x000af00c01007387 */ /* 0x0003e80000100a00 */
[----:B------:R-:W4:Y:S04]  /*1d810*/  LDL.LU.64 R36, [R1+0x5d8] ;  /* 0x0005d80001247983 */ /* 0x000f280000300a00 */
[----:B------:R-:W4:Y:S04]  /*1d820*/  LDL.LU.64 R34, [R1+0x598] ;  /* 0x0005980001227983 */ /* 0x000f280000300a00 */
[----:B------:R-:W-:Y:S04]  /*1d830*/  STL [R1], RZ ;  /* 0x000000ff01007387 */ /* 0x000fe80000100800 */
[----:B------:R-:W-:Y:S04]  /*1d840*/  STL [R1+0x4], RZ ;  /* 0x000004ff01007387 */ /* 0x000fe80000100800 */
[----:B------:R1:W-:Y:S04]  /*1d850*/  LDGSTS.E [R0+0x7c000], desc[UR60][R18.64], !P2 ;  /* 0x7c00000012007fae */ /* 0x0003e8000d12187c */
[----:B------:R1:W-:Y:S01]  /*1d860*/  LDGSTS.E [R0+0x7c004], desc[UR60][R16.64], !P3 ;  /* 0x7c00400010007fae */ /* 0x0003e2000d92187c */
[----:B---3--:R-:W-:-:S03]  /*1d870*/  IMAD.WIDE R76, R2, 0x4, R46 ;  /* 0x00000004024c7825 */ /* 0x008fc600078e022e */
[----:B------:R3:W-:Y:S04]  /*1d880*/  LDGSTS.E [R0+0x7c008], desc[UR60][R14.64], !P4 ;  /* 0x7c0080000e007fae */ /* 0x0007e8000e12187c */
[----:B------:R3:W-:Y:S01]  /*1d890*/  LDGSTS.E [R0+0x7c00c], desc[UR60][R12.64], !P5 ;  /* 0x7c00c0000c007fae */ /* 0x0007e2000e92187c */
[----:B------:R-:W-:-:S03]  /*1d8a0*/  IMAD.WIDE R74, R2, 0x4, R42 ;  /* 0x00000004024a7825 */ /* 0x000fc600078e022a */
[----:B------:R-:W3:Y:S04]  /*1d8b0*/  LDL.LU.64 R42, [R1+0x558] ;  /* 0x00055800012a7983 */ /* 0x000ee80000300a00 */
[----:B------:R-:W0:Y:S04]  /*1d8c0*/  LDGDEPBAR ;  /* 0x00000000000079af */ /* 0x000e280000000000 */
[----:B------:R1:W-:Y:S01]  /*1d8d0*/  LDGSTS.E [R244+0x20000], desc[UR60][R76.64], P0 ;  /* 0x200000004cf47fae */ /* 0x0003e2000812187c */
[----:B------:R-:W-:-:S03]  /*1d8e0*/  IMAD.WIDE R72, R2, 0x4, R70 ;  /* 0x0000000402487825 */ /* 0x000fc600078e0246 */
[----:B------:R1:W-:Y:S01]  /*1d8f0*/  LDGSTS.E [R244+0x20400], desc[UR60][R74.64], P0 ;  /* 0x204000004af47fae */ /* 0x0003e2000812187c */
[----:B------:R-:W-:-:S03]  /*1d900*/  IMAD.WIDE R70, R2, 0x4, R38 ;  /* 0x0000000402467825 */ /* 0x000fc600078e0226 */
[----:B------:R-:W3:Y:S04]  /*1d910*/  LDL.LU.64 R38, [R1+0x518] ;  /* 0x0005180001267983 */ /* 0x000ee80000300a00 */
[----:B------:R-:W-:Y:S01]  /*1d920*/  STL.64 [R1+0x858], R76 ;  /* 0x0008584c01007387 */ /* 0x000fe20000100a00 */
[----:B------:R-:W-:-:S03]  /*1d930*/  IMAD.WIDE R68, R2, 0x4, R52 ;  /* 0x0000000402447825 */ /* 0x000fc600078e0234 */
[----:B------:R-:W-:Y:S01]  /*1d940*/  STL.64 [R1+0x818], R74 ;  /* 0x0008184a01007387 */ /* 0x000fe20000100a00 */
[----:B------:R-:W-:-:S03]  /*1d950*/  IMAD.WIDE R66, R2, 0x4, R66 ;  /* 0x0000000402427825 */ /* 0x000fc600078e0242 */
[----:B------:R-:W3:Y:S04]  /*1d960*/  LDL.LU.64 R54, [R1+0x4d8] ;  /* 0x0004d80001367983 */ /* 0x000ee80000300a00 */
[----:B------:R-:W-:Y:S04]  /*1d970*/  STL.64 [R1+0x7d8], R72 ;  /* 0x0007d84801007387 */ /* 0x000fe80000100a00 */
[----:B------:R-:W3:Y:S04]  /*1d980*/  LDL.LU.64 R52, [R1+0x498] ;  /* 0x0004980001347983 */ /* 0x000ee80000300a00 */
[----:B------:R-:W-:Y:S04]  /*1d990*/  STL.64 [R1+0xbb8], R70 ;  /* 0x000bb84601007387 */ /* 0x000fe80000100a00 */
[----:B------:R-:W-:Y:S04]  /*1d9a0*/  STL.64 [R1+0xc08], R68 ;  /* 0x000c084401007387 */ /* 0x000fe80000100a00 */
[----:B------:R-:W3:Y:S04]  /*1d9b0*/  LDL.LU.64 R50, [R1+0x458] ;  /* 0x0004580001327983 */ /* 0x000ee80000300a00 */
[----:B------:R-:W3:Y:S04]  /*1d9c0*/  LDL.LU.64 R48, [R1+0x418] ;  /* 0x0004180001307983 */ /* 0x000ee80000300a00 */
[----:B------:R-:W-:Y:S04]  /*1d9d0*/  STL.64 [R1+0xc68], R66 ;  /* 0x000c684201007387 */ /* 0x000fe80000100a00 */
[----:B------:R1:W-:Y:S04]  /*1d9e0*/  LDGSTS.E [R244+0x20800], desc[UR60][R72.64], P0 ;  /* 0x2080000048f47fae */ /* 0x0003e8000812187c */
[----:B------:R1:W-:Y:S04]  /*1d9f0*/  LDGSTS.E [R244+0x20c00], desc[UR60][R70.64], P0 ;  /* 0x20c0000046f47fae */ /* 0x0003e8000812187c */
[----:B------:R1:W-:Y:S04]  /*1da00*/  LDGSTS.E [R244+0x21000], desc[UR60][R68.64], P0 ;  /* 0x2100000044f47fae */ /* 0x0003e8000812187c */
[----:B------:R1:W-:Y:S01]  /*1da10*/  LDGSTS.E [R244+0x21400], desc[UR60][R66.64], P0 ;  /* 0x2140000042f47fae */ /* 0x0003e2000812187c */
[----:B--2---:R-:W-:-:S05]  /*1da20*/  IMAD.WIDE R64, R2, 0x4, R56 ;  /* 0x0000000402407825 */ /* 0x004fca00078e0238 */
[----:B------:R2:W-:Y:S01]  /*1da30*/  LDGSTS.E [R244+0x21800], desc[UR60][R64.64], P0 ;  /* 0x2180000040f47fae */ /* 0x0005e2000812187c */
[----:B------:R-:W-:-:S05]  /*1da40*/  IMAD.WIDE R62, R2, 0x4, R40 ;  /* 0x00000004023e7825 */ /* 0x000fca00078e0228 */
[----:B------:R2:W-:Y:S01]  /*1da50*/  LDGSTS.E [R244+0x21c00], desc[UR60][R62.64], P0 ;  /* 0x21c000003ef47fae */ /* 0x0005e2000812187c */
[----:B----4-:R-:W-:-:S05]  /*1da60*/  IMAD.WIDE R60, R2, 0x4, R32 ;  /* 0x00000004023c7825 */ /* 0x010fca00078e0220 */
[----:B------:R-:W-:Y:S01]  /*1da70*/  LDGSTS.E [R244+0x22000], desc[UR60][R60.64], P0 ;  /* 0x220000003cf47fae */ /* 0x000fe2000812187c */
[----:B------:R-:W-:-:S03]  /*1da80*/  IMAD.WIDE R58, R2, 0x4, R44 ;  /* 0x00000004023a7825 */ /* 0x000fc600078e022c */
[----:B------:R-:W4:Y:S04]  /*1da90*/  LDL.LU.64 R44, [R1+0x3d8] ;  /* 0x0003d800012c7983 */ /* 0x000f280000300a00 */
[----:B------:R-:W2:Y:S04]  /*1daa0*/  LDL.LU.64 R40, [R1+0x398] ;  /* 0x0003980001287983 */ /* 0x000ea80000300a00 */
[----:B------:R-:W-:Y:S01]  /*1dab0*/  STL.64 [R1+0xca8], R64 ;  /* 0x000ca84001007387 */ /* 0x000fe20000100a00 */
[----:B------:R-:W-:-:S03]  /*1dac0*/  IMAD.WIDE R56, R2, 0x4, R36 ;  /* 0x0000000402387825 */ /* 0x000fc600078e0224 */
[----:B------:R-:W2:Y:S01]  /*1dad0*/  LDL.LU.64 R36, [R1+0x358] ;  /* 0x0003580001247983 */ /* 0x000ea20000300a00 */
[----:B------:R-:W-:-:S03]  /*1dae0*/  IMAD.WIDE R46, R2, 0x4, R34 ;  /* 0x00000004022e7825 */ /* 0x000fc600078e0222 */
[----:B------:R-:W2:Y:S04]  /*1daf0*/  LDL.LU.64 R32, [R1+0x318] ;  /* 0x0003180001207983 */ /* 0x000ea80000300a00 */
[----:B------:R-:W-:Y:S04]  /*1db00*/  STL.64 [R1+0xce8], R62 ;  /* 0x000ce83e01007387 */ /* 0x000fe80000100a00 */
[----:B------:R-:W2:Y:S04]  /*1db10*/  LDL.LU.64 R34, [R1+0x2d8] ;  /* 0x0002d80001227983 */ /* 0x000ea80000300a00 */
[----:B------:R-:W2:Y:S04]  /*1db20*/  LDL.LU.64 R86, [R1+0x298] ;  /* 0x0002980001567983 */ /* 0x000ea80000300a00 */
[----:B------:R-:W-:Y:S04]  /*1db30*/  STL.64 [R1+0xd30], R60 ;  /* 0x000d303c01007387 */ /* 0x000fe80000100a00 */
[----:B------:R-:W2:Y:S04]  /*1db40*/  LDL.LU.64 R110, [R1+0x258] ;  /* 0x00025800016e7983 */ /* 0x000ea80000300a00 */
[----:B------:R-:W2:Y:S04]  /*1db50*/  LDL.LU.64 R80, [R1+0x218] ;  /* 0x0002180001507983 */ /* 0x000ea80000300a00 */
[----:B------:R-:W-:Y:S04]  /*1db60*/  STL.64 [R1+0xd70], R58 ;  /* 0x000d703a01007387 */ /* 0x000fe80000100a00 */
[----:B------:R-:W2:Y:S04]  /*1db70*/  LDL.LU.64 R88, [R1+0x1d8] ;  /* 0x0001d80001587983 */ /* 0x000ea80000300a00 */
[----:B------:R-:W1:Y:S04]  /*1db80*/  LDL.LU.64 R126, [R1+0x198] ;  /* 0x00019800017e7983 */ /* 0x000e680000300a00 */
[----:B------:R-:W-:Y:S04]  /*1db90*/  STL.64 [R1+0xdb0], R56 ;  /* 0x000db03801007387 */ /* 0x000fe80000100a00 */
[----:B------:R-:W2:Y:S04]  /*1dba0*/  LDL.LU.64 R84, [R1+0x158] ;  /* 0x0001580001547983 */ /* 0x000ea80000300a00 */
[----:B------:R-:W2:Y:S04]  /*1dbb0*/  LDL.LU.64 R78, [R1+0x118] ;  /* 0x00011800014e7983 */ /* 0x000ea80000300a00 */
[----:B------:R1:W-:Y:S04]  /*1dbc0*/  STL.64 [R1+0xdf0], R46 ;  /* 0x000df02e01007387 */ /* 0x0003e80000100a00 */
[----:B------:R-:W2:Y:S04]  /*1dbd0*/  LDL.LU.64 R96, [R1+0xd8] ;  /* 0x0000d80001607983 */ /* 0x000ea80000300a00 */
[----:B------:R-:W2:Y:S01]  /*1dbe0*/  LDL.LU.64 R82, [R1+0x98] ;  /* 0x0000980001527983 */ /* 0x000ea20000300a00 */
[----:B---3--:R-:W-:-:S03]  /*1dbf0*/  IMAD.WIDE R42, R2, 0x4, R42 ;  /* 0x00000004022a7825 */ /* 0x008fc600078e022a */
[----:B------:R3:W-:Y:S01]  /*1dc00*/  LDGSTS.E [R244+0x22400], desc[UR60][R58.64], P0 ;  /* 0x224000003af47fae */ /* 0x0007e2000812187c */
[----:B------:R-:W-:-:S04]  /*1dc10*/  IMAD.WIDE R38, R2, 0x4, R38 ;  /* 0x0000000402267825 */ /* 0x000fc800078e0226 */
[C---:B------:R-:W-:Y:S01]  /*1dc20*/  IMAD.WIDE R54, R2.reuse, 0x4, R54 ;  /* 0x0000000402367825 */ /* 0x040fe200078e0236 */
[----:B------:R3:W-:Y:S03]  /*1dc30*/  STL.64 [R1+0xe30], R42 ;  /* 0x000e302a01007387 */ /* 0x0007e60000100a00 */
[C---:B------:R-:W-:Y:S01]  /*1dc40*/  IMAD.WIDE R52, R2.reuse, 0x4, R52 ;  /* 0x0000000402347825 */ /* 0x040fe200078e0234 */
[----:B------:R3:W-:Y:S03]  /*1dc50*/  STL.64 [R1+0xe70], R38 ;  /* 0x000e702601007387 */ /* 0x0007e60000100a00 */
[C---:B------:R-:W-:Y:S01]  /*1dc60*/  IMAD.WIDE R50, R2.reuse, 0x4, R50 ;  /* 0x0000000402327825 */ /* 0x040fe200078e0232 */
[----:B------:R-:W-:Y:S03]  /*1dc70*/  STL.64 [R1+0xeb0], R54 ;  /* 0x000eb03601007387 */ /* 0x000fe60000100a00 */
[C---:B------:R-:W-:Y:S01]  /*1dc80*/  IMAD.WIDE R48, R2.reuse, 0x4, R48 ;  /* 0x0000000402307825 */ /* 0x040fe200078e0230 */
[----:B------:R3:W-:Y:S04]  /*1dc90*/  STL.64 [R1+0xef0], R52 ;  /* 0x000ef03401007387 */ /* 0x0007e80000100a00 */
[----:B------:R-:W-:Y:S04]  /*1dca0*/  STL.64 [R1+0xf30], R50 ;  /* 0x000f303201007387 */ /* 0x000fe80000100a00 */
[----:B------:R-:W-:Y:S04]  /*1dcb0*/  STL.64 [R1+0xf70], R48 ;  /* 0x000f703001007387 */ /* 0x000fe80000100a00 */
[----:B------:R3:W-:Y:S04]  /*1dcc0*/  LDGSTS.E [R244+0x22800], desc[UR60][R56.64], P0 ;  /* 0x2280000038f47fae */ /* 0x0007e8000812187c */
[----:B------:R3:W-:Y:S04]  /*1dcd0*/  LDGSTS.E [R244+0x22c00], desc[UR60][R46.64], P0 ;  /* 0x22c000002ef47fae */ /* 0x0007e8000812187c */
[----:B------:R3:W-:Y:S04]  /*1dce0*/  LDGSTS.E [R244+0x23000], desc[UR60][R42.64], P0 ;  /* 0x230000002af47fae */ /* 0x0007e8000812187c */
[----:B------:R3:W-:Y:S04]  /*1dcf0*/  LDGSTS.E [R244+0x23400], desc[UR60][R38.64], P0 ;  /* 0x2340000026f47fae */ /* 0x0007e8000812187c */
[----:B------:R3:W-:Y:S04]  /*1dd00*/  LDGSTS.E [R244+0x23800], desc[UR60][R54.64], P0 ;  /* 0x2380000036f47fae */ /* 0x0007e8000812187c */
[----:B------:R3:W-:Y:S04]  /*1dd10*/  LDGSTS.E [R244+0x23c00], desc[UR60][R52.64], P0 ;  /* 0x23c0000034f47fae */ /* 0x0007e8000812187c */
[----:B------:R3:W-:Y:S04]  /*1dd20*/  LDGSTS.E [R244+0x24000], desc[UR60][R50.64], P0 ;  /* 0x2400000032f47fae */ /* 0x0007e8000812187c */
[----:B------:R3:W-:Y:S01]  /*1dd30*/  LDGSTS.E [R244+0x24400], desc[UR60][R48.64], P0 ;  /* 0x2440000030f47fae */ /* 0x0007e2000812187c */
[----:B----4-:R-:W-:-:S04]  /*1dd40*/  IMAD.WIDE R44, R2, 0x4, R44 ;  /* 0x00000004022c7825 */ /* 0x010fc800078e022c */
[C---:B--2---:R-:W-:Y:S01]  /*1dd50*/  IMAD.WIDE R40, R2.reuse, 0x4, R40 ;  /* 0x0000000402287825 */ /* 0x044fe200078e0228 */
[----:B------:R-:W-:Y:S03]  /*1dd60*/  STL.64 [R1+0xfa8], R44 ;  /* 0x000fa82c01007387 */ /* 0x000fe60000100a00 */
[C---:B------:R-:W-:Y:S01]  /*1dd70*/  IMAD.WIDE R36, R2.reuse, 0x4, R36 ;  /* 0x0000000402247825 */ /* 0x040fe200078e0224 */
[----:B------:R2:W-:Y:S03]  /*1dd80*/  STL.64 [R1+0xfe0], R40 ;  /* 0x000fe02801007387 */ /* 0x0005e60000100a00 */
[C---:B------:R-:W-:Y:S01]  /*1dd90*/  IMAD.WIDE R32, R2.reuse, 0x4, R32 ;  /* 0x0000000402207825 */ /* 0x040fe200078e0220 */
[----:B------:R-:W-:Y:S03]  /*1dda0*/  STL.64 [R1+0x1010], R36 ;  /* 0x0010102401007387 */ /* 0x000fe60000100a00 */
[C---:B------:R-:W-:Y:S01]  /*1ddb0*/  IMAD.WIDE R34, R2.reuse, 0x4, R34 ;  /* 0x0000000402227825 */ /* 0x040fe200078e0222 */
[----:B------:R4:W-:Y:S03]  /*1ddc0*/  STL.64 [R1+0x1040], R32 ;  /* 0x0010402001007387 */ /* 0x0009e60000100a00 */
        /* <DEDUP_REMOVED lines=8> */
[C---:B-1----:R-:W-:Y:S01]  /*1de50*/  IMAD.WIDE R20, R2.reuse, 0x4, R126 ;  /* 0x0000000402147825 */ /* 0x042fe200078e027e */
        /* <DEDUP_REMOVED lines=8> */
[----:B------:R1:W-:Y:S04]  /*1dee0*/  STL.64 [R1+0x1128], R14 ;  /* 0x0011280e01007387 */ /* 0x0003e80000100a00 */
[----:B------:R1:W-:Y:S04]  /*1def0*/  STL.64 [R1+0x1130], R12 ;  /* 0x0011300c01007387 */ /* 0x0003e80000100a00 */
[----:B------:R-:W4:Y:S04]  /*1df00*/  LDL.LU.64 R46, [R1+0x850] ;  /* 0x00085000012e7983 */ /* 0x000f280000300a00 */
[----:B---3--:R-:W3:Y:S04]  /*1df10*/  LDL.LU.64 R42, [R1+0x810] ;  /* 0x00081000012a7983 */ /* 0x008ee80000300a00 */
[----:B------:R-:W3:Y:S04]  /*1df20*/  LDL.LU.64 R70, [R1+0x7d0] ;  /* 0x0007d00001467983 */ /* 0x000ee80000300a00 */
[----:B------:R-:W3:Y:S04]  /*1df30*/  LDL.LU.64 R38, [R1+0x790] ;  /* 0x0007900001267983 */ /* 0x000ee80000300a00 */
[----:B------:R-:W3:Y:S04]  /*1df40*/  LDL.LU.64 R52, [R1+0x750] ;  /* 0x0007500001347983 */ /* 0x000ee80000300a00 */
[----:B------:R-:W3:Y:S04]  /*1df50*/  LDL.LU.64 R66, [R1+0x710] ;  /* 0x0007100001427983 */ /* 0x000ee80000300a00 */
[----:B------:R1:W-:Y:S04]  /*1df60*/  LDGSTS.E [R244+0x24800], desc[UR60][R44.64], P0 ;  /* 0x248000002cf47fae */ /* 0x0003e8000812187c */
[----:B------:R1:W-:Y:S04]  /*1df70*/  LDGSTS.E [R244+0x24c00], desc[UR60][R40.64], P0 ;  /* 0x24c0000028f47fae */ /* 0x0003e8000812187c */
[----:B------:R-:W3:Y:S04]  /*1df80*/  LDL.LU.64 R56, [R1+0x6d0] ;  /* 0x0006d00001387983 */ /* 0x000ee80000300a00 */
[----:B------:R1:W-:Y:S04]  /*1df90*/  LDGSTS.E [R244+0x25000], desc[UR60][R36.64], P0 ;  /* 0x2500000024f47fae */ /* 0x0003e8000812187c */
[----:B--2---:R-:W2:Y:S04]  /*1dfa0*/  LDL.LU.64 R40, [R1+0x690] ;  /* 0x0006900001287983 */ /* 0x004ea80000300a00 */
[----:B------:R1:W-:Y:S04]  /*1dfb0*/  LDGSTS.E [R244+0x25400], desc[UR60][R32.64], P0 ;  /* 0x2540000020f47fae */ /* 0x0003e8000812187c */
[----:B------:R1:W-:Y:S04]  /*1dfc0*/  LDGSTS.E [R244+0x25800], desc[UR60][R34.64], P0 ;  /* 0x2580000022f47fae */ /* 0x0003e8000812187c */
[----:B------:R1:W-:Y:S04]  /*1dfd0*/  LDGSTS.E [R244+0x25c00], desc[UR60][R30.64], P0 ;  /* 0x25c000001ef47fae */ /* 0x0003e8000812187c */
[----:B----4-:R-:W4:Y:S04]  /*1dfe0*/  LDL.LU.64 R32, [R1+0x650] ;  /* 0x0006500001207983 */ /* 0x010f280000300a00 */
[----:B------:R-:W4:Y:S04]  /*1dff0*/  LDL.LU.64 R44, [R1+0x610] ;  /* 0x00061000012c7983 */ /* 0x000f280000300a00 */
[----:B------:R-:W4:Y:S04]  /*1e000*/  LDL.LU.64 R36, [R1+0x5d0] ;  /* 0x0005d00001247983 */ /* 0x000f280000300a00 */
[----:B------:R-:W4:Y:S04]  /*1e010*/  LDL.LU.64 R34, [R1+0x590] ;  /* 0x0005900001227983 */ /* 0x000f280000300a00 */
        /* <DEDUP_REMOVED lines=8> */
[----:B------:R-:W-:-:S04]  /*1e0a0*/  IMAD.WIDE R76, R2, 0x4, R46 ;  /* 0x00000004024c7825 */ /* 0x000fc800078e022e */
[C---:B---3--:R-:W-:Y:S01]  /*1e0b0*/  IMAD.WIDE R74, R2.reuse, 0x4, R42 ;  /* 0x00000004024a7825 */ /* 0x048fe200078e022a */
[----:B------:R3:W-:Y:S03]  /*1e0c0*/  LDGSTS.E [R3+0x20080], desc[UR60][R76.64], P0 ;  /* 0x200800004c037fae */ /* 0x0007e6000812187c */
[C---:B------:R-:W-:Y:S01]  /*1e0d0*/  IMAD.WIDE R72, R2.reuse, 0x4, R70 ;  /* 0x0000000402487825 */ /* 0x040fe200078e0246 */
[----:B------:R-:W3:Y:S03]  /*1e0e0*/  LDL.LU.64 R42, [R1+0x550] ;  /* 0x00055000012a7983 */ /* 0x000ee60000300a00 */
[C---:B------:R-:W-:Y:S01]  /*1e0f0*/  IMAD.WIDE R70, R2.reuse, 0x4, R38 ;  /* 0x0000000402467825 */ /* 0x040fe200078e0226 */
[----:B------:R1:W-:Y:S04]  /*1e100*/  LDGSTS.E [R3+0x20480], desc[UR60][R74.64], P0 ;  /* 0x204800004a037fae */ /* 0x0003e8000812187c */
[----:B------:R-:W3:Y:S01]  /*1e110*/  LDL.LU.64 R38, [R1+0x510] ;  /* 0x0005100001267983 */ /* 0x000ee20000300a00 */
[----:B------:R-:W-:-:S03]  /*1e120*/  IMAD.WIDE R68, R2, 0x4, R52 ;  /* 0x0000000402447825 */ /* 0x000fc600078e0234 */
[----:B------:R-:W-:Y:S01]  /*1e130*/  STL.64 [R1+0x618], R76 ;  /* 0x0006184c01007387 */ /* 0x000fe20000100a00 */
[----:B------:R-:W-:-:S03]  /*1e140*/  IMAD.WIDE R66, R2, 0x4, R66 ;  /* 0x0000000402427825 */ /* 0x000fc600078e0242 */
[----:B------:R-:W-:Y:S04]  /*1e150*/  STL.64 [R1+0x698], R74 ;  /* 0x0006984a01007387 */ /* 0x000fe80000100a00 */
[----:B------:R-:W3:Y:S04]  /*1e160*/  LDL.LU.64 R54, [R1+0x4d0] ;  /* 0x0004d00001367983 */ /* 0x000ee80000300a00 */
[----:B------:R-:W-:Y:S01]  /*1e170*/  STL.64 [R1+0x6d8], R72 ;  /* 0x0006d84801007387 */ /* 0x000fe20000100a00 */
[----:B------:R-:W-:-:S03]  /*1e180*/  IMAD.WIDE R64, R2, 0x4, R56 ;  /* 0x0000000402407825 */ /* 0x000fc600078e0238 */
[----:B------:R-:W3:Y:S04]  /*1e190*/  LDL.LU.64 R52, [R1+0x490] ;  /* 0x0004900001347983 */ /* 0x000ee80000300a00 */
[----:B------:R-:W-:Y:S04]  /*1e1a0*/  STL.64 [R1+0x758], R70 ;  /* 0x0007584601007387 */ /* 0x000fe80000100a00 */
[----:B------:R-:W-:Y:S01]  /*1e1b0*/  STL.64 [R1+0x790], R68 ;  /* 0x0007904401007387 */ /* 0x000fe20000100a00 */
[----:B--2---:R-:W-:-:S03]  /*1e1c0*/  IMAD.WIDE R62, R2, 0x4, R40 ;  /* 0x00000004023e7825 */ /* 0x004fc600078e0228 */
[----:B------:R-:W2:Y:S04]  /*1e1d0*/  LDL.LU.64 R50, [R1+0x450] ;  /* 0x0004500001327983 */ /* 0x000ea80000300a00 */
[----:B------:R-:W2:Y:S04]  /*1e1e0*/  LDL.LU.64 R48, [R1+0x410] ;  /* 0x0004100001307983 */ /* 0x000ea80000300a00 */
[----:B------:R-:W-:Y:S01]  /*1e1f0*/  STL.64 [R1+0x810], R66 ;  /* 0x0008104201007387 */ /* 0x000fe20000100a00 */
[----:B----4-:R-:W-:-:S03]  /*1e200*/  IMAD.WIDE R58, R2, 0x4, R44 ;  /* 0x00000004023a7825 */ /* 0x010fc600078e022c */
[----:B------:R4:W-:Y:S04]  /*1e210*/  LDGSTS.E [R3+0x20880], desc[UR60][R72.64], P0 ;  /* 0x2088000048037fae */ /* 0x0009e8000812187c */
[----:B------:R-:W1:Y:S01]  /*1e220*/  LDL.LU.64 R44, [R1+0x3d0] ;  /* 0x0003d000012c7983 */ /* 0x000e620000300a00 */
[----:B------:R-:W-:-:S03]  /*1e230*/  IMAD.WIDE R56, R2, 0x4, R36 ;  /* 0x0000000402387825 */ /* 0x000fc600078e0224 */
[----:B------:R-:W4:Y:S01]  /*1e240*/  LDL.LU.64 R40, [R1+0x390] ;  /* 0x0003900001287983 */ /* 0x000f220000300a00 */
[----:B------:R-:W-:-:S03]  /*1e250*/  IMAD.WIDE R60, R2, 0x4, R32 ;  /* 0x00000004023c7825 */ /* 0x000fc600078e0220 */
[----:B------:R-:W-:Y:S01]  /*1e260*/  STL.64 [R1+0xc00], R64 ;  /* 0x000c004001007387 */ /* 0x000fe20000100a00 */
[----:B------:R-:W-:-:S03]  /*1e270*/  IMAD.WIDE R46, R2, 0x4, R34 ;  /* 0x00000004022e7825 */ /* 0x000fc600078e0222 */
[----:B------:R-:W4:Y:S04]  /*1e280*/  LDL.LU.64 R36, [R1+0x350] ;  /* 0x0003500001247983 */ /* 0x000f280000300a00 */
[----:B------:R-:W4:Y:S04]  /*1e290*/  LDL.LU.64 R32, [R1+0x310] ;  /* 0x0003100001207983 */ /* 0x000f280000300a00 */
[----:B------:R-:W-:Y:S04]  /*1e2a0*/  STL.64 [R1+0xc60], R62 ;  /* 0x000c603e01007387 */ /* 0x000fe80000100a00 */
        /* <DEDUP_REMOVED lines=11> */
[----:B------:R4:W-:Y:S04]  /*1e360*/  STL.64 [R1+0xd68], R46 ;  /* 0x000d682e01007387 */ /* 0x0009e80000100a00 */
[----:B------:R-:W4:Y:S04]  /*1e370*/  LDL.LU.64 R96, [R1+0xd0] ;  /* 0x0000d00001607983 */ /* 0x000f280000300a00 */
[----:B------:R-:W4:Y:S04]  /*1e380*/  LDL.LU.64 R82, [R1+0x90] ;  /* 0x0000900001527983 */ /* 0x000f280000300a00 */
[----:B------:R4:W-:Y:S04]  /*1e390*/  LDGSTS.E [R3+0x20c80], desc[UR60][R70.64], P0 ;  /* 0x20c8000046037fae */ /* 0x0009e8000812187c */
[----:B------:R4:W-:Y:S04]  /*1e3a0*/  LDGSTS.E [R3+0x21080], desc[UR60][R68.64], P0 ;  /* 0x2108000044037fae */ /* 0x0009e8000812187c */
[----:B------:R4:W-:Y:S04]  /*1e3b0*/  LDGSTS.E [R3+0x21480], desc[UR60][R66.64], P0 ;  /* 0x2148000042037fae */ /* 0x0009e8000812187c */
[----:B------:R4:W-:Y:S04]  /*1e3c0*/  LDGSTS.E [R3+0x21880], desc[UR60][R64.64], P0 ;  /* 0x2188000040037fae */ /* 0x0009e8000812187c */
[----:B------:R4:W-:Y:S04]  /*1e3d0*/  LDGSTS.E [R3+0x21c80], desc[UR60][R62.64], P0 ;  /* 0x21c800003e037fae */ /* 0x0009e8000812187c */
[----:B------:R-:W-:Y:S04]  /*1e3e0*/  LDGSTS.E [R3+0x22080], desc[UR60][R60.64], P0 ;  /* 0x220800003c037fae */ /* 0x000fe8000812187c */
[----:B------:R4:W-:Y:S04]  /*1e3f0*/  LDGSTS.E [R3+0x22480], desc[UR60][R58.64], P0 ;  /* 0x224800003a037fae */ /* 0x0009e8000812187c */
[----:B------:R4:W-:Y:S04]  /*1e400*/  LDGSTS.E [R3+0x22880], desc[UR60][R56.64], P0 ;  /* 0x2288000038037fae */ /* 0x0009e8000812187c */
[----:B------:R4:W-:Y:S01]  /*1e410*/  LDGSTS.E [R3+0x22c80], desc[UR60][R46.64], P0 ;  /* 0x22c800002e037fae */ /* 0x0009e2000812187c */
[----:B---3--:R-:W-:-:S04]  /*1e420*/  IMAD.WIDE R42, R2, 0x4, R42 ;  /* 0x00000004022a7825 */ /* 0x008fc800078e022a */
[C---:B------:R-:W-:Y:S01]  /*1e430*/  IMAD.WIDE R38, R2.reuse, 0x4, R38 ;  /* 0x0000000402267825 */ /* 0x040fe200078e0226 */
[----:B------:R3:W-:Y:S04]  /*1e440*/  STL.64 [R1+0xda8], R42 ;  /* 0x000da82a01007387 */ /* 0x0007e80000100a00 */
[----:B------:R3:W-:Y:S04]  /*1e450*/  STL.64 [R1+0xde8], R38 ;  /* 0x000de82601007387 */ /* 0x0007e80000100a00 */
[----:B------:R3:W-:Y:S01]  /*1e460*/  LDGSTS.E [R3+0x23080], desc[UR60][R42.64], P0 ;  /* 0x230800002a037fae */ /* 0x0007e2000812187c */
[----:B------:R-:W-:-:S03]  /*1e470*/  IMAD.WIDE R54, R2, 0x4, R54 ;  /* 0x0000000402367825 */ /* 0x000fc600078e0236 */
[----:B------:R3:W-:Y:S01]  /*1e480*/  LDGSTS.E [R3+0x23480], desc[UR60][R38.64], P0 ;  /* 0x2348000026037fae */ /* 0x0007e2000812187c */
[----:B------:R-:W-:-:S03]  /*1e490*/  IMAD.WIDE R52, R2, 0x4, R52 ;  /* 0x0000000402347825 */ /* 0x000fc600078e0234 */
[----:B------:R-:W-:Y:S04]  /*1e4a0*/  STL.64 [R1+0xe28], R54 ;  /* 0x000e283601007387 */ /* 0x000fe80000100a00 */
[----:B------:R3:W-:Y:S04]  /*1e4b0*/  STL.64 [R1+0xe68], R52 ;  /* 0x000e683401007387 */ /* 0x0007e80000100a00 */
[----:B------:R3:W-:Y:S01]  /*1e4c0*/  LDGSTS.E [R3+0x23880], desc[UR60][R54.64], P0 ;  /* 0x2388000036037fae */ /* 0x0007e2000812187c */
[----:B--2---:R-:W-:-:S03]  /*1e4d0*/  IMAD.WIDE R50, R2, 0x4, R50 ;  /* 0x0000000402327825 */ /* 0x004fc600078e0232 */
[----:B------:R2:W-:Y:S01]  /*1e4e0*/  LDGSTS.E [R3+0x23c80], desc[UR60][R52.64], P0 ;  /* 0x23c8000034037fae */ /* 0x0005e2000812187c */
[----:B------:R-:W-:-:S03]  /*1e4f0*/  IMAD.WIDE R48, R2, 0x4, R48 ;  /* 0x0000000402307825 */ /* 0x000fc600078e0230 */
[----:B------:R-:W-:Y:S04]  /*1e500*/  STL.64 [R1+0xea8], R50 ;  /* 0x000ea83201007387 */ /* 0x000fe80000100a00 */
[----:B------:R-:W-:Y:S04]  /*1e510*/  STL.64 [R1+0xee8], R48 ;  /* 0x000ee83001007387 */ /* 0x000fe80000100a00 */
[----:B------:R2:W-:Y:S01]  /*1e520*/  LDGSTS.E [R3+0x24080], desc[UR60][R50.64], P0 ;  /* 0x2408000032037fae */ /* 0x0005e2000812187c */
[----:B-1----:R-:W-:-:S03]  /*1e530*/  IMAD.WIDE R44, R2, 0x4, R44 ;  /* 0x00000004022c7825 */ /* 0x002fc600078e022c */
[----:B------:R1:W-:Y:S01]  /*1e540*/  LDGSTS.E [R3+0x24480], desc[UR60][R48.64], P0 ;  /* 0x2448000030037fae */ /* 0x0003e2000812187c */
[----:B----4-:R-:W-:-:S03]  /*1e550*/  IMAD.WIDE R40, R2, 0x4, R40 ;  /* 0x0000000402287825 */ /* 0x010fc600078e0228 */
[----:B------:R-:W-:Y:S01]  /*1e560*/  STL.64 [R1+0xf28], R44 ;  /* 0x000f282c01007387 */ /* 0x000fe20000100a00 */
[----:B------:R-:W-:-:S03]  /*1e570*/  IMAD.WIDE R36, R2, 0x4, R36 ;  /* 0x0000000402247825 */ /* 0x000fc600078e0224 */
[----:B------:R4:W-:Y:S01]  /*1e580*/  STL.64 [R1+0xf68], R40 ;  /* 0x000f682801007387 */ /* 0x0009e20000100a00 */
[----:B------:R-:W-:-:S03]  /*1e590*/  IMAD.WIDE R32, R2, 0x4, R32 ;  /* 0x0000000402207825 */ /* 0x000fc600078e0220 */
[----:B------:R-:W-:Y:S01]  /*1e5a0*/  STL.64 [R1+0xfa0], R36 ;  /* 0x000fa02401007387 */ /* 0x000fe20000100a00 */
[----:B------:R-:W-:-:S03]  /*1e5b0*/  IMAD.WIDE R34, R2, 0x4, R34 ;  /* 0x0000000402227825 */ /* 0x000fc600078e0222 */
[----:B------:R2:W-:Y:S01]  /*1e5c0*/  STL.64 [R1+0xfd8], R32 ;  /* 0x000fd82001007387 */ /* 0x0005e20000100a00 */
        /* <DEDUP_REMOVED lines=17> */
[----:B------:R1:W-:Y:S04]  /*1e6e0*/  STL.64 [R1+0x1108], R14 ;  /* 0x0011080e01007387 */ /* 0x0003e80000100a00 */
[----:B------:R1:W-:Y:S04]  /*1e6f0*/  STL.64 [R1+0x1118], R12 ;  /* 0x0011180c01007387 */ /* 0x0003e80000100a00 */
[----:B------:R-:W2:Y:S04]  /*1e700*/  LDL.LU.64 R46, [R1+0x848] ;  /* 0x00084800012e7983 */ /* 0x000ea80000300a00 */
        /* <DEDUP_REMOVED lines=9> */
[----:B----4-:R-:W4:Y:S04]  /*1e7a0*/  LDL.LU.64 R40, [R1+0x688] ;  /* 0x0006880001287983 */ /* 0x010f280000300a00 */
[----:B------:R4:W-:Y:S04]  /*1e7b0*/  LDGSTS.E [R3+0x25480], desc[UR60][R32.64], P0 ;  /* 0x2548000020037fae */ /* 0x0009e8000812187c */
[----:B------:R4:W-:Y:S04]  /*1e7c0*/  LDGSTS.E [R3+0x25880], desc[UR60][R34.64], P0 ;  /* 0x2588000022037fae */ /* 0x0009e8000812187c */
[----:B------:R4:W-:Y:S04]  /*1e7d0*/  LDGSTS.E [R3+0x25c80], desc[UR60][R30.64], P0 ;  /* 0x25c800001e037fae */ /* 0x0009e8000812187c */
[----:B--2---:R-:W2:Y:S04]  /*1e7e0*/  LDL.LU.64 R32, [R1+0x648] ;  /* 0x0006480001207983 */ /* 0x004ea80000300a00 */
[----:B------:R-:W2:Y:S04]  /*1e7f0*/  LDL.LU.64 R44, [R1+0x608] ;  /* 0x00060800012c7983 */ /* 0x000ea80000300a00 */
[----:B------:R-:W2:Y:S04]  /*1e800*/  LDL.LU.64 R36, [R1+0x5c8] ;  /* 0x0005c80001247983 */ /* 0x000ea80000300a00 */
[----:B-1----:R-:W2:Y:S04]  /*1e810*/  LDL.LU.64 R34, [R1+0x588] ;  /* 0x0005880001227983 */ /* 0x002ea80000300a00 */
        /* <DEDUP_REMOVED lines=26> */
[----:B----4-:R-:W-:-:S03]  /*1e9c0*/  IMAD.WIDE R62, R2, 0x4, R40 ;  /* 0x00000004023e7825 */ /* 0x010fc600078e0228 */
[----:B------:R-:W4:Y:S04]  /*1e9d0*/  LDL.LU.64 R50, [R1+0x448] ;  /* 0x0004480001327983 */ /* 0x000f280000300a00 */
[----:B------:R-:W4:Y:S04]  /*1e9e0*/  LDL.LU.64 R48, [R1+0x408] ;  /* 0x0004080001307983 */ /* 0x000f280000300a00 */
[----:B------:R-:W-:Y:S01]  /*1e9f0*/  STL.64 [R1+0x718], R66 ;  /* 0x0007184201007387 */ /* 0x000fe20000100a00 */
[----:B--2---:R-:W-:-:S03]  /*1ea00*/  IMAD.WIDE R58, R2, 0x4, R44 ;  /* 0x00000004023a7825 */ /* 0x004fc600078e022c */
[----:B------:R2:W-:Y:S04]  /*1ea10*/  LDGSTS.E [R5+0x20900], desc[UR60][R72.64], P0 ;  /* 0x2090000048057fae */ /* 0x0005e8000812187c */
[----:B------:R-:W2:Y:S01]  /*1ea20*/  LDL.LU.64 R44, [R1+0x3c8] ;  /* 0x0003c800012c7983 */ /* 0x000ea20000300a00 */
[----:B------:R-:W-:-:S03]  /*1ea30*/  IMAD.WIDE R56, R2, 0x4, R36 ;  /* 0x0000000402387825 */ /* 0x000fc600078e0224 */
[----:B------:R-:W2:Y:S01]  /*1ea40*/  LDL.LU.64 R40, [R1+0x388] ;  /* 0x0003880001287983 */ /* 0x000ea20000300a00 */
[----:B------:R-:W-:-:S03]  /*1ea50*/  IMAD.WIDE R60, R2, 0x4, R32 ;  /* 0x00000004023c7825 */ /* 0x000fc600078e0220 */
[----:B------:R-:W-:Y:S01]  /*1ea60*/  STL.64 [R1+0x788], R64 ;  /* 0x0007884001007387 */ /* 0x000fe20000100a00 */
[----:B------:R-:W-:-:S03]  /*1ea70*/  IMAD.WIDE R46, R2, 0x4, R34 ;  /* 0x00000004022e7825 */ /* 0x000fc600078e0222 */
[----:B------:R-:W2:Y:S04]  /*1ea80*/  LDL.LU.64 R36, [R1+0x348] ;  /* 0x0003480001247983 */ /* 0x000ea80000300a00 */
[----:B------:R-:W2:Y:S04]  /*1ea90*/  LDL.LU.64 R32, [R1+0x308] ;  /* 0x0003080001207983 */ /* 0x000ea80000300a00 */
[----:B------:R-:W-:Y:S04]  /*1eaa0*/  STL.64 [R1+0x7d0], R62 ;  /* 0x0007d03e01007387 */ /* 0x000fe80000100a00 */
[----:B------:R-:W2:Y:S04]  /*1eab0*/  LDL.LU.64 R34, [R1+0x2c8] ;  /* 0x0002c80001227983 */ /* 0x000ea80000300a00 */
[----:B------:R-:W2:Y:S04]  /*1eac0*/  LDL.LU.64 R86, [R1+0x288] ;  /* 0x0002880001567983 */ /* 0x000ea80000300a00 */
[----:B------:R-:W-:Y:S04]  /*1ead0*/  STL.64 [R1+0x850], R60 ;  /* 0x0008503c01007387 */ /* 0x000fe80000100a00 */
[----:B------:R-:W1:Y:S04]  /*1eae0*/  LDL.LU.64 R110, [R1+0x248] ;  /* 0x00024800016e7983 */ /* 0x000e680000300a00 */
[----:B------:R-:W2:Y:S04]  /*1eaf0*/  LDL.LU.64 R80, [R1+0x208] ;  /* 0x0002080001507983 */ /* 0x000ea80000300a00 */
[----:B------:R-:W-:Y:S04]  /*1eb00*/  STL.64 [R1+0xc58], R58 ;  /* 0x000c583a01007387 */ /* 0x000fe80000100a00 */
[----:B------:R-:W2:Y:S04]  /*1eb10*/  LDL.LU.64 R88, [R1+0x1c8] ;  /* 0x0001c80001587983 */ /* 0x000ea80000300a00 */
[----:B------:R-:W2:Y:S04]  /*1eb20*/  LDL.LU.64 R126, [R1+0x188] ;  /* 0x00018800017e7983 */ /* 0x000ea80000300a00 */
[----:B------:R-:W-:Y:S04]  /*1eb30*/  STL.64 [R1+0xc98], R56 ;  /* 0x000c983801007387 */ /* 0x000fe80000100a00 */
[----:B------:R-:W2:Y:S04]  /*1eb40*/  LDL.LU.64 R84, [R1+0x148] ;  /* 0x0001480001547983 */ /* 0x000ea80000300a00 */
[----:B------:R-:W2:Y:S04]  /*1eb50*/  LDL.LU.64 R78, [R1+0x108] ;  /* 0x00010800014e7983 */ /* 0x000ea80000300a00 */
[----:B------:R1:W-:Y:S04]  /*1eb60*/  STL.64 [R1+0xcd8], R46 ;  /* 0x000cd82e01007387 */ /* 0x0003e80000100a00 */
[----:B------:R-:W2:Y:S04]  /*1eb70*/  LDL.LU.64 R96, [R1+0xc8] ;  /* 0x0000c80001607983 */ /* 0x000ea80000300a00 */
[----:B------:R-:W2:Y:S04]  /*1eb80*/  LDL.LU.64 R82, [R1+0x88] ;  /* 0x0000880001527983 */ /* 0x000ea80000300a00 */
        /* <DEDUP_REMOVED lines=20> */
[----:B----4-:R-:W-:-:S03]  /*1ecd0*/  IMAD.WIDE R50, R2, 0x4, R50 ;  /* 0x0000000402327825 */ /* 0x010fc600078e0232 */
[----:B------:R4:W-:Y:S01]  /*1ece0*/  LDGSTS.E [R5+0x23d00], desc[UR60][R52.64], P0 ;  /* 0x23d0000034057fae */ /* 0x0009e2000812187c */
[----:B------:R-:W-:-:S03]  /*1ecf0*/  IMAD.WIDE R48, R2, 0x4, R48 ;  /* 0x0000000402307825 */ /* 0x000fc600078e0230 */
[----:B------:R-:W-:Y:S04]  /*1ed00*/  STL.64 [R1+0xe20], R50 ;  /* 0x000e203201007387 */ /* 0x000fe80000100a00 */
[----:B------:R-:W-:Y:S04]  /*1ed10*/  STL.64 [R1+0xe60], R48 ;  /* 0x000e603001007387 */ /* 0x000fe80000100a00 */
[----:B------:R4:W-:Y:S01]  /*1ed20*/  LDGSTS.E [R5+0x24100], desc[UR60][R50.64], P0 ;  /* 0x2410000032057fae */ /* 0x0009e2000812187c */
[----:B--2---:R-:W-:-:S03]  /*1ed30*/  IMAD.WIDE R44, R2, 0x4, R44 ;  /* 0x00000004022c7825 */ /* 0x004fc600078e022c */
[----:B------:R2:W-:Y:S01]  /*1ed40*/  LDGSTS.E [R5+0x24500], desc[UR60][R48.64], P0 ;  /* 0x2450000030057fae */ /* 0x0005e2000812187c */
[----:B------:R-:W-:-:S03]  /*1ed50*/  IMAD.WIDE R40, R2, 0x4, R40 ;  /* 0x0000000402287825 */ /* 0x000fc600078e0228 */
        /* <DEDUP_REMOVED lines=9> */
[----:B-1----:R-:W-:-:S03]  /*1edf0*/  IMAD.WIDE R28, R2, 0x4, R110 ;  /* 0x00000004021c7825 */ /* 0x002fc600078e026e */
        /* <DEDUP_REMOVED lines=30> */
[----:B------:R-:W4:Y:S04]  /*1efe0*/  LDL.LU.64 R32, [R1+0x640] ;  /* 0x0006400001207983 */ /* 0x000f280000300a00 */
[----:B------:R-:W4:Y:S04]  /*1eff0*/  LDL.64 R44, [R1+0x600] ;  /* 0x00060000012c7983 */ /* 0x000f280000100a00 */
[----:B------:R-:W4:Y:S04]  /*1f000*/  LDL.64 R36, [R1+0x5c0] ;  /* 0x0005c00001247983 */ /* 0x000f280000100a00 */
[----:B------:R-:W4:Y:S04]  /*1f010*/  LDL.64 R34, [R1+0x580] ;  /* 0x0005800001227983 */ /* 0x000f280000100a00 */
        /* <DEDUP_REMOVED lines=8> */
[----:B--2---:R-:W-:-:S04]  /*1f0a0*/  IMAD.WIDE R76, R2, 0x4, R46 ;  /* 0x00000004024c7825 */ /* 0x004fc800078e022e */
[C---:B---3--:R-:W-:Y:S01]  /*1f0b0*/  IMAD.WIDE R74, R2.reuse, 0x4, R42 ;  /* 0x00000004024a7825 */ /* 0x048fe200078e022a */
[----:B------:R2:W-:Y:S03]  /*1f0c0*/  LDGSTS.E [R6+0x20180], desc[UR60][R76.64], P0 ;  /* 0x201800004c067fae */ /* 0x0005e6000812187c */
[C---:B------:R-:W-:Y:S01]  /*1f0d0*/  IMAD.WIDE R72, R2.reuse, 0x4, R70 ;  /* 0x0000000402487825 */ /* 0x040fe200078e0246 */
[----:B------:R-:W3:Y:S03]  /*1f0e0*/  LDL.64 R42, [R1+0x540] ;  /* 0x00054000012a7983 */ /* 0x000ee60000100a00 */
[C---:B------:R-:W-:Y:S01]  /*1f0f0*/  IMAD.WIDE R70, R2.reuse, 0x4, R38 ;  /* 0x0000000402467825 */ /* 0x040fe200078e0226 */
[----:B------:R2:W-:Y:S04]  /*1f100*/  LDGSTS.E [R6+0x20580], desc[UR60][R74.64], P0 ;  /* 0x205800004a067fae */ /* 0x0005e8000812187c */
[----:B------:R-:W2:Y:S01]  /*1f110*/  LDL.64 R38, [R1+0x500] ;  /* 0x0005000001267983 */ /* 0x000ea20000100a00 */
[----:B------:R-:W-:-:S03]  /*1f120*/  IMAD.WIDE R68, R2, 0x4, R52 ;  /* 0x0000000402447825 */ /* 0x000fc600078e0234 */
[----:B------:R-:W-:Y:S01]  /*1f130*/  STL.64 [R1+0x490], R76 ;  /* 0x0004904c01007387 */ /* 0x000fe20000100a00 */
[----:B------:R-:W-:-:S03]  /*1f140*/  IMAD.WIDE R66, R2, 0x4, R66 ;  /* 0x0000000402427825 */ /* 0x000fc600078e0242 */
[----:B------:R-:W-:Y:S04]  /*1f150*/  STL.64 [R1+0x4d8], R74 ;  /* 0x0004d84a01007387 */ /* 0x000fe80000100a00 */
[----:B------:R-:W2:Y:S04]  /*1f160*/  LDL.64 R54, [R1+0x4c0] ;  /* 0x0004c00001367983 */ /* 0x000ea80000100a00 */
[----:B------:R-:W-:Y:S01]  /*1f170*/  STL.64 [R1+0x518], R72 ;  /* 0x0005184801007387 */ /* 0x000fe20000100a00 */
[----:B------:R-:W-:-:S03]  /*1f180*/  IMAD.WIDE R64, R2, 0x4, R56 ;  /* 0x0000000402407825 */ /* 0x000fc600078e0238 */
[----:B------:R-:W2:Y:S04]  /*1f190*/  LDL.LU.64 R52, [R1+0x480] ;  /* 0x0004800001347983 */ /* 0x000ea80000300a00 */
[----:B------:R-:W-:Y:S04]  /*1f1a0*/  STL.64 [R1+0x558], R70 ;  /* 0x0005584601007387 */ /* 0x000fe80000100a00 */
[----:B------:R-:W-:Y:S01]  /*1f1b0*/  STL.64 [R1+0x598], R68 ;  /* 0x0005984401007387 */ /* 0x000fe20000100a00 */
[----:B----4-:R-:W-:-:S03]  /*1f1c0*/  IMAD.WIDE R62, R2, 0x4, R40 ;  /* 0x00000004023e7825 */ /* 0x010fc600078e0228 */
[----:B------:R-:W4:Y:S04]  /*1f1d0*/  LDL.LU.64 R50, [R1+0x440] ;  /* 0x0004400001327983 */ /* 0x000f280000300a00 */
[----:B------:R-:W4:Y:S04]  /*1f1e0*/  LDL.LU.64 R48, [R1+0x400] ;  /* 0x0004000001307983 */ /* 0x000f280000300a00 */
[----:B------:R-:W-:Y:S01]  /*1f1f0*/  STL.64 [R1+0x658], R66 ;  /* 0x0006584201007387 */ /* 0x000fe20000100a00 */
[----:B------:R-:W-:-:S03]  /*1f200*/  IMAD.WIDE R58, R2, 0x4, R44 ;  /* 0x00000004023a7825 */ /* 0x000fc600078e022c */
        /* <DEDUP_REMOVED lines=34> */
[C---:B--2---:R-:W-:Y:S01]  /*1f430*/  IMAD.WIDE R38, R2.reuse, 0x4, R38 ;  /* 0x0000000402267825 */ /* 0x044fe200078e0226 */
        /* <DEDUP_REMOVED lines=15> */
[----:B-1----:R-:W-:-:S03]  /*1f530*/  IMAD.WIDE R44, R2, 0x4, R44 ;  /* 0x00000004022c7825 */ /* 0x002fc600078e022c */
        /* <DEDUP_REMOVED lines=28> */
[----:B------:R-:W4:Y:S04]  /*1f700*/  LDL.LU.64 R46, [R1+0x838] ;  /* 0x00083800012e7983 */ /* 0x000f280000300a00 */
[----:B--2---:R-:W2:Y:S04]  /*1f710*/  LDL.LU.64 R42, [R1+0x7f8] ;  /* 0x0007f800012a7983 */ /* 0x004ea80000300a00 */
[----:B------:R-:W2:Y:S04]  /*1f720*/  LDL.LU.64 R70, [R1+0x7b8] ;  /* 0x0007b80001467983 */ /* 0x000ea80000300a00 */
[----:B---3--:R-:W3:Y:S04]  /*1f730*/  LDL.LU.64 R38, [R1+0x778] ;  /* 0x0007780001267983 */ /* 0x008ee80000300a00 */
[----:B------:R-:W3:Y:S04]  /*1f740*/  LDL.LU.64 R52, [R1+0x738] ;  /* 0x0007380001347983 */ /* 0x000ee80000300a00 */
[----:B------:R-:W3:Y:S04]  /*1f750*/  LDL.LU.64 R66, [R1+0x6f8] ;  /* 0x0006f80001427983 */ /* 0x000ee80000300a00 */
[----:B------:R3:W-:Y:S04]  /*1f760*/  LDGSTS.E [R6+0x24980], desc[UR60][R44.64], P0 ;  /* 0x249800002c067fae */ /* 0x0007e8000812187c */
[----:B------:R3:W-:Y:S04]  /*1f770*/  LDGSTS.E [R6+0x24d80], desc[UR60][R40.64], P0 ;  /* 0x24d8000028067fae */ /* 0x0007e8000812187c */
[----:B------:R-:W3:Y:S04]  /*1f780*/  LDL.LU.64 R56, [R1+0x6b8] ;  /* 0x0006b80001387983 */ /* 0x000ee80000300a00 */
[----:B------:R3:W-:Y:S04]  /*1f790*/  LDGSTS.E [R6+0x25180], desc[UR60][R36.64], P0 ;  /* 0x2518000024067fae */ /* 0x0007e8000812187c */
[----:B-1----:R-:W3:Y:S04]  /*1f7a0*/  LDL.LU.64 R40, [R1+0x678] ;  /* 0x0006780001287983 */ /* 0x002ee80000300a00 */
[----:B------:R1:W-:Y:S04]  /*1f7b0*/  LDGSTS.E [R6+0x25580], desc[UR60][R32.64], P0 ;  /* 0x2558000020067fae */ /* 0x0003e8000812187c */
[----:B------:R1:W-:Y:S04]  /*1f7c0*/  LDGSTS.E [R6+0x25980], desc[UR60][R34.64], P0 ;  /* 0x2598000022067fae */ /* 0x0003e8000812187c */
[----:B------:R1:W-:Y:S04]  /*1f7d0*/  LDGSTS.E [R6+0x25d80], desc[UR60][R30.64], P0 ;  /* 0x25d800001e067fae */ /* 0x0003e8000812187c */
[----:B------:R-:W3:Y:S04]  /*1f7e0*/  LDL.LU.64 R32, [R1+0x638] ;  /* 0x0006380001207983 */ /* 0x000ee80000300a00 */
[----:B------:R-:W3:Y:S04]  /*1f7f0*/  LDL.LU.64 R44, [R1+0x5f8] ;  /* 0x0005f800012c7983 */ /* 0x000ee80000300a00 */
[----:B------:R-:W3:Y:S04]  /*1f800*/  LDL.LU.64 R36, [R1+0x5b8] ;  /* 0x0005b80001247983 */ /* 0x000ee80000300a00 */
[----:B------:R-:W3:Y:S04]  /*1f810*/  LDL.LU.64 R34, [R1+0x578] ;  /* 0x0005780001227983 */ /* 0x000ee80000300a00 */
        /* <DEDUP_REMOVED lines=10> */
[----:B------:R2:W-:Y:S03]  /*1f8c0*/  LDGSTS.E [R8+0x20200], desc[UR60][R76.64], P0 ;  /* 0x202000004c087fae */ /* 0x0005e6000812187c */
[C---:B------:R-:W-:Y:S01]  /*1f8d0*/  IMAD.WIDE R72, R2.reuse, 0x4, R70 ;  /* 0x0000000402487825 */ /* 0x040fe200078e0246 */
[----:B------:R-:W4:Y:S03]  /*1f8e0*/  LDL.LU.64 R42, [R1+0x538] ;  /* 0x00053800012a7983 */ /* 0x000f260000300a00 */
[C---:B---3--:R-:W-:Y:S01]  /*1f8f0*/  IMAD.WIDE R70, R2.reuse, 0x4, R38 ;  /* 0x0000000402467825 */ /* 0x048fe200078e0226 */
[----:B------:R3:W-:Y:S04]  /*1f900*/  LDGSTS.E [R8+0x20600], desc[UR60][R74.64], P0 ;  /* 0x206000004a087fae */ /* 0x0007e8000812187c */
[----:B------:R-:W2:Y:S01]  /*1f910*/  LDL.LU.64 R38, [R1+0x4f8] ;  /* 0x0004f80001267983 */ /* 0x000ea20000300a00 */
        /* <DEDUP_REMOVED lines=10> */
[----:B------:R-:W-:-:S03]  /*1f9c0*/  IMAD.WIDE R62, R2, 0x4, R40 ;  /* 0x00000004023e7825 */ /* 0x000fc600078e0228 */
[----:B------:R-:W3:Y:S04]  /*1f9d0*/  LDL.LU.64 R50, [R1+0x438] ;  /* 0x0004380001327983 */ /* 0x000ee80000300a00 */
[----:B------:R-:W3:Y:S04]  /*1f9e0*/  LDL.LU.64 R48, [R1+0x3f8] ;  /* 0x0003f80001307983 */ /* 0x000ee80000300a00 */
[----:B------:R-:W-:Y:S01]  /*1f9f0*/  STL.64 [R1+0x5d0], R66 ;  /* 0x0005d04201007387 */ /* 0x000fe20000100a00 */
[----:B------:R-:W-:-:S03]  /*1fa00*/  IMAD.WIDE R58, R2, 0x4, R44 ;  /* 0x00000004023a7825 */ /* 0x000fc600078e022c */
[----:B------:R1:W-:Y:S04]  /*1fa10*/  LDGSTS.E [R8+0x20a00], desc[UR60][R72.64], P0 ;  /* 0x20a0000048087fae */ /* 0x0003e8000812187c */
[----:B------:R-:W3:Y:S01]  /*1fa20*/  LDL.LU.64 R44, [R1+0x3b8] ;  /* 0x0003b800012c7983 */ /* 0x000ee20000300a00 */
[----:B------:R-:W-:-:S03]  /*1fa30*/  IMAD.WIDE R56, R2, 0x4, R36 ;  /* 0x0000000402387825 */ /* 0x000fc600078e0224 */
[----:B------:R-:W3:Y:S01]  /*1fa40*/  LDL.LU.64 R40, [R1+0x378] ;  /* 0x0003780001287983 */ /* 0x000ee20000300a00 */
[----:B------:R-:W-:-:S03]  /*1fa50*/  IMAD.WIDE R60, R2, 0x4, R32 ;  /* 0x00000004023c7825 */ /* 0x000fc600078e0220 */
[----:B------:R-:W-:Y:S01]  /*1fa60*/  STL.64 [R1+0x610], R64 ;  /* 0x0006104001007387 */ /* 0x000fe20000100a00 */
[----:B------:R-:W-:-:S03]  /*1fa70*/  IMAD.WIDE R46, R2, 0x4, R34 ;  /* 0x00000004022e7825 */ /* 0x000fc600078e0222 */
[----:B------:R-:W3:Y:S04]  /*1fa80*/  LDL.LU.64 R36, [R1+0x338] ;  /* 0x0003380001247983 */ /* 0x000ee80000300a00 */
[----:B------:R-:W1:Y:S04]  /*1fa90*/  LDL.LU.64 R32, [R1+0x2f8] ;  /* 0x0002f80001207983 */ /* 0x000e680000300a00 */
[----:B------:R-:W-:Y:S04]  /*1faa0*/  STL.64 [R1+0x650], R62 ;  /* 0x0006503e01007387 */ /* 0x000fe80000100a00 */
[----:B------:R-:W3:Y:S04]  /*1fab0*/  LDL.LU.64 R34, [R1+0x2b8] ;  /* 0x0002b80001227983 */ /* 0x000ee80000300a00 */
[----:B------:R-:W3:Y:S04]  /*1fac0*/  LDL.LU.64 R86, [R1+0x278] ;  /* 0x0002780001567983 */ /* 0x000ee80000300a00 */
        /* <DEDUP_REMOVED lines=9> */
[----:B------:R1:W-:Y:S04]  /*1fb60*/  STL.64 [R1+0x798], R46 ;  /* 0x0007982e01007387 */ /* 0x0003e80000100a00 */
        /* <DEDUP_REMOVED lines=13> */
[----:B------:R2:W-:Y:S04]  /*1fc40*/  STL.64 [R1+0x808], R42 ;  /* 0x0008082a01007387 */ /* 0x0005e80000100a00 */
[----:B------:R4:W-:Y:S04]  /*1fc50*/  STL.64 [R1+0xc40], R38 ;  /* 0x000c402601007387 */ /* 0x0009e80000100a00 */
[----:B------:R4:W-:Y:S01]  /*1fc60*/  LDGSTS.E [R8+0x23200], desc[UR60][R42.64], P0 ;  /* 0x232000002a087fae */ /* 0x0009e2000812187c */
[----:B---3--:R-:W-:-:S03]  /*1fc70*/  IMAD.WIDE R54, R2, 0x4, R54 ;  /* 0x0000000402367825 */ /* 0x008fc600078e0236 */
[----:B------:R3:W-:Y:S01]  /*1fc80*/  LDGSTS.E [R8+0x23600], desc[UR60][R38.64], P0 ;  /* 0x2360000026087fae */ /* 0x0007e2000812187c */
[----:B------:R-:W-:-:S03]  /*1fc90*/  IMAD.WIDE R52, R2, 0x4, R52 ;  /* 0x0000000402347825 */ /* 0x000fc600078e0234 */
[----:B------:R-:W-:Y:S04]  /*1fca0*/  STL.64 [R1+0xc88], R54 ;  /* 0x000c883601007387 */ /* 0x000fe80000100a00 */
[----:B------:R4:W-:Y:S04]  /*1fcb0*/  STL.64 [R1+0xcc8], R52 ;  /* 0x000cc83401007387 */ /* 0x0009e80000100a00 */
[----:B------:R3:W-:Y:S01]  /*1fcc0*/  LDGSTS.E [R8+0x23a00], desc[UR60][R54.64], P0 ;  /* 0x23a0000036087fae */ /* 0x0007e2000812187c */
[----:B------:R-:W-:-:S03]  /*1fcd0*/  IMAD.WIDE R50, R2, 0x4, R50 ;  /* 0x0000000402327825 */ /* 0x000fc600078e0232 */
[----:B------:R3:W-:Y:S01]  /*1fce0*/  LDGSTS.E [R8+0x23e00], desc[UR60][R52.64], P0 ;  /* 0x23e0000034087fae */ /* 0x0007e2000812187c */
[----:B------:R-:W-:-:S03]  /*1fcf0*/  IMAD.WIDE R48, R2, 0x4, R48 ;  /* 0x0000000402307825 */ /* 0x000fc600078e0230 */
[----:B------:R-:W-:Y:S04]  /*1fd00*/  STL.64 [R1+0xd10], R50 ;  /* 0x000d103201007387 */ /* 0x000fe80000100a00 */
[----:B------:R-:W-:Y:S04]  /*1fd10*/  STL.64 [R1+0xd50], R48 ;  /* 0x000d503001007387 */ /* 0x000fe80000100a00 */
[----:B------:R3:W-:Y:S01]  /*1fd20*/  LDGSTS.E [R8+0x24200], desc[UR60][R50.64], P0 ;  /* 0x2420000032087fae */ /* 0x0007e2000812187c */
[----:B------:R-:W-:-:S03]  /*1fd30*/  IMAD.WIDE R44, R2, 0x4, R44 ;  /* 0x00000004022c7825 */ /* 0x000fc600078e022c */
[----:B------:R3:W-:Y:S01]  /*1fd40*/  LDGSTS.E [R8+0x24600], desc[UR60][R48.64], P0 ;  /* 0x2460000030087fae */ /* 0x0007e2000812187c */
[----:B------:R-:W-:-:S03]  /*1fd50*/  IMAD.WIDE R40, R2, 0x4, R40 ;  /* 0x0000000402287825 */ /* 0x000fc600078e0228 */
[----:B------:R-:W-:Y:S01]  /*1fd60*/  STL.64 [R1+0xd90], R44 ;  /* 0x000d902c01007387 */ /* 0x000fe20000100a00 */
[----:B------:R-:W-:-:S03]  /*1fd70*/  IMAD.WIDE R36, R2, 0x4, R36 ;  /* 0x0000000402247825 */ /* 0x000fc600078e0224 */
[----:B------:R4:W-:Y:S01]  /*1fd80*/  STL.64 [R1+0xdd0], R40 ;  /* 0x000dd02801007387 */ /* 0x0009e20000100a00 */
[----:B-1----:R-:W-:-:S03]  /*1fd90*/  IMAD.WIDE R32, R2, 0x4, R32 ;  /* 0x0000000402207825 */ /* 0x002fc600078e0220 */
        /* <DEDUP_REMOVED lines=22> */
[----:B------:R-:W3:Y:S04]  /*1ff00*/  LDL.LU.64 R46, [R1+0x830] ;  /* 0x00083000012e7983 */ /* 0x000ee80000300a00 */
[----:B--2---:R-:W2:Y:S04]  /*1ff10*/  LDL.LU.64 R42, [R1+0x7f0] ;  /* 0x0007f000012a7983 */ /* 0x004ea80000300a00 */
[----:B------:R-:W2:Y:S04]  /*1ff20*/  LDL.LU.64 R70, [R1+0x7b0] ;  /* 0x0007b00001467983 */ /* 0x000ea80000300a00 */
[----:B----4-:R-:W4:Y:S04]  /*1ff30*/  LDL.LU.64 R38, [R1+0x770] ;  /* 0x0007700001267983 */ /* 0x010f280000300a00 */
[----:B------:R-:W4:Y:S04]  /*1ff40*/  LDL.LU.64 R52, [R1+0x730] ;  /* 0x0007300001347983 */ /* 0x000f280000300a00 */
[----:B------:R-:W4:Y:S04]  /*1ff50*/  LDL.LU.64 R66, [R1+0x6f0] ;  /* 0x0006f00001427983 */ /* 0x000f280000300a00 */
[----:B------:R-:W-:Y:S04]  /*1ff60*/  LDGSTS.E [R8+0x24a00], desc[UR60][R44.64], P0 ;  /* 0x24a000002c087fae */ /* 0x000fe8000812187c */
[----:B------:R4:W-:Y:S04]  /*1ff70*/  LDGSTS.E [R8+0x24e00], desc[UR60][R40.64], P0 ;  /* 0x24e0000028087fae */ /* 0x0009e8000812187c */
[----:B------:R-:W4:Y:S04]  /*1ff80*/  LDL.LU.64 R56, [R1+0x6b0] ;  /* 0x0006b00001387983 */ /* 0x000f280000300a00 */
[----:B------:R-:W-:Y:S04]  /*1ff90*/  LDGSTS.E [R8+0x25200], desc[UR60][R36.64], P0 ;  /* 0x2520000024087fae */ /* 0x000fe8000812187c */
[----:B------:R-:W4:Y:S04]  /*1ffa0*/  LDL.LU.64 R40, [R1+0x670] ;  /* 0x0006700001287983 */ /* 0x000f280000300a00 */
[----:B------:R4:W-:Y:S04]  /*1ffb0*/  LDGSTS.E [R8+0x25600], desc[UR60][R32.64], P0 ;  /* 0x2560000020087fae */ /* 0x0009e8000812187c */
[----:B------:R4:W-:Y:S04]  /*1ffc0*/  LDGSTS.E [R8+0x25a00], desc[UR60][R34.64], P0 ;  /* 0x25a0000022087fae */ /* 0x0009e8000812187c */
[----:B------:R4:W-:Y:S04]  /*1ffd0*/  LDGSTS.E [R8+0x25e00], desc[UR60][R30.64], P0 ;  /* 0x25e000001e087fae */ /* 0x0009e8000812187c */
[----:B-1----:R-:W4:Y:S04]  /*1ffe0*/  LDL.LU.64 R32, [R1+0x630] ;  /* 0x0006300001207983 */ /* 0x002f280000300a00 */
        /* <DEDUP_REMOVED lines=11> */
[----:B---3--:R-:W-:-:S04]  /*200a0*/  IMAD.WIDE R76, R2, 0x4, R46 ;  /* 0x00000004024c7825 */ /* 0x008fc800078e022e */
[C---:B--2---:R-:W-:Y:S01]  /*200b0*/  IMAD.WIDE R74, R2.reuse, 0x4, R42 ;  /* 0x00000004024a7825 */ /* 0x044fe200078e022a */
[----:B------:R-:W-:Y:S03]  /*200c0*/  LDGSTS.E [R9+0x20280], desc[UR60][R76.64], P0 ;  /* 0x202800004c097fae */ /* 0x000fe6000812187c */
[C---:B------:R-:W-:Y:S01]  /*200d0*/  IMAD.WIDE R72, R2.reuse, 0x4, R70 ;  /* 0x0000000402487825 */ /* 0x040fe200078e0246 */
[----:B------:R-:W2:Y:S03]  /*200e0*/  LDL.LU.64 R42, [R1+0x530] ;  /* 0x00053000012a7983 */ /* 0x000ea60000300a00 */
[C---:B----4-:R-:W-:Y:S01]  /*200f0*/  IMAD.WIDE R70, R2.reuse, 0x4, R38 ;  /* 0x0000000402467825 */ /* 0x050fe200078e0226 */
[----:B------:R3:W-:Y:S04]  /*20100*/  LDGSTS.E [R9+0x20680], desc[UR60][R74.64], P0 ;  /* 0x206800004a097fae */ /* 0x0007e8000812187c */
[----:B------:R-:W4:Y:S01]  /*20110*/  LDL.LU.64 R38, [R1+0x4f0] ;  /* 0x0004f00001267983 */ /* 0x000f220000300a00 */
        /* <DEDUP_REMOVED lines=8> */
[----:B------:R-:W-:Y:S01]  /*201a0*/  STL.64 [R1+0x548], R70 ;  /* 0x0005484601007387 */ /* 0x000fe20000100a00 */
[----:B------:R-:W-:-:S03]  /*201b0*/  IMAD.WIDE R62, R2, 0x4, R40 ;  /* 0x00000004023e7825 */ /* 0x000fc600078e0228 */
[----:B------:R-:W-:Y:S04]  /*201c0*/  STL.64 [R1+0x588], R68 ;  /* 0x0005884401007387 */ /* 0x000fe80000100a00 */
[----:B------:R-:W3:Y:S04]  /*201d0*/  LDL.LU.64 R50, [R1+0x430] ;  /* 0x0004300001327983 */ /* 0x000ee80000300a00 */
[----:B------:R-:W3:Y:S04]  /*201e0*/  LDL.LU.64 R48, [R1+0x3f0] ;  /* 0x0003f00001307983 */ /* 0x000ee80000300a00 */
[----:B------:R-:W-:Y:S01]  /*201f0*/  STL.64 [R1+0x5c8], R66 ;  /* 0x0005c84201007387 */ /* 0x000fe20000100a00 */
[----:B------:R-:W-:-:S03]  /*20200*/  IMAD.WIDE R60, R2, 0x4, R32 ;  /* 0x00000004023c7825 */ /* 0x000fc600078e0220 */
[----:B------:R-:W3:Y:S01]  /*20210*/  LDL.LU.64 R40, [R1+0x3b0] ;  /* 0x0003b00001287983 */ /* 0x000ee20000300a00 */
[----:B------:R-:W-:-:S03]  /*20220*/  IMAD.WIDE R58, R2, 0x4, R44 ;  /* 0x00000004023a7825 */ /* 0x000fc600078e022c */
[----:B------:R-:W3:Y:S01]  /*20230*/  LDL.LU.64 R44, [R1+0x370] ;  /* 0x00037000012c7983 */ /* 0x000ee20000300a00 */
[----:B------:R-:W-:-:S03]  /*20240*/  IMAD.WIDE R56, R2, 0x4, R36 ;  /* 0x0000000402387825 */ /* 0x000fc600078e0224 */
[----:B------:R-:W-:Y:S01]  /*20250*/  STL.64 [R1+0x608], R64 ;  /* 0x0006084001007387 */ /* 0x000fe20000100a00 */
[----:B------:R-:W-:-:S03]  /*20260*/  IMAD.WIDE R46, R2, 0x4, R34 ;  /* 0x00000004022e7825 */ /* 0x000fc600078e0222 */
[----:B------:R-:W3:Y:S04]  /*20270*/  LDL.LU.64 R32, [R1+0x330] ;  /* 0x0003300001207983 */ /* 0x000ee80000300a00 */
[----:B------:R-:W3:Y:S04]  /*20280*/  LDL.LU.64 R36, [R1+0x2f0] ;  /* 0x0002f00001247983 */ /* 0x000ee80000300a00 */
[----:B------:R-:W-:Y:S04]  /*20290*/  STL.64 [R1+0x648], R62 ;  /* 0x0006483e01007387 */ /* 0x000fe80000100a00 */
[----:B------:R-:W3:Y:S04]  /*202a0*/  LDL.LU.64 R34, [R1+0x2b0] ;  /* 0x0002b00001227983 */ /* 0x000ee80000300a00 */
[----:B------:R-:W3:Y:S04]  /*202b0*/  LDL.LU.64 R86, [R1+0x270] ;  /* 0x0002700001567983 */ /* 0x000ee80000300a00 */
[----:B------:R-:W-:Y:S04]  /*202c0*/  STL.64 [R1+0x670], R60 ;  /* 0x0006703c01007387 */ /* 0x000fe80000100a00 */
[----:B------:R-:W1:Y:S04]  /*202d0*/  LDL.LU.64 R110, [R1+0x230] ;  /* 0x00023000016e7983 */ /* 0x000e680000300a00 */
        /* <DEDUP_REMOVED lines=19> */
[----:B------:R-:W-:Y:S01]  /*20410*/  LDGSTS.E [R9+0x22e80], desc[UR60][R46.64], P0 ;  /* 0x22e800002e097fae */ /* 0x000fe2000812187c */
[----:B--2---:R-:W-:-:S04]  /*20420*/  IMAD.WIDE R42, R2, 0x4, R42 ;  /* 0x00000004022a7825 */ /* 0x004fc800078e022a */
[C---:B----4-:R-:W-:Y:S01]  /*20430*/  IMAD.WIDE R38, R2.reuse, 0x4, R38 ;  /* 0x0000000402267825 */ /* 0x050fe200078e0226 */
[----:B------:R2:W-:Y:S04]  /*20440*/  STL.64 [R1+0x770], R42 ;  /* 0x0007702a01007387 */ /* 0x0005e80000100a00 */
[----:B------:R4:W-:Y:S04]  /*20450*/  STL.64 [R1+0x7b0], R38 ;  /* 0x0007b02601007387 */ /* 0x0009e80000100a00 */
[----:B------:R-:W-:Y:S01]  /*20460*/  LDGSTS.E [R9+0x23280], desc[UR60][R42.64], P0 ;  /* 0x232800002a097fae */ /* 0x000fe2000812187c */
[----:B---3--:R-:W-:-:S03]  /*20470*/  IMAD.WIDE R54, R2, 0x4, R54 ;  /* 0x0000000402367825 */ /* 0x008fc600078e0236 */
[----:B------:R-:W-:Y:S01]  /*20480*/  LDGSTS.E [R9+0x23680], desc[UR60][R38.64], P0 ;  /* 0x2368000026097fae */ /* 0x000fe2000812187c */
        /* <DEDUP_REMOVED lines=42> */
[----:B------:R1:W-:Y:S04]  /*20730*/  LDGSTS.E [R9+0x24280], desc[UR60][R50.64], P0 ;  /* 0x2428000032097fae */ /* 0x0003e8000812187c */
[----:B------:R1:W-:Y:S04]  /*20740*/  LDGSTS.E [R9+0x24680], desc[UR60][R48.64], P0 ;  /* 0x2468000030097fae */ /* 0x0003e8000812187c */
[----:B------:R-:W-:Y:S04]  /*20750*/  LDGSTS.E [R9+0x24a80], desc[UR60][R40.64], P0 ;  /* 0x24a8000028097fae */ /* 0x000fe8000812187c */
[----:B------:R-:W4:Y:S04]  /*20760*/  LDL.LU.64 R56, [R1+0x6e8] ;  /* 0x0006e80001387983 */ /* 0x000f280000300a00 */
[----:B------:R1:W-:Y:S04]  /*20770*/  LDGSTS.E [R9+0x24e80], desc[UR60][R44.64], P0 ;  /* 0x24e800002c097fae */ /* 0x0003e8000812187c */
[----:B------:R-:W4:Y:S04]  /*20780*/  LDL.LU.64 R40, [R1+0x6a8] ;  /* 0x0006a80001287983 */ /* 0x000f280000300a00 */
[----:B------:R-:W-:Y:S04]  /*20790*/  LDGSTS.E [R9+0x25280], desc[UR60][R32.64], P0 ;  /* 0x2528000020097fae */ /* 0x000fe8000812187c */
[----:B------:R1:W-:Y:S04]  /*207a0*/  LDGSTS.E [R9+0x25680], desc[UR60][R36.64], P0 ;  /* 0x2568000024097fae */ /* 0x0003e8000812187c */
[----:B------:R1:W-:Y:S04]  /*207b0*/  LDGSTS.E [R9+0x25a80], desc[UR60][R34.64], P0 ;  /* 0x25a8000022097fae */ /* 0x0003e8000812187c */
[----:B------:R-:W4:Y:S04]  /*207c0*/  LDL.LU.64 R32, [R1+0x668] ;  /* 0x0006680001207983 */ /* 0x000f280000300a00 */
[----:B------:R-:W4:Y:S04]  /*207d0*/  LDL.LU.64 R44, [R1+0x628] ;  /* 0x00062800012c7983 */ /* 0x000f280000300a00 */
[----:B---3--:R-:W3:Y:S04]  /*207e0*/  LDL.LU.64 R36, [R1+0x5e8] ;  /* 0x0005e80001247983 */ /* 0x008ee80000300a00 */
        /* <DEDUP_REMOVED lines=12> */
[C---:B--2---:R-:W-:Y:S01]  /*208b0*/  IMAD.WIDE R72, R2.reuse, 0x4, R42 ;  /* 0x0000000402487825 */ /* 0x044fe200078e022a */
[----:B------:R-:W-:Y:S03]  /*208c0*/  LDGSTS.E [R242+0x20300], desc[UR60][R74.64], P0 ;  /* 0x203000004af27fae */ /* 0x000fe6000812187c */
[C---:B------:R-:W-:Y:S01]  /*208d0*/  IMAD.WIDE R70, R2.reuse, 0x4, R70 ;  /* 0x0000000402467825 */ /* 0x040fe200078e0246 */
[----:B------:R-:W2:Y:S03]  /*208e0*/  LDL.LU.64 R42, [R1+0x528] ;  /* 0x00052800012a7983 */ /* 0x000ea60000300a00 */
[C---:B----4-:R-:W-:Y:S01]  /*208f0*/  IMAD.WIDE R68, R2.reuse, 0x4, R38 ;  /* 0x0000000402447825 */ /* 0x050fe200078e0226 */
[----:B------:R-:W-:Y:S04]  /*20900*/  LDGSTS.E [R242+0x20700], desc[UR60][R72.64], P0 ;  /* 0x2070000048f27fae */ /* 0x000fe8000812187c */
[----:B------:R-:W4:Y:S01]  /*20910*/  LDL.LU.64 R38, [R1+0x4e8] ;  /* 0x0004e80001267983 */ /* 0x000f220000300a00 */
[----:B------:R-:W-:-:S03]  /*20920*/  IMAD.WIDE R66, R2, 0x4, R66 ;  /* 0x0000000402427825 */ /* 0x000fc600078e0242 */
[----:B------:R-:W-:Y:S04]  /*20930*/  STL.64 [R1+0x478], R74 ;  /* 0x0004784a01007387 */ /* 0x000fe80000100a00 */
[----:B------:R-:W-:Y:S04]  /*20940*/  STL.64 [R1+0x4b8], R72 ;  /* 0x0004b84801007387 */ /* 0x000fe80000100a00 */
[----:B------:R-:W1:Y:S01]  /*20950*/  LDL.LU.64 R50, [R1+0x4a8] ;  /* 0x0004a80001327983 */ /* 0x000e620000300a00 */
[----:B------:R-:W-:-:S03]  /*20960*/  IMAD.WIDE R64, R2, 0x4, R56 ;  /* 0x0000000402407825 */ /* 0x000fc600078e0238 */
[----:B------:R1:W-:Y:S04]  /*20970*/  STL.64 [R1+0x4f8], R70 ;  /* 0x0004f84601007387 */ /* 0x0003e80000100a00 */
[----:B------:R-:W4:Y:S04]  /*20980*/  LDL.LU.64 R48, [R1+0x468] ;  /* 0x0004680001307983 */ /* 0x000f280000300a00 */
[----:B------:R-:W-:Y:S01]  /*20990*/  STL.64 [R1+0x538], R68 ;  /* 0x0005384401007387 */ /* 0x000fe20000100a00 */
[----:B------:R-:W-:-:S03]  /*209a0*/  IMAD.WIDE R62, R2, 0x4, R40 ;  /* 0x00000004023e7825 */ /* 0x000fc600078e0228 */
[----:B------:R-:W-:Y:S04]  /*209b0*/  STL.64 [R1+0x578], R66 ;  /* 0x0005784201007387 */ /* 0x000fe80000100a00 */
[----:B------:R-:W4:Y:S04]  /*209c0*/  LDL.LU.64 R46, [R1+0x428] ;  /* 0x00042800012e7983 */ /* 0x000f280000300a00 */
[----:B------:R-:W-:Y:S01]  /*209d0*/  LDGSTS.E [R242+0x20b00], desc[UR60][R70.64], P0 ;  /* 0x20b0000046f27fae */ /* 0x000fe2000812187c */
[----:B------:R-:W-:-:S03]  /*209e0*/  IMAD.WIDE R60, R2, 0x4, R32 ;  /* 0x00000004023c7825 */ /* 0x000fc600078e0220 */
[----:B------:R-:W-:Y:S01]  /*209f0*/  LDGSTS.E [R242+0x20f00], desc[UR60][R68.64], P0 ;  /* 0x20f0000044f27fae */ /* 0x000fe2000812187c */
[----:B------:R-:W-:-:S03]  /*20a00*/  IMAD.WIDE R58, R2, 0x4, R44 ;  /* 0x00000004023a7825 */ /* 0x000fc600078e022c */
[----:B------:R-:W-:Y:S04]  /*20a10*/  LDGSTS.E [R242+0x21300], desc[UR60][R66.64], P0 ;  /* 0x2130000042f27fae */ /* 0x000fe8000812187c */
[----:B------:R-:W4:Y:S01]  /*20a20*/  LDL.LU.64 R44, [R1+0x3e8] ;  /* 0x0003e800012c7983 */ /* 0x000f220000300a00 */
[----:B---3--:R-:W-:-:S03]  /*20a30*/  IMAD.WIDE R56, R2, 0x4, R36 ;  /* 0x0000000402387825 */ /* 0x008fc600078e0224 */
        /* <DEDUP_REMOVED lines=29> */
[----:B------:R-:W-:Y:S01]  /*20c10*/  LDGSTS.E [R242+0x22f00], desc[UR60][R52.64], P0 ;  /* 0x22f0000034f27fae */ /* 0x000fe2000812187c */
[----:B--2---:R-:W-:-:S04]  /*20c20*/  IMAD.WIDE R42, R2, 0x4, R42 ;  /* 0x00000004022a7825 */ /* 0x004fc800078e022a */
[C---:B----4-:R-:W-:Y:S01]  /*20c30*/  IMAD.WIDE R38, R2.reuse, 0x4, R38 ;  /* 0x0000000402267825 */ /* 0x050fe200078e0226 */
[----:B------:R2:W-:Y:S04]  /*20c40*/  STL.64 [R1+0x778], R42 ;  /* 0x0007782a01007387 */ /* 0x0005e80000100a00 */
[----:B------:R4:W-:Y:S04]  /*20c50*/  STL.64 [R1+0x7b8], R38 ;  /* 0x0007b82601007387 */ /* 0x0009e80000100a00 */
[----:B------:R-:W-:Y:S01]  /*20c60*/  LDGSTS.E [R242+0x23300], desc[UR60][R42.64], P0 ;  /* 0x233000002af27fae */ /* 0x000fe2000812187c */
[----:B-1----:R-:W-:-:S03]  /*20c70*/  IMAD.WIDE R50, R2, 0x4, R50 ;  /* 0x0000000402327825 */ /* 0x002fc600078e0232 */
[----:B------:R-:W-:Y:S01]  /*20c80*/  LDGSTS.E [R242+0x23700], desc[UR60][R38.64], P0 ;  /* 0x2370000026f27fae */ /* 0x000fe2000812187c */
[----:B------:R-:W-:-:S03]  /*20c90*/  IMAD.WIDE R48, R2, 0x4, R48 ;  /* 0x0000000402307825 */ /* 0x000fc600078e0230 */
[----:B------:R-:W-:Y:S04]  /*20ca0*/  STL.64 [R1+0x7f8], R50 ;  /* 0x0007f83201007387 */ /* 0x000fe80000100a00 */
[----:B------:R-:W-:Y:S04]  /*20cb0*/  STL.64 [R1+0x838], R48 ;  /* 0x0008383001007387 */ /* 0x000fe80000100a00 */
[----:B------:R-:W-:Y:S01]  /*20cc0*/  LDGSTS.E [R242+0x23b00], desc[UR60][R50.64], P0 ;  /* 0x23b0000032f27fae */ /* 0x000fe2000812187c */
[----:B------:R-:W-:-:S03]  /*20cd0*/  IMAD.WIDE R46, R2, 0x4, R46 ;  /* 0x00000004022e7825 */ /* 0x000fc600078e022e */
[----:B------:R-:W-:Y:S04]  /*20ce0*/  LDGSTS.E [R242+0x23f00], desc[UR60][R48.64], P0 ;  /* 0x23f0000030f27fae */ /* 0x000fe8000812187c */
[----:B------:R-:W-:Y:S04]  /*20cf0*/  STL.64 [R1+0xbe8], R46 ;  /* 0x000be82e01007387 */ /* 0x000fe80000100a00 */
[----:B------:R-:W-:Y:S01]  /*20d00*/  LDGSTS.E [R242+0x24300], desc[UR60][R46.64], P0 ;  /* 0x243000002ef27fae */ /* 0x000fe2000812187c */
[----:B------:R-:W-:-:S04]  /*20d10*/  IMAD.WIDE R44, R2, 0x4, R44 ;  /* 0x00000004022c7825 */ /* 0x000fc800078e022c */
[C---:B---3--:R-:W-:Y:S01]  /*20d20*/  IMAD.WIDE R40, R2.reuse, 0x4, R40 ;  /* 0x0000000402287825 */ /* 0x048fe200078e0228 */
        /* <DEDUP_REMOVED lines=10> */
[----:B------:R-:W-:Y:S03]  /*20dd0*/  STL.64 [R1+0xd80], R30 ;  /* 0x000d801e01007387 */ /* 0x000fe60000100a00 */
        /* <DEDUP_REMOVED lines=15> */
[----:B------:R-:W-:Y:S04]  /*20ed0*/  STL.64 [R1+0xf78], R12 ;  /* 0x000f780c01007387 */ /* 0x000fe80000100a00 */
        /* <DEDUP_REMOVED lines=8> */
[----:B------:R-:W-:Y:S04]  /*20f60*/  LDGSTS.E [R242+0x24b00], desc[UR60][R40.64], P0 ;  /* 0x24b0000028f27fae */ /* 0x000fe8000812187c */
[----:B------:R-:W-:Y:S04]  /*20f70*/  LDGSTS.E [R242+0x24f00], desc[UR60][R36.64], P0 ;  /* 0x24f0000024f27fae */ /* 0x000fe8000812187c */
[----:B------:R-:W-:Y:S04]  /*20f80*/  LDGSTS.E [R242+0x25300], desc[UR60][R34.64], P0 ;  /* 0x2530000022f27fae */ /* 0x000fe8000812187c */
[----:B-1----:R-:W4:Y:S04]  /*20f90*/  LDL.LU.64 R40, [R1+0x6a0] ;  /* 0x0006a00001287983 */ /* 0x002f280000300a00 */
[----:B------:R-:W-:Y:S04]  /*20fa0*/  LDGSTS.E [R242+0x25700], desc[UR60][R32.64], P0 ;  /* 0x2570000020f27fae */ /* 0x000fe8000812187c */
[----:B---3--:R-:W3:Y:S04]  /*20fb0*/  LDL.LU.64 R34, [R1+0x660] ;  /* 0x0006600001227983 */ /* 0x008ee80000300a00 */
[----:B------:R-:W3:Y:S04]  /*20fc0*/  LDL.LU.64 R44, [R1+0x620] ;  /* 0x00062000012c7983 */ /* 0x000ee80000300a00 */
[----:B------:R-:W3:Y:S04]  /*20fd0*/  LDL.LU.64 R36, [R1+0x5e0] ;  /* 0x0005e00001247983 */ /* 0x000ee80000300a00 */
[----:B------:R-:W-:Y:S04]  /*20fe0*/  LDGSTS.E [R242+0x25b00], desc[UR60][R30.64], P0 ;  /* 0x25b000001ef27fae */ /* 0x000fe8000812187c */
[----:B------:R-:W3:Y:S04]  /*20ff0*/  LDL.LU.64 R32, [R1+0x5a0] ;  /* 0x0005a00001207983 */ /* 0x000ee80000300a00 */
[----:B------:R-:W-:Y:S04]  /*21000*/  LDGSTS.E [R242+0x25f00], desc[UR60][R28.64], P0 ;  /* 0x25f000001cf27fae */ /* 0x000fe8000812187c */
[----:B------:R-:W-:Y:S04]  /*21010*/  LDGSTS.E [R242+0x26300], desc[UR60][R26.64], P0 ;  /* 0x263000001af27fae */ /* 0x000fe8000812187c */
[----:B------:R-:W-:Y:S04]  /*21020*/  LDGSTS.E [R242+0x26700], desc[UR60][R24.64], P0 ;  /* 0x2670000018f27fae */ /* 0x000fe8000812187c */
[----:B------:R-:W-:Y:S04]  /*21030*/  LDGSTS.E [R242+0x26b00], desc[UR60][R20.64], P0 ;  /* 0x26b0000014f27fae */ /* 0x000fe8000812187c */
[----:B------:R-:W-:Y:S04]  /*21040*/  LDGSTS.E [R242+0x26f00], desc[UR60][R18.64], P0 ;  /* 0x26f0000012f27fae */ /* 0x000fe8000812187c */
[----:B------:R-:W-:Y:S04]  /*21050*/  LDGSTS.E [R242+0x27300], desc[UR60][R16.64], P0 ;  /* 0x2730000010f27fae */ /* 0x000fe8000812187c */
[----:B------:R-:W3:Y:S04]  /*21060*/  LDL.LU.64 R48, [R1+0x560] ;  /* 0x0005600001307983 */ /* 0x000ee80000300a00 */
[----:B------:R-:W-:Y:S04]  /*21070*/  LDGSTS.E [R242+0x27700], desc[UR60][R14.64], P0 ;  /* 0x277000000ef27fae */ /* 0x000fe8000812187c */
[----:B------:R-:W-:Y:S04]  /*21080*/  LDGSTS.E [R242+0x27b00], desc[UR60][R12.64], P0 ;  /* 0x27b000000cf27fae */ /* 0x000fe8000812187c */
[----:B------:R1:W-:Y:S02]  /*21090*/  LDGSTS.E [R242+0x27f00], desc[UR60][R8.64], P0 ;  /* 0x27f0000008f27fae */ /* 0x0003e4000812187c */
[----:B-1----:R-:W-:-:S04]  /*210a0*/  IMAD.WIDE R8, R2, 0x4, R70 ;  /* 0x0000000402087825 */ /* 0x002fc800078e0246 */
[C---:B--2---:R-:W-:Y:S01]  /*210b0*/  IMAD.WIDE R228, R2.reuse, 0x4, R42 ;  /* 0x0000000402e47825 */ /* 0x044fe200078e022a */
[----:B------:R-:W-:Y:S03]  /*210c0*/  LDGSTS.E [R243+0x20380], desc[UR60][R8.64], P0 ;  /* 0x2038000008f37fae */ /* 0x000fe6000812187c */
[C---:B------:R-:W-:Y:S01]  /*210d0*/  IMAD.WIDE R224, R2.reuse, 0x4, R52 ;  /* 0x0000000402e07825 */ /* 0x040fe200078e0234 */
[----:B------:R-:W-:Y:S04]  /*210e0*/  LDGSTS.E [R243+0x20780], desc[UR60][R228.64], P0 ;  /* 0x20780000e4f37fae */ /* 0x000fe8000812187c */
[----:B------:R-:W2:Y:S04]  /*210f0*/  LDL.LU.64 R52, [R1+0x520] ;  /* 0x0005200001347983 */ /* 0x000ea80000300a00 */
[----:B------:R-:W2:Y:S01]  /*21100*/  LDL.LU.64 R46, [R1+0x4e0] ;  /* 0x0004e000012e7983 */ /* 0x000ea20000300a00 */
[----:B----4-:R-:W-:-:S03]  /*21110*/  IMAD.WIDE R250, R2, 0x4, R66 ;  /* 0x0000000402fa7825 */ /* 0x010fc600078e0242 */
[----:B------:R-:W4:Y:S04]  /*21120*/  LDL.LU.64 R70, [R1+0x4a0] ;  /* 0x0004a00001467983 */ /* 0x000f280000300a00 */
[----:B------:R-:W4:Y:S01]  /*21130*/  LDL.LU.64 R66, [R1+0x460] ;  /* 0x0004600001427983 */ /* 0x000f220000300a00 */
[----:B------:R-:W-:-:S03]  /*21140*/  IMAD.WIDE R220, R2, 0x4, R38 ;  /* 0x0000000402dc7825 */ /* 0x000fc600078e0226 */
[----:B------:R-:W-:Y:S01]  /*21150*/  LDGSTS.E [R243+0x20b80], desc[UR60][R224.64], P0 ;  /* 0x20b80000e0f37fae */ /* 0x000fe2000812187c */
[----:B------:R-:W-:-:S03]  /*21160*/  IMAD.WIDE R218, R2, 0x4, R56 ;  /* 0x0000000402da7825 */ /* 0x000fc600078e0238 */
[----:B------:R-:W-:Y:S04]  /*21170*/  LDGSTS.E [R243+0x20f80], desc[UR60][R220.64], P0 ;  /* 0x20f80000dcf37fae */ /* 0x000fe8000812187c */
[----:B------:R-:W-:Y:S01]  /*21180*/  LDGSTS.E [R243+0x21380], desc[UR60][R218.64], P0 ;  /* 0x21380000daf37fae */ /* 0x000fe2000812187c */
[----:B------:R-:W-:-:S03]  /*21190*/  IMAD.WIDE R244, R2, 0x4, R40 ;  /* 0x0000000402f47825 */ /* 0x000fc600078e0228 */
[----:B------:R-:W-:Y:S04]  /*211a0*/  LDGSTS.E [R243+0x21780], desc[UR60][R250.64], P0 ;  /* 0x21780000faf37fae */ /* 0x000fe8000812187c */
[----:B------:R-:W-:Y:S01]  /*211b0*/  LDGSTS.E [R243+0x21b80], desc[UR60][R244.64], P0 ;  /* 0x21b80000f4f37fae */ /* 0x000fe2000812187c */
[----:B---3--:R-:W-:-:S04]  /*211c0*/  IMAD.WIDE R62, R2, 0x4, R34 ;  /* 0x00000004023e7825 */ /* 0x008fc800078e0222 */
[C---:B------:R-:W-:Y:S01]  /*211d0*/  IMAD.WIDE R60, R2.reuse, 0x4, R44 ;  /* 0x00000004023c7825 */ /* 0x040fe200078e022c */
[----:B------:R-:W-:Y:S04]  /*211e0*/  LDGSTS.E [R243+0x21f80], desc[UR60][R62.64], P0 ;  /* 0x21f800003ef37fae */ /* 0x000fe8000812187c */
[----:B------:R-:W3:Y:S01]  /*211f0*/  LDL.LU.64 R44, [R1+0x420] ;  /* 0x00042000012c7983 */ /* 0x000ee20000300a00 */
[----:B------:R-:W-:-:S03]  /*21200*/  IMAD.WIDE R58, R2, 0x4, R36 ;  /* 0x00000004023a7825 */ /* 0x000fc600078e0224 */
[----:B------:R-:W3:Y:S04]  /*21210*/  LDL.LU.64 R42, [R1+0x3e0] ;  /* 0x0003e000012a7983 */ /* 0x000ee80000300a00 */
[----:B------:R-:W3:Y:S04]  /*21220*/  LDL.LU.64 R40, [R1+0x3a0] ;  /* 0x0003a00001287983 */ /* 0x000ee80000300a00 */
[----:B------:R-:W3:Y:S01]  /*21230*/  LDL.LU.64 R38, [R1+0x360] ;  /* 0x0003600001267983 */ /* 0x000ee20000300a00 */
[----:B------:R-:W-:-:S03]  /*21240*/  IMAD.WIDE R56, R2, 0x4, R32 ;  /* 0x0000000402387825 */ /* 0x000fc600078e0220 */
[----:B------:R-:W3:Y:S04]  /*21250*/  LDL.LU.64 R36, [R1+0x320] ;  /* 0x0003200001247983 */ /* 0x000ee80000300a00 */
[----:B------:R-:W3:Y:S04]  /*21260*/  LDL.LU.64 R34, [R1+0x2e0] ;  /* 0x0002e00001227983 */ /* 0x000ee80000300a00 */
[----:B------:R-:W-:Y:S04]  /*21270*/  STL.64 [R1+0x640], R62 ;  /* 0x0006403e01007387 */ /* 0x000fe80000100a00 */
[----:B------:R-:W-:Y:S04]  /*21280*/  STL.64 [R1+0x680], R60 ;  /* 0x0006803c01007387 */ /* 0x000fe80000100a00 */
[----:B------:R-:W3:Y:S04]  /*21290*/  LDL.LU.64 R32, [R1+0x2a0] ;  /* 0x0002a00001207983 */ /* 0x000ee80000300a00 */
[----:B------:R-:W3:Y:S01]  /*212a0*/  LDL.LU.64 R72, [R1+0x260] ;  /* 0x0002600001487983 */ /* 0x000ee20000300a00 */
[----:B------:R-:W-:-:S03]  /*212b0*/  IMAD.WIDE R54, R2, 0x4, R48 ;  /* 0x0000000402367825 */ /* 0x000fc600078e0230 */
[----:B------:R-:W3:Y:S04]  /*212c0*/  LDL.LU.64 R78, [R1+0x220] ;  /* 0x00022000014e7983 */ /* 0x000ee80000300a00 */
[----:B------:R-:W-:Y:S04]  /*212d0*/  STL.64 [R1+0x6c0], R58 ;  /* 0x0006c03a01007387 */ /* 0x000fe80000100a00 */
[----:B------:R-:W3:Y:S04]  /*212e0*/  LDL.LU.64 R68, [R1+0x1e0] ;  /* 0x0001e00001447983 */ /* 0x000ee80000300a00 */
[----:B------:R-:W3:Y:S04]  /*212f0*/  LDL.LU.64 R76, [R1+0x1a0] ;  /* 0x0001a000014c7983 */ /* 0x000ee80000300a00 */
[----:B------:R-:W3:Y:S04]  /*21300*/  LDL.LU.64 R96, [R1+0x160] ;  /* 0x0001600001607983 */ /* 0x000ee80000300a00 */
[----:B------:R-:W-:Y:S04]  /*21310*/  STL.64 [R1+0x700], R56 ;  /* 0x0007003801007387 */ /* 0x000fe80000100a00 */
[----:B------:R-:W3:Y:S04]  /*21320*/  LDL.LU.64 R82, [R1+0x120] ;  /* 0x0001200001527983 */ /* 0x000ee80000300a00 */
[----:B------:R-:W3:Y:S04]  /*21330*/  LDL.LU.64 R64, [R1+0xe0] ;  /* 0x0000e00001407983 */ /* 0x000ee80000300a00 */
[----:B------:R-:W-:Y:S04]  /*21340*/  STL.64 [R1+0x740], R54 ;  /* 0x0007403601007387 */ /* 0x000fe80000100a00 */
[----:B------:R-:W-:Y:S04]  /*21350*/  LDGSTS.E [R243+0x22380], desc[UR60][R60.64], P0 ;  /* 0x223800003cf37fae */ /* 0x000fe8000812187c */
[----:B------:R-:W-:Y:S04]  /*21360*/  LDGSTS.E [R243+0x22780], desc[UR60][R58.64], P0 ;  /* 0x227800003af37fae */ /* 0x000fe8000812187c */
[----:B------:R-:W-:Y:S04]  /*21370*/  LDGSTS.E [R243+0x22b80], desc[UR60][R56.64], P0 ;  /* 0x22b8000038f37fae */ /* 0x000fe8000812187c */
[----:B------:R-:W-:Y:S01]  /*21380*/  LDGSTS.E [R243+0x22f80], desc[UR60][R54.64], P0 ;  /* 0x22f8000036f37fae */ /* 0x000fe2000812187c */
[----:B--2---:R-:W-:-:S04]  /*21390*/  IMAD.WIDE R50, R2, 0x4, R46 ;  /* 0x0000000402327825 */ /* 0x004fc800078e022e */
[C---:B----4-:R-:W-:Y:S02]  /*213a0*/  IMAD.WIDE R48, R2.reuse, 0x4, R70 ;  /* 0x0000000402307825 */ /* 0x050fe400078e0246 */
[----:B------:R-:W2:Y:S02]  /*213b0*/  LDL.LU.64 R70, [R1+0xa0] ;  /* 0x0000a00001467983 */ /* 0x000ea40000300a00 */
[C---:B------:R-:W-:Y:S02]  /*213c0*/  IMAD.WIDE R46, R2.reuse, 0x4, R66 ;  /* 0x00000004022e7825 */ /* 0x040fe400078e0242 */
[----:B------:R-:W4:Y:S02]  /*213d0*/  LDL.LU.64 R66, [R1+0x60] ;  /* 0x0000600001427983 */ /* 0x000f240000300a00 */
[----:B------:R-:W-:-:S05]  /*213e0*/  IMAD.WIDE R52, R2, 0x4, R52 ;  /* 0x0000000402347825 */ /* 0x000fca00078e0234 */
[----:B------:R-:W-:Y:S04]  /*213f0*/  STL.64 [R1+0x780], R52 ;  /* 0x0007803401007387 */ /* 0x000fe80000100a00 */
[----:B------:R-:W-:Y:S04]  /*21400*/  STL.64 [R1+0x7c0], R50 ;  /* 0x0007c03201007387 */ /* 0x000fe80000100a00 */
[----:B------:R-:W-:Y:S04]  /*21410*/  STL.64 [R1+0x800], R48 ;  /* 0x0008003001007387 */ /* 0x000fe80000100a00 */
[----:B------:R-:W-:Y:S04]  /*21420*/  STL.64 [R1+0x840], R46 ;  /* 0x0008402e01007387 */ /* 0x000fe80000100a00 */
[----:B------:R-:W-:Y:S04]  /*21430*/  LDGSTS.E [R243+0x23380], desc[UR60][R52.64], P0 ;  /* 0x2338000034f37fae */ /* 0x000fe8000812187c */
[----:B------:R-:W-:Y:S01]  /*21440*/  LDGSTS.E [R243+0x23780], desc[UR60][R50.64], P0 ;  /* 0x2378000032f37fae */ /* 0x000fe2000812187c */
[----:B---3--:R-:W-:-:S03]  /*21450*/  IMAD.WIDE R44, R2, 0x4, R44 ;  /* 0x00000004022c7825 */ /* 0x008fc600078e022c */
[----:B------:R-:W-:Y:S01]  /*21460*/  LDGSTS.E [R243+0x23b80], desc[UR60][R48.64], P0 ;  /* 0x23b8000030f37fae */ /* 0x000fe2000812187c */
[----:B------:R-:W-:-:S03]  /*21470*/  IMAD.WIDE R42, R2, 0x4, R42 ;  /* 0x00000004022a7825 */ /* 0x000fc600078e022a */
[----:B------:R-:W-:Y:S01]  /*21480*/  STL.64 [R1+0xb58], R44 ;  /* 0x000b582c01007387 */ /* 0x000fe20000100a00 */
[----:B------:R-:W-:-:S03]  /*21490*/  IMAD.WIDE R40, R2, 0x4, R40 ;  /* 0x0000000402287825 */ /* 0x000fc600078e0228 */
[----:B------:R-:W-:Y:S01]  /*214a0*/  STL.64 [R1+0xba0], R42 ;  /* 0x000ba02a01007387 */ /* 0x000fe20000100a00 */
[----:B------:R-:W-:-:S03]  /*214b0*/  IMAD.WIDE R38, R2, 0x4, R38 ;  /* 0x0000000402267825 */ /* 0x000fc600078e0226 */
[----:B------:R-:W-:Y:S01]  /*214c0*/  STL.64 [R1+0xbd8], R40 ;  /* 0x000bd82801007387 */ /* 0x000fe20000100a00 */
[----:B------:R-:W-:-:S03]  /*214d0*/  IMAD.WIDE R36, R2, 0x4, R36 ;  /* 0x0000000402247825 */ /* 0x000fc600078e0224 */
[----:B------:R-:W-:Y:S01]  /*214e0*/  STL.64 [R1+0xc30], R38 ;  /* 0x000c302601007387 */ /* 0x000fe20000100a00 */
[----:B------:R-:W-:-:S03]  /*214f0*/  IMAD.WIDE R34, R2, 0x4, R34 ;  /* 0x0000000402227825 */ /* 0x000fc600078e0222 */
[----:B------:R-:W-:Y:S04]  /*21500*/  STL.64 [R1+0xc70], R36 ;  /* 0x000c702401007387 */ /* 0x000fe80000100a00 */
[----:B------:R-:W-:Y:S04]  /*21510*/  STL.64 [R1+0xcb0], R34 ;  /* 0x000cb02201007387 */ /* 0x000fe80000100a00 */
[----:B------:R-:W-:Y:S01]  /*21520*/  LDGSTS.E [R243+0x23f80], desc[UR60][R46.64], P0 ;  /* 0x23f800002ef37fae */ /* 0x000fe2000812187c */
[----:B------:R-:W-:-:S03]  /*21530*/  IMAD.WIDE R32, R2, 0x4, R32 ;  /* 0x0000000402207825 */ /* 0x000fc600078e0220 */
        /* <DEDUP_REMOVED lines=30> */
[----:B----4-:R-:W-:Y:S01]  /*21720*/  IMAD.WIDE R12, R2, 0x4, R66 ;  /* 0x00000004020c7825 */ /* 0x010fe200078e0242 */
[----:B------:R-:W-:Y:S04]  /*21730*/  STL.64 [R1+0xef8], R14 ;  /* 0x000ef80e01007387 */ /* 0x000fe80000100a00 */
[----:B------:R1:W-:Y:S04]  /*21740*/  STL.64 [R1+0xf38], R12 ;  /* 0x000f380c01007387 */ /* 0x0003e80000100a00 */
[----:B------:R2:W-:Y:S04]  /*21750*/  STL [R1+0x8], RZ ;  /* 0x000008ff01007387 */ /* 0x0005e80000100800 */
        /* <DEDUP_REMOVED lines=98> */
[----:B------:R-:W-:Y:S04]  /*21d80*/  LDGSTS.E [R243+0x27b80], desc[UR60][R14.64], P0 ;  /* 0x27b800000ef37fae */ /* 0x000fe8000812187c */
[----:B------:R2:W-:Y:S04]  /*21d90*/  STL [R1+0x194], RZ ;  /* 0x000194ff01007387 */ /* 0x0005e80000100800 */
[----:B------:R1:W-:Y:S04]  /*21da0*/  LDGSTS.E [R243+0x27f80], desc[UR60][R12.64], P0 ;  /* 0x27f800000cf37fae */ /* 0x0003e8000812187c */
[----:B------:R2:W-:Y:S04]  /*21db0*/  STL [R1+0x198], RZ ;  /* 0x000198ff01007387 */ /* 0x0005e80000100800 */
[----:B------:R2:W-:Y:S01]  /*21dc0*/  STL [R1+0x19c], RZ ;  /* 0x00019cff01007387 */ /* 0x0005e20000100800 */
[----:B-1----:R-:W1:Y:S03]  /*21dd0*/  LDC R12, c[0x0][0x230] ;  /* 0x00008c00ff0c7b82 */ /* 0x002e660000000800 */
        /* <DEDUP_REMOVED lines=19> */
[----:B------:R2:W-:Y:S01]  /*21f10*/  STL [R1+0x1ec], RZ ;  /* 0x0001ecff01007387 */ /* 0x0005e20000100800 */
[----:B-1----:R-:W-:-:S03]  /*21f20*/  VIADD R12, R12, 0x7f ;  /* 0x0000007f0c0c7836 */ /* 0x002fc60000000000 */
[----:B------:R2:W-:Y:S04]  /*21f30*/  STL [R1+0x1f0], RZ ;  /* 0x0001f0ff01007387 */ /* 0x0005e80000100800 */
[----:B------:R2:W-:Y:S04]  /*21f40*/  STL [R1+0x1f4], RZ ;  /* 0x0001f4ff01007387 */ /* 0x0005e80000100800 */
[----:B------:R2:W-:Y:S04]  /*21f50*/  STL [R1+0x1f8], RZ ;  /* 0x0001f8ff01007387 */ /* 0x0005e80000100800 */
[----:B------:R2:W-:Y:S01]  /*21f60*/  STL [R1+0x1fc], RZ ;  /* 0x0001fcff01007387 */ /* 0x0005e20000100800 */
[----:B------:R-:W-:-:S03]  /*21f70*/  ISETP.GE.AND P0, PT, R12, 0x80, PT ;  /* 0x000000800c00780c */ /* 0x000fc60003f06270 */
[----:B------:R-:W0:Y:S01]  /*21f80*/  LDGDEPBAR ;  /* 0x00000000000079af */ /* 0x000e220000000000 */
[----:B------:R-:W-:Y:S02]  /*21f90*/  CS2R R24, SRZ ;  /* 0x0000000000187805 */ /* 0x000fe4000001ff00 */
[----:B------:R-:W-:Y:S02]  /*21fa0*/  CS2R R26, SRZ ;  /* 0x00000000001a7805 */ /* 0x000fe4000001ff00 */
[----:B------:R-:W-:Y:S02]  /*21fb0*/  CS2R R28, SRZ ;  /* 0x00000000001c7805 */ /* 0x000fe4000001ff00 */
[----:B------:R-:W-:Y:S02]  /*21fc0*/  CS2R R30, SRZ ;  /* 0x00000000001e7805 */ /* 0x000fe4000001ff00 */
[----:B------:R-:W-:Y:S02]  /*21fd0*/  CS2R R32, SRZ ;  /* 0x0000000000207805 */ /* 0x000fe4000001ff00 */
[----:B------:R-:W-:-:S02]  /*21fe0*/  CS2R R34, SRZ ;  /* 0x0000000000227805 */ /* 0x000fc4000001ff00 */
        /* <DEDUP_REMOVED lines=57> */
[----:B------:R-:W-:Y:S01]  /*22380*/  CS2R R150, SRZ ;  /* 0x0000000000967805 */ /* 0x000fe2000001ff00 */
[----:B--2---:R-:W-:Y:S06]  /*22390*/  @!P0 BRA `(.L_x_0) ;  /* 0x0000017400348947 */ /* 0x004fec0003800000 */
[----:B------:R-:W2:Y:S04]  /*223a0*/  LDL.LU.64 R174, [R1+0x900] ;  /* 0x0009000001ae7983 */ /* 0x000ea80000300a00 */
[----:B------:R-:W3:Y:S04]  /*223b0*/  LDL.LU.64 R176, [R1+0x908] ;  /* 0x0009080001b07983 */ /* 0x000ee80000300a00 */
        /* <DEDUP_REMOVED lines=11> */
[----:B------:R-:W4:Y:S01]  /*22470*/  LDL.LU.64 R172, [R1+0x898] ;  /* 0x0008980001ac7983 */ /* 0x000f220000300a00 */
[----:B--2---:R-:W-:-:S02]  /*22480*/  IMAD.MOV.U32 R14, RZ, RZ, R174 ;  /* 0x000000ffff0e7224 */ /* 0x004fc400078e00ae */
[----:B------:R-:W-:Y:S02]  /*22490*/  IMAD.MOV.U32 R13, RZ, RZ, R175 ;  /* 0x000000ffff0d7224 */ /* 0x000fe400078e00af */
[----:B---3--:R-:W-:Y:S01]  /*224a0*/  IMAD.MOV.U32 R16, RZ, RZ, R176 ;  /* 0x000000ffff107224 */ /* 0x008fe200078e00b0 */
[----:B------:R-:W2:Y:S01]  /*224b0*/  LDL.LU.64 R174, [R1+0x8a0] ;  /* 0x0008a00001ae7983 */ /* 0x000ea20000300a00 */
[----:B------:R-:W-:Y:S02]  /*224c0*/  IMAD.MOV.U32 R15, RZ, RZ, R177 ;  /* 0x000000ffff0f7224 */ /* 0x000fe400078e00b1 */
[----:B----4-:R-:W-:Y:S01]  /*224d0*/  IMAD.MOV.U32 R18, RZ, RZ, R180 ;  /* 0x000000ffff127224 */ /* 0x010fe200078e00b4 */
[----:B------:R-:W3:Y:S01]  /*224e0*/  LDL.LU.64 R176, [R1+0x868] ;  /* 0x0008680001b07983 */ /* 0x000ee20000300a00 */
[----:B------:R-:W-:-:S03]  /*224f0*/  IMAD.MOV.U32 R17, RZ, RZ, R181 ;  /* 0x000000ffff117224 */ /* 0x000fc600078e00b5 */
[----:B------:R-:W4:Y:S04]  /*22500*/  LDL.LU.64 R184, [R1+0x870] ;  /* 0x0008700001b87983 */ /* 0x000f280000300a00 */
        /* <DEDUP_REMOVED lines=12> */
[----:B------:R-:W-:-:S02]  /*225d0*/  IMAD.MOV.U32 R144, RZ, RZ, R228 ;  /* 0x000000ffff907224 */ /* 0x000fc400078e00e4 */
[----:B------:R-:W-:Y:S02]  /*225e0*/  IMAD.MOV.U32 R145, RZ, RZ, R229 ;  /* 0x000000ffff917224 */ /* 0x000fe400078e00e5 */
[----:B------:R-:W4:Y:S01]  /*225f0*/  LDL.LU.64 R228, [R1+0x9b0] ;  /* 0x0009b00001e47983 */ /* 0x000f220000300a00 */
[----:B--2---:R-:W-:Y:S02]  /*22600*/  IMAD.MOV.U32 R178, RZ, RZ, R180 ;  /* 0x000000ffffb27224 */ /* 0x004fe400078e00b4 */
[----:B---3--:R-:W-:Y:S02]  /*22610*/  IMAD.MOV.U32 R180, RZ, RZ, R190 ;  /* 0x000000ffffb47224 */ /* 0x008fe400078e00be */
[----:B------:R-:W-:Y:S02]  /*22620*/  IMAD.MOV.U32 R190, RZ, RZ, R208 ;  /* 0x000000ffffbe7224 */ /* 0x000fe400078e00d0 */
[----:B----4-:R-:W-:Y:S02]  /*22630*/  IMAD.MOV.U32 R206, RZ, RZ, R148 ;  /* 0x000000ffffce7224 */ /* 0x010fe400078e0094 */
[----:B------:R-:W-:-:S02]  /*22640*/  IMAD.MOV.U32 R205, RZ, RZ, R149 ;  /* 0x000000ffffcd7224 */ /* 0x000fc400078e0095 */
[----:B------:R-:W-:Y:S02]  /*22650*/  IMAD.MOV.U32 R208, RZ, RZ, R230 ;  /* 0x000000ffffd07224 */ /* 0x000fe400078e00e6 */
[----:B------:R-:W-:Y:S02]  /*22660*/  IMAD.MOV.U32 R207, RZ, RZ, R231 ;  /* 0x000000ffffcf7224 */ /* 0x000fe400078e00e7 */
[----:B------:R-:W2:Y:S04]  /*22670*/  LDL.LU.64 R230, [R1+0x9b8] ;  /* 0x0009b80001e67983 */ /* 0x000ea80000300a00 */
[----:B------:R-:W3:Y:S04]  /*22680*/  LDL.LU.64 R148, [R1+0x980] ;  /* 0x0009800001947983 */ /* 0x000ee80000300a00 */
[----:B------:R-:W4:Y:S04]  /*22690*/  LDL.LU.64 R136, [R1+0x988] ;  /* 0x0009880001887983 */ /* 0x000f280000300a00 */
[----:B------:R-:W4:Y:S04]  /*226a0*/  LDL.LU.64 R130, [R1+0x990] ;  /* 0x0009900001827983 */ /* 0x000f280000300a00 */
[----:B------:R-:W4:Y:S04]  /*226b0*/  LDL.LU.64 R132, [R1+0x998] ;  /* 0x0009980001847983 */ /* 0x000f280000300a00 */
[----:B------:R-:W4:Y:S01]  /*226c0*/  LDL.LU.64 R134, [R1+0x960] ;  /* 0x0009600001867983 */ /* 0x000f220000300a00 */
[----:B------:R-:W-:-:S02]  /*226d0*/  IMAD.MOV.U32 R198, RZ, RZ, R216 ;  /* 0x000000ffffc67224 */ /* 0x000fc400078e00d8 */
[----:B------:R-:W-:Y:S02]  /*226e0*/  IMAD.MOV.U32 R216, RZ, RZ, R146 ;  /* 0x000000ffffd87224 */ /* 0x000fe400078e0092 */
[----:B------:R-:W-:Y:S01]  /*226f0*/  IMAD.MOV.U32 R200, RZ, RZ, R210 ;  /* 0x000000ffffc87224 */ /* 0x000fe200078e00d2 */
[----:B------:R-:W-:Y:S01]  /*22700*/  MOV R210, R212 ;  /* 0x000000d400d27202 */ /* 0x000fe20000000f00 */
[----:B------:R-:W-:Y:S02]  /*22710*/  IMAD.MOV.U32 R146, RZ, RZ, R218 ;  /* 0x000000ffff927224 */ /* 0x000fe400078e00da */
[----:B------:R-:W-:Y:S02]  /*22720*/  IMAD.MOV.U32 R189, RZ, RZ, R209 ;  /* 0x000000ffffbd7224 */ /* 0x000fe400078e00d1 */
[----:B------:R-:W-:Y:S02]  /*22730*/  IMAD.MOV.U32 R199, RZ, RZ, R211 ;  /* 0x000000ffffc77224 */ /* 0x000fe400078e00d3 */
[----:B------:R-:W-:-:S02]  /*22740*/  IMAD.MOV.U32 R218, RZ, RZ, R150 ;  /* 0x000000ffffda7224 */ /* 0x000fc400078e0096 */
[----:B------:R-:W-:Y:S02]  /*22750*/  IMAD.MOV.U32 R204, RZ, RZ, R214 ;  /* 0x000000ffffcc7224 */ /* 0x000fe400078e00d6 */
[----:B------:R-:W-:Y:S02]  /*22760*/  IMAD.MOV.U32 R203, RZ, RZ, R215 ;  /* 0x000000ffffcb7224 */ /* 0x000fe400078e00d7 */
[----:B------:R-:W-:Y:S02]  /*22770*/  IMAD.MOV.U32 R209, RZ, RZ, R213 ;  /* 0x000000ffffd17224 */ /* 0x000fe400078e00d5 */
[----:B------:R-:W-:Y:S02]  /*22780*/  IMAD.MOV.U32 R212, RZ, RZ, R138 ;  /* 0x000000ffffd47224 */ /* 0x000fe400078e008a */
[----:B------:R-:W-:Y:S02]  /*22790*/  IMAD.MOV.U32 R211, RZ, RZ, R139 ;  /* 0x000000ffffd37224 */ /* 0x000fe400078e008b */
[----:B------:R-:W-:Y:S01]  /*227a0*/  IMAD.MOV.U32 R150, RZ, RZ, R220 ;  /* 0x000000ffff967224 */ /* 0x000fe200078e00dc */
[----:B------:R-:W4:Y:S01]  /*227b0*/  LDL.LU.64 R138, [R1+0x968] ;  /* 0x00096800018a7983 */ /* 0x000f220000300a00 */
[----:B------:R-:W-:-:S02]  /*227c0*/  IMAD.MOV.U32 R214, RZ, RZ, R142 ;  /* 0x000000ffffd67224 */ /* 0x000fc400078e008e */
[----:B------:R-:W-:Y:S02]  /*227d0*/  IMAD.MOV.U32 R213, RZ, RZ, R143 ;  /* 0x000000ffffd57224 */ /* 0x000fe400078e008f */
[----:B------:R-:W-:Y:S01]  /*227e0*/  IMAD.MOV.U32 R215, RZ, RZ, R147 ;  /* 0x000000ffffd77224 */ /* 0x000fe200078e0093 */
[----:B------:R-:W-:Y:S01]  /*227f0*/  MOV R147, R219 ;  /* 0x000000db00937202 */ /* 0x000fe20000000f00 */
[----:B------:R-:W-:Y:S01]  /*22800*/  IMAD.MOV.U32 R220, RZ, RZ, R222 ;  /* 0x000000ffffdc7224 */ /* 0x000fe200078e00de */
[----:B------:R-:W4:Y:S01]  /*22810*/  LDL.LU.64 R142, [R1+0x970] ;  /* 0x00097000018e7983 */ /* 0x000f220000300a00 */
[----:B------:R-:W-:Y:S01]  /*22820*/  IMAD.MOV.U32 R222, RZ, RZ, R242 ;  /* 0x000000ffffde7224 */ /* 0x000fe200078e00f2 */
[----:B------:R-:W-:Y:S01]  /*22830*/  MOV R242, R224 ;  /* 0x000000e000f27202 */ /* 0x000fe20000000f00 */
[----:B------:R-:W-:Y:S01]  /*22840*/  IMAD.MOV.U32 R219, RZ, RZ, R223 ;  /* 0x000000ffffdb7224 */ /* 0x000fe200078e00df */
[----:B------:R-:W4:Y:S01]  /*22850*/  LDL.LU.64 R126, [R1+0x978] ;  /* 0x00097800017e7983 */ /* 0x000f220000300a00 */
[----:B------:R-:W-:-:S02]  /*22860*/  IMAD.MOV.U32 R224, RZ, RZ, R140 ;  /* 0x000000ffffe07224 */ /* 0x000fc400078e008c */
[----:B------:R-:W-:Y:S02]  /*22870*/  IMAD.MOV.U32 R223, RZ, RZ, R141 ;  /* 0x000000ffffdf7224 */ /* 0x000fe400078e008d */
[----:B------:R-:W4:Y:S01]  /*22880*/  LDL.LU.64 R140, [R1+0x940] ;  /* 0x00094000018c7983 */ /* 0x000f220000300a00 */
[----:B------:R-:W-:Y:S02]  /*22890*/  IMAD.MOV.U32 R197, RZ, RZ, R217 ;  /* 0x000000ffffc57224 */ /* 0x000fe400078e00d9 */
[----:B------:R-:W-:Y:S02]  /*228a0*/  IMAD.MOV.U32 R217, RZ, RZ, R151 ;  /* 0x000000ffffd97224 */ /* 0x000fe400078e0097 */
[----:B------:R-:W-:Y:S02]  /*228b0*/  IMAD.MOV.U32 R151, RZ, RZ, R221 ;  /* 0x000000ffff977224 */ /* 0x000fe400078e00dd */
[----:B------:R-:W-:Y:S02]  /*228c0*/  IMAD.MOV.U32 R202, RZ, RZ, R226 ;  /* 0x000000ffffca7224 */ /* 0x000fe400078e00e2 */
[----:B------:R-:W-:-:S02]  /*228d0*/  IMAD.MOV.U32 R221, RZ, RZ, R243 ;  /* 0x000000ffffdd7224 */ /* 0x000fc400078e00f3 */
[----:B------:R-:W-:Y:S02]  /*228e0*/  IMAD.MOV.U32 R243, RZ, RZ, R225 ;  /* 0x000000fffff37224 */ /* 0x000fe400078e00e1 */
[----:B------:R-:W-:Y:S01]  /*228f0*/  IMAD.MOV.U32 R226, RZ, RZ, R228 ;  /* 0x000000ffffe27224 */ /* 0x000fe200078e00e4 */
[----:B------:R-:W-:Y:S01]  /*22900*/  MOV R201, R227 ;  /* 0x000000e300c97202 */ /* 0x000fe20000000f00 */
[----:B------:R-:W-:Y:S02]  /*22910*/  IMAD.MOV.U32 R225, RZ, RZ, R229 ;  /* 0x000000ffffe17224 */ /* 0x000fe400078e00e5 */
[----:B------:R-:W-:Y:S01]  /*22920*/  IMAD.MOV.U32 R192, RZ, RZ, R232 ;  /* 0x000000ffffc07224 */ /* 0x000fe200078e00e8 */
[----:B------:R-:W-:Y:S01]  /*22930*/  MOV R194, R234 ;  /* 0x000000ea00c27202 */ /* 0x000fe20000000f00 */
[----:B------:R-:W-:Y:S02]  /*22940*/  IMAD.MOV.U32 R179, RZ, RZ, R191 ;  /* 0x000000ffffb37224 */ /* 0x000fe400078e00bf */
[----:B------:R-:W-:-:S02]  /*22950*/  IMAD.MOV.U32 R191, RZ, RZ, R233 ;  /* 0x000000ffffbf7224 */ /* 0x000fc400078e00e9 */
[----:B------:R-:W-:Y:S02]  /*22960*/  IMAD.MOV.U32 R193, RZ, RZ, R235 ;  /* 0x000000ffffc17224 */ /* 0x000fe400078e00eb */
[----:B------:R-:W-:Y:S02]  /*22970*/  IMAD.MOV.U32 R196, RZ, RZ, R236 ;  /* 0x000000ffffc47224 */ /* 0x000fe400078e00ec */
[----:B------:R-:W-:Y:S02]  /*22980*/  IMAD.MOV.U32 R182, RZ, RZ, R238 ;  /* 0x000000ffffb67224 */ /* 0x000fe400078e00ee */
[----:B------:R-:W-:Y:S02]  /*22990*/  IMAD.MOV.U32 R195, RZ, RZ, R237 ;  /* 0x000000ffffc37224 */ /* 0x000fe400078e00ed */
[----:B--2---:R-:W-:Y:S02]  /*229a0*/  IMAD.MOV.U32 R228, RZ, RZ, R230 ;  /* 0x000000ffffe47224 */ /* 0x004fe400078e00e6 */
[----:B------:R-:W-:-:S02]  /*229b0*/  IMAD.MOV.U32 R227, RZ, RZ, R231 ;  /* 0x000000ffffe37224 */ /* 0x000fc400078e00e7 */
[----:B---3--:R-:W-:Y:S01]  /*229c0*/  IMAD.MOV.U32 R230, RZ, RZ, R148 ;  /* 0x000000ffffe67224 */ /* 0x008fe200078e0094 */
[----:B------:R-:W-:Y:S01]  /*229d0*/  MOV R229, R149 ;  /* 0x0000009500e57202 */ /* 0x000fe20000000f00 */
[----:B------:R-:W-:Y:S02]  /*229e0*/  IMAD.MOV.U32 R148, RZ, RZ, R250 ;  /* 0x000000ffff947224 */ /* 0x000fe400078e00fa */
[----:B------:R-:W-:Y:S02]  /*229f0*/  IMAD.MOV.U32 R149, RZ, RZ, R251 ;  /* 0x000000ffff957224 */ /* 0x000fe400078e00fb */
[----:B------:R-:W2:Y:S01]  /*22a00*/  LDL.LU.64 R250, [R1+0x948] ;  /* 0x0009480001fa7983 */ /* 0x000ea20000300a00 */
[----:B----4-:R-:W-:Y:S02]  /*22a10*/  IMAD.MOV.U32 R232, RZ, RZ, R136 ;  /* 0x000000ffffe87224 */ /* 0x010fe400078e0088 */
[----:B------:R-:W-:Y:S02]  /*22a20*/  IMAD.MOV.U32 R231, RZ, RZ, R137 ;  /* 0x000000ffffe77224 */ /* 0x000fe400078e0089 */
[----:B------:R-:W3:Y:S01]  /*22a30*/  LDL.LU.64 R136, [R1+0x950] ;  /* 0x0009500001887983 */ /* 0x000ee20000300a00 */
[----:B------:R-:W-:-:S02]  /*22a40*/  IMAD.MOV.U32 R234, RZ, RZ, R130 ;  /* 0x000000ffffea7224 */ /* 0x000fc400078e0082 */
[----:B------:R-:W-:Y:S01]  /*22a50*/  IMAD.MOV.U32 R233, RZ, RZ, R131 ;  /* 0x000000ffffe97224 */ /* 0x000fe200078e0083 */
[----:B------:R-:W4:Y:S04]  /*22a60*/  LDL.LU.64 R128, [R1+0x958] ;  /* 0x0009580001807983 */ /* 0x000f280000300a00 */
[----:B------:R-:W4:Y:S01]  /*22a70*/  LDL.LU.64 R130, [R1+0x920] ;  /* 0x0009200001827983 */ /* 0x000f220000300a00 */
[----:B------:R-:W-:Y:S02]  /*22a80*/  IMAD.MOV.U32 R236, RZ, RZ, R132 ;  /* 0x000000ffffec7224 */ /* 0x000fe400078e0084 */
[----:B------:R-:W-:Y:S02]  /*22a90*/  IMAD.MOV.U32 R235, RZ, RZ, R133 ;  /* 0x000000ffffeb7224 */ /* 0x000fe400078e0085 */
[----:B------:R-:W4:Y:S04]  /*22aa0*/  LDL.LU.64 R132, [R1+0x928] ;  /* 0x0009280001847983 */ /* 0x000f280000300a00 */
[----:B------:R-:W4:Y:S01]  /*22ab0*/  LDL.LU.64 R120, [R1+0x930] ;  /* 0x0009300001787983 */ /* 0x000f220000300a00 */
[----:B------:R-:W-:Y:S01]  /*22ac0*/  MOV R238, R134 ;  /* 0x0000008600ee7202 */ /* 0x000fe20000000f00 */
[----:B------:R-:W-:-:S02]  /*22ad0*/  IMAD.MOV.U32 R237, RZ, RZ, R135 ;  /* 0x000000ffffed7224 */ /* 0x000fc400078e0087 */
[----:B------:R-:W4:Y:S04]  /*22ae0*/  LDL.LU.64 R134, [R1+0x938] ;  /* 0x0009380001867983 */ /* 0x000f280000300a00 */
[----:B------:R-:W4:Y:S01]  /*22af0*/  LDL.LU.64 R124, [R1+0x8e0] ;  /* 0x0008e000017c7983 */ /* 0x000f220000300a00 */
[----:B------:R-:W-:Y:S01]  /*22b00*/  MOV R20, R152 ;  /* 0x0000009800147202 */ /* 0x000fe20000000f00 */
[----:B------:R-:W-:Y:S02]  /*22b10*/  IMAD.MOV.U32 R152, RZ, RZ, R154 ;  /* 0x000000ffff987224 */ /* 0x000fe400078e009a */
[----:B------:R-:W-:Y:S02]  /*22b20*/  IMAD.MOV.U32 R154, RZ, RZ, R156 ;  /* 0x000000ffff9a7224 */ /* 0x000fe400078e009c */
[----:B------:R-:W-:Y:S01]  /*22b30*/  IMAD.MOV.U32 R156, RZ, RZ, R158 ;  /* 0x000000ffff9c7224 */ /* 0x000fe200078e009e */
[----:B------:R-:W-:Y:S01]  /*22b40*/  MOV R158, R160 ;  /* 0x000000a0009e7202 */ /* 0x000fe20000000f00 */
[----:B------:R-:W-:-:S02]  /*22b50*/  IMAD.MOV.U32 R160, RZ, RZ, R162 ;  /* 0x000000ffffa07224 */ /* 0x000fc400078e00a2 */
[----:B------:R-:W-:Y:S02]  /*22b60*/  IMAD.MOV.U32 R162, RZ, RZ, R164 ;  /* 0x000000ffffa27224 */ /* 0x000fe400078e00a4 */
[----:B------:R-:W-:Y:S02]  /*22b70*/  IMAD.MOV.U32 R164, RZ, RZ, R166 ;  /* 0x000000ffffa47224 */ /* 0x000fe400078e00a6 */
[----:B------:R-:W-:Y:S01]  /*22b80*/  IMAD.MOV.U32 R166, RZ, RZ, R168 ;  /* 0x000000ffffa67224 */ /* 0x000fe200078e00a8 */
[----:B------:R-:W-:Y:S01]  /*22b90*/  MOV R183, R241 ;  /* 0x000000f100b77202 */ /* 0x000fe20000000f00 */
[----:B------:R-:W-:Y:S02]  /*22ba0*/  IMAD.MOV.U32 R19, RZ, RZ, R153 ;  /* 0x000000ffff137224 */ /* 0x000fe400078e0099 */
[----:B------:R-:W-:Y:S02]  /*22bb0*/  IMAD.MOV.U32 R168, RZ, RZ, R170 ;  /* 0x000000ffffa87224 */ /* 0x000fe400078e00aa */
[----:B------:R-:W-:-:S02]  /*22bc0*/  IMAD.MOV.U32 R153, RZ, RZ, R157 ;  /* 0x000000ffff997224 */ /* 0x000fc400078e009d */
[----:B------:R-:W-:Y:S02]  /*22bd0*/  IMAD.MOV.U32 R170, RZ, RZ, R172 ;  /* 0x000000ffffaa7224 */ /* 0x000fe400078e00ac */
[----:B------:R-:W-:Y:S02]  /*22be0*/  IMAD.MOV.U32 R157, RZ, RZ, R161 ;  /* 0x000000ffff9d7224 */ /* 0x000fe400078e00a1 */
[----:B------:R-:W-:Y:S02]  /*22bf0*/  IMAD.MOV.U32 R172, RZ, RZ, R174 ;  /* 0x000000ffffac7224 */ /* 0x000fe400078e00ae */
[----:B------:R-:W-:Y:S01]  /*22c00*/  IMAD.MOV.U32 R241, RZ, RZ, R143 ;  /* 0x000000fffff17224 */ /* 0x000fe200078e008f */
[----:B------:R-:W-:Y:S01]  /*22c10*/  MOV R143, R145 ;  /* 0x00000091008f7202 */ /* 0x000fe20000000f00 */
[----:B------:R-:W-:Y:S01]  /*22c20*/  IMAD.MOV.U32 R161, RZ, RZ, R165 ;  /* 0x000000ffffa17224 */ /* 0x000fe200078e00a5 */
[----:B------:R-:W-:Y:S01]  /*22c30*/  MOV R165, R169 ;  /* 0x000000a900a57202 */ /* 0x000fe20000000f00 */
[----:B------:R-:W-:Y:S01]  /*22c40*/  IMAD.MOV.U32 R174, RZ, RZ, R176 ;  /* 0x000000ffffae7224 */ /* 0x000fe200078e00b0 */
[----:B------:R-:W-:Y:S01]  /*22c50*/  MOV R176, R184 ;  /* 0x000000b800b07202 */ /* 0x000fe20000000f00 */
        /* <DEDUP_REMOVED lines=10> */
[----:B------:R-:W-:Y:S02]  /*22d00*/  IMAD.MOV.U32 R138, RZ, RZ, R242 ;  /* 0x000000ffff8a7224 */ /* 0x000fe400078e00f2 */
        /* <DEDUP_REMOVED lines=8> */
[----:B------:R-:W4:Y:S01]  /*22d90*/  LDL.LU.64 R126, [R1+0x8f0] ;  /* 0x0008f000017e7983 */ /* 0x000f220000300a00 */
[----:B------:R-:W-:Y:S02]  /*22da0*/  IMAD.MOV.U32 R188, RZ, RZ, R248 ;  /* 0x000000ffffbc7224 */ /* 0x000fe400078e00f8 */
        /* <DEDUP_REMOVED lines=10> */
[----:B--2---:R-:W-:Y:S01]  /*22e50*/  IMAD.MOV.U32 R248, RZ, RZ, R250 ;  /* 0x000000fffff87224 */ /* 0x004fe200078e00fa */
[----:B---3--:R-:W-:Y:S01]  /*22e60*/  MOV R250, R136 ;  /* 0x0000008800fa7202 */ /* 0x008fe20000000f00 */
[----:B------:R-:W-:Y:S02]  /*22e70*/  IMAD.MOV.U32 R249, RZ, RZ, R137 ;  /* 0x000000fffff97224 */ /* 0x000fe400078e0089 */
[----:B------:R-:W2:Y:S04]  /*22e80*/  LDL.LU.64 R136, [R1+0x8f8] ;  /* 0x0008f80001887983 */ /* 0x000ea80000300a00 */
[----:B------:R-:W3:Y:S01]  /*22e90*/  LDL.LU.64 R122, [R1+0xaf8] ;  /* 0x000af800017a7983 */ /* 0x000ee20000300a00 */
[----:B------:R-:W-:-:S02]  /*22ea0*/  IMAD.MOV.U32 R247, RZ, RZ, R251 ;  /* 0x000000fffff77224 */ /* 0x000fc400078e00fb */
[----:B----4-:R-:W-:Y:S01]  /*22eb0*/  IMAD.MOV.U32 R252, RZ, RZ, R128 ;  /* 0x000000fffffc7224 */ /* 0x010fe200078e0080 */
[----:B------:R1:W-:Y:S01]  /*22ec0*/  STL [R1+0x204], R130 ;  /* 0x0002048201007387 */ /* 0x0003e20000100800 */
[----:B------:R-:W-:Y:S02]  /*22ed0*/  IMAD.MOV.U32 R251, RZ, RZ, R129 ;  /* 0x000000fffffb7224 */ /* 0x000fe400078e0081 */
[----:B------:R-:W-:Y:S01]  /*22ee0*/  IMAD.MOV.U32 R0, RZ, RZ, R131 ;  /* 0x000000ffff007224 */ /* 0x000fe200078e0083 */
[----:B------:R-:W4:Y:S04]  /*22ef0*/  LDL.LU.64 R128, [R1+0xb00] ;  /* 0x000b000001807983 */ /* 0x000f280000300a00 */
[----:B------:R1:W-:Y:S04]  /*22f00*/  STL [R1+0x200], R0 ;  /* 0x0002000001007387 */ /* 0x0003e80000100800 */
[----:B------:R1:W-:Y:S04]  /*22f10*/  STL [R1+0x20c], R132 ;  /* 0x00020c8401007387 */ /* 0x0003e80000100800 */
[----:B-1----:R-:W4:Y:S01]  /*22f20*/  LDL.LU.64 R130, [R1+0xb08] ;  /* 0x000b080001827983 */ /* 0x002f220000300a00 */
[----:B------:R-:W-:-:S05]  /*22f30*/  IMAD.MOV.U32 R0, RZ, RZ, R133 ;  /* 0x000000ffff007224 */ /* 0x000fca00078e0085 */
[----:B------:R1:W-:Y:S04]  /*22f40*/  STL [R1+0x208], R0 ;  /* 0x0002080001007387 */ /* 0x0003e80000100800 */
[----:B------:R-:W-:Y:S04]  /*22f50*/  STL [R1+0x214], R120 ;  /* 0x0002147801007387 */ /* 0x000fe80000100800 */
[----:B------:R-:W4:Y:S01]  /*22f60*/  LDL.LU.64 R132, [R1+0xb10] ;  /* 0x000b100001847983 */ /* 0x000f220000300a00 */
[----:B-1----:R-:W-:-:S05]  /*22f70*/  IMAD.MOV.U32 R0, RZ, RZ, R121 ;  /* 0x000000ffff007224 */ /* 0x002fca00078e0079 */
[----:B------:R1:W-:Y:S04]  /*22f80*/  STL [R1+0x210], R0 ;  /* 0x0002100001007387 */ /* 0x0003e80000100800 */
[----:B------:R1:W-:Y:S02]  /*22f90*/  STL [R1+0x21c], R134 ;  /* 0x00021c8601007387 */ /* 0x0003e40000100800 */
[----:B-1----:R-:W-:Y:S02]  /*22fa0*/  IMAD.MOV.U32 R0, RZ, RZ, R135 ;  /* 0x000000ffff007224 */ /* 0x002fe400078e0087 */
[----:B------:R-:W4:Y:S04]  /*22fb0*/  LDL.LU.64 R134, [R1+0xab8] ;  /* 0x000ab80001867983 */ /* 0x000f280000300a00 */
[----:B------:R1:W-:Y:S04]  /*22fc0*/  STL [R1+0x218], R0 ;  /* 0x0002180001007387 */ /* 0x0003e80000100800 */
[----:B------:R1:W-:Y:S02]  /*22fd0*/  STL [R1+0x224], R124 ;  /* 0x0002247c01007387 */ /* 0x0003e40000100800 */
[----:B-1----:R-:W-:-:S02]  /*22fe0*/  IMAD.MOV.U32 R0, RZ, RZ, R125 ;  /* 0x000000ffff007224 */ /* 0x002fc400078e007d */
[----:B------:R-:W4:Y:S04]  /*22ff0*/  LDL.LU.64 R124, [R1+0xac0] ;  /* 0x000ac000017c7983 */ /* 0x000f280000300a00 */
[----:B------:R1:W-:Y:S04]  /*23000*/  STL [R1+0x220], R0 ;  /* 0x0002200001007387 */ /* 0x0003e80000100800 */
[----:B------:R1:W-:Y:S02]  /*23010*/  STL [R1+0x22c], R140 ;  /* 0x00022c8c01007387 */ /* 0x0003e40000100800 */
[----:B-1----:R-:W-:-:S02]  /*23020*/  MOV R0, R141 ;  /* 0x0000008d00007202 */ /* 0x002fc40000000f00 */
[----:B------:R-:W4:Y:S04]  /*23030*/  LDL.LU.64 R140, [R1+0xac8] ;  /* 0x000ac800018c7983 */ /* 0x000f280000300a00 */
[----:B------:R1:W-:Y:S04]  /*23040*/  STL [R1+0x228], R0 ;  /* 0x0002280001007387 */ /* 0x0003e80000100800 */
[----:B------:R-:W-:Y:S04]  /*23050*/  STL [R1+0x234], R126 ;  /* 0x0002347e01007387 */ /* 0x000fe80000100800 */
[----:B------:R-:W4:Y:S01]  /*23060*/  LDL.LU.64 R120, [R1+0xad0] ;  /* 0x000ad00001787983 */ /* 0x000f220000300a00 */
[----:B-1----:R-:W-:-:S05]  /*23070*/  IMAD.MOV.U32 R0, RZ, RZ, R127 ;  /* 0x000000ffff007224 */ /* 0x002fca00078e007f */
[----:B------:R1:W-:Y:S04]  /*23080*/  STL [R1+0x230], R0 ;  /* 0x0002300001007387 */ /* 0x0003e80000100800 */
[----:B--2---:R2:W-:Y:S01]  /*23090*/  STL [R1+0x23c], R136 ;  /* 0x00023c8801007387 */ /* 0x0045e20000100800 */
[----:B-1----:R-:W-:-:S03]  /*230a0*/  IMAD.MOV.U32 R0, RZ, RZ, R137 ;  /* 0x000000ffff007224 */ /* 0x002fc600078e0089 */
[----:B--2---:R-:W2:Y:S04]  /*230b0*/  LDL.LU.64 R136, [R1+0xa98] ;  /* 0x000a980001887983 */ /* 0x004ea80000300a00 */
[----:B------:R1:W-:Y:S04]  /*230c0*/  STL [R1+0x238], R0 ;  /* 0x0002380001007387 */ /* 0x0003e80000100800 */
[----:B---3--:R3:W-:Y:S04]  /*230d0*/  STL [R1+0x244], R122 ;  /* 0x0002447a01007387 */ /* 0x0087e80000100800 */
[----:B------:R-:W2:Y:S01]  /*230e0*/  LDL.LU.64 R126, [R1+0xaa0] ;  /* 0x000aa000017e7983 */ /* 0x000ea20000300a00 */
[----:B-1----:R-:W-:-:S05]  /*230f0*/  IMAD.MOV.U32 R0, RZ, RZ, R123 ;  /* 0x000000ffff007224 */ /* 0x002fca00078e007b */
[----:B------:R1:W-:Y:S04]  /*23100*/  STL [R1+0x240], R0 ;  /* 0x0002400001007387 */ /* 0x0003e80000100800 */
[----:B----4-:R4:W-:Y:S04]  /*23110*/  STL [R1+0x24c], R128 ;  /* 0x00024c8001007387 */ /* 0x0109e80000100800 */
[----:B---3--:R-:W3:Y:S01]  /*23120*/  LDL.LU.64 R122, [R1+0xaa8] ;  /* 0x000aa800017a7983 */ /* 0x008ee20000300a00 */
[----:B-1----:R-:W-:-:S05]  /*23130*/  IMAD.MOV.U32 R0, RZ, RZ, R129 ;  /* 0x000000ffff007224 */ /* 0x002fca00078e0081 */
[----:B------:R1:W-:Y:S04]  /*23140*/  STL [R1+0x248], R0 ;  /* 0x0002480001007387 */ /* 0x0003e80000100800 */
[----:B------:R1:W-:Y:S04]  /*23150*/  STL [R1+0x254], R130 ;  /* 0x0002548201007387 */ /* 0x0003e80000100800 */
[----:B----4-:R-:W4:Y:S01]  /*23160*/  LDL.LU.64 R128, [R1+0xab0] ;  /* 0x000ab00001807983 */ /* 0x010f220000300a00 */
[----:B-1----:R-:W-:-:S05]  /*23170*/  IMAD.MOV.U32 R0, RZ, RZ, R131 ;  /* 0x000000ffff007224 */ /* 0x002fca00078e0083 */
[----:B------:R1:W-:Y:S04]  /*23180*/  STL [R1+0x250], R0 ;  /* 0x0002500001007387 */ /* 0x0003e80000100800 */
[----:B------:R1:W-:Y:S04]  /*23190*/  STL [R1+0x25c], R132 ;  /* 0x00025c8401007387 */ /* 0x0003e80000100800 */
[----:B------:R-:W4:Y:S01]  /*231a0*/  LDL.LU.64 R130, [R1+0xa78] ;  /* 0x000a780001827983 */ /* 0x000f220000300a00 */
[----:B-1----:R-:W-:-:S05]  /*231b0*/  IMAD.MOV.U32 R0, RZ, RZ, R133 ;  /* 0x000000ffff007224 */ /* 0x002fca00078e0085 */
[----:B------:R1:W-:Y:S04]  /*231c0*/  STL [R1+0x258], R0 ;  /* 0x0002580001007387 */ /* 0x0003e80000100800 */
[----:B------:R1:W-:Y:S04]  /*231d0*/  STL [R1+0x264], R134 ;  /* 0x0002648601007387 */ /* 0x0003e80000100800 */
[----:B------:R-:W4:Y:S01]  /*231e0*/  LDL.LU.64 R132, [R1+0xa80] ;  /* 0x000a800001847983 */ /* 0x000f220000300a00 */
[----:B-1----:R-:W-:-:S05]  /*231f0*/  IMAD.MOV.U32 R0, RZ, RZ, R135 ;  /* 0x000000ffff007224 */ /* 0x002fca00078e0087 */
[----:B------:R1:W-:Y:S04]  /*23200*/  STL [R1+0x260], R0 ;  /* 0x0002600001007387 */ /* 0x0003e80000100800 */
[----:B------:R-:W-:Y:S04]  /*23210*/  STL [R1+0x26c], R124 ;  /* 0x00026c7c01007387 */ /* 0x000fe80000100800 */
[----:B------:R-:W4:Y:S01]  /*23220*/  LDL.LU.64 R134, [R1+0xa88] ;  /* 0x000a880001867983 */ /* 0x000f220000300a00 */
[----:B-1----:R-:W-:-:S05]  /*23230*/  IMAD.MOV.U32 R0, RZ, RZ, R125 ;  /* 0x000000ffff007224 */ /* 0x002fca00078e007d */
[----:B------:R1:W-:Y:S04]  /*23240*/  STL [R1+0x268], R0 ;  /* 0x0002680001007387 */ /* 0x0003e80000100800 */
[----:B------:R1:W-:Y:S02]  /*23250*/  STL [R1+0x274], R140 ;  /* 0x0002748c01007387 */ /* 0x0003e40000100800 */
[----:B-1----:R-:W-:Y:S02]  /*23260*/  MOV R0, R141 ;  /* 0x0000008d00007202 */ /* 0x002fe40000000f00 */
        /* <DEDUP_REMOVED lines=10> */
[----:B------:R3:W-:Y:S01]  /*23310*/  STL [R1+0x28c], R126 ;  /* 0x00028c7e01007387 */ /* 0x0007e20000100800 */
[----:B-1----:R-:W-:-:S03]  /*23320*/  IMAD.MOV.U32 R0, RZ, RZ, R127 ;  /* 0x000000ffff007224 */ /* 0x002fc600078e007f */
[----:B---3--:R-:W3:Y:S04]  /*23330*/  LDL.LU.64 R126, [R1+0xa68] ;  /* 0x000a6800017e7983 */ /* 0x008ee80000300a00 */
[----:B------:R1:W-:Y:S04]  /*23340*/  STL [R1+0x288], R0 ;  /* 0x0002880001007387 */ /* 0x0003e80000100800 */
[----:B------:R-:W-:Y:S04]  /*23350*/  STL [R1+0x294], R122 ;  /* 0x0002947a01007387 */ /* 0x000fe80000100800 */
[----:B------:R-:W3:Y:S01]  /*23360*/  LDL.LU.64 R120, [R1+0xa70] ;  /* 0x000a700001787983 */ /* 0x000ee20000300a00 */
[----:B-1----:R-:W-:-:S05]  /*23370*/  IMAD.MOV.U32 R0, RZ, RZ, R123 ;  /* 0x000000ffff007224 */ /* 0x002fca00078e007b */
[----:B------:R1:W-:Y:S04]  /*23380*/  STL [R1+0x290], R0 ;  /* 0x0002900001007387 */ /* 0x0003e80000100800 */
[----:B----4-:R4:W-:Y:S01]  /*23390*/  STL [R1+0x29c], R128 ;  /* 0x00029c8001007387 */ /* 0x0109e20000100800 */
[----:B-1----:R-:W-:-:S03]  /*233a0*/  IMAD.MOV.U32 R0, RZ, RZ, R129 ;  /* 0x000000ffff007224 */ /* 0x002fc600078e0081 */
[----:B----4-:R-:W4:Y:S04]  /*233b0*/  LDL.LU.64 R128, [R1+0xa38] ;  /* 0x000a380001807983 */ /* 0x010f280000300a00 */
[----:B------:R1:W-:Y:S04]  /*233c0*/  STL [R1+0x298], R0 ;  /* 0x0002980001007387 */ /* 0x0003e80000100800 */
[----:B------:R1:W-:Y:S02]  /*233d0*/  STL [R1+0x2a4], R130 ;  /* 0x0002a48201007387 */ /* 0x0003e40000100800 */
[----:B-1----:R-:W-:-:S02]  /*233e0*/  IMAD.MOV.U32 R0, RZ, RZ, R131 ;  /* 0x000000ffff007224 */ /* 0x002fc400078e0083 */
[----:B------:R-:W4:Y:S04]  /*233f0*/  LDL.LU.64 R130, [R1+0xa40] ;  /* 0x000a400001827983 */ /* 0x000f280000300a00 */
        /* <DEDUP_REMOVED lines=17> */
[----:B--2---:R-:W-:Y:S01]  /*23510*/  STL [R1+0x2cc], R136 ;  /* 0x0002cc8801007387 */ /* 0x004fe20000100800 */
[----:B-1----:R-:W-:-:S03]  /*23520*/  IMAD.MOV.U32 R0, RZ, RZ, R137 ;  /* 0x000000ffff007224 */ /* 0x002fc600078e0089 */
[----:B------:R-:W2:Y:S04]  /*23530*/  LDL.LU.64 R124, [R1+0xa28] ;  /* 0x000a2800017c7983 */ /* 0x000ea80000300a00 */
[----:B------:R1:W-:Y:S04]  /*23540*/  STL [R1+0x2c8], R0 ;  /* 0x0002c80001007387 */ /* 0x0003e80000100800 */
[----:B---3--:R3:W-:Y:S01]  /*23550*/  STL [R1+0x2d4], R126 ;  /* 0x0002d47e01007387 */ /* 0x0087e20000100800 */
[----:B-1----:R-:W-:-:S03]  /*23560*/  IMAD.MOV.U32 R0, RZ, RZ, R127 ;  /* 0x000000ffff007224 */ /* 0x002fc600078e007f */
[----:B------:R-:W2:Y:S04]  /*23570*/  LDL.LU.64 R136, [R1+0xa30] ;  /* 0x000a300001887983 */ /* 0x000ea80000300a00 */
[----:B------:R1:W-:Y:S04]  /*23580*/  STL [R1+0x2d0], R0 ;  /* 0x0002d00001007387 */ /* 0x0003e80000100800 */
[----:B------:R-:W-:Y:S04]  /*23590*/  STL [R1+0x2dc], R120 ;  /* 0x0002dc7801007387 */ /* 0x000fe80000100800 */
[----:B---3--:R-:W3:Y:S01]  /*235a0*/  LDL.LU.64 R126, [R1+0x9e0] ;  /* 0x0009e000017e7983 */ /* 0x008ee20000300a00 */
        /* <DEDUP_REMOVED lines=30> */
[----:B------:R3:W-:Y:S01]  /*23790*/  STL [R1+0x31c], R136 ;  /* 0x00031c8801007387 */ /* 0x0007e20000100800 */
[----:B-1----:R-:W-:-:S03]  /*237a0*/  IMAD.MOV.U32 R0, RZ, RZ, R137 ;  /* 0x000000ffff007224 */ /* 0x002fc600078e0089 */
[----:B------:R-:W2:Y:S04]  /*237b0*/  LDL.LU.64 R124, [R1+0xbd0] ;  /* 0x000bd000017c7983 */ /* 0x000ea80000300a00 */
[----:B------:R1:W-:Y:S04]  /*237c0*/  STL [R1+0x318], R0 ;  /* 0x0003180001007387 */ /* 0x0003e80000100800 */
[----:B---3--:R-:W-:Y:S04]  /*237d0*/  STL [R1+0x324], R126 ;  /* 0x0003247e01007387 */ /* 0x008fe80000100800 */
[----:B------:R-:W3:Y:S01]  /*237e0*/  LDL.LU.64 R136, [R1+0xbe0] ;  /* 0x000be00001887983 */ /* 0x000ee20000300a00 */
[----:B-1----:R-:W-:-:S05]  /*237f0*/  IMAD.MOV.U32 R0, RZ, RZ, R127 ;  /* 0x000000ffff007224 */ /* 0x002fca00078e007f */
[----:B------:R1:W-:Y:S04]  /*23800*/  STL [R1+0x320], R0 ;  /* 0x0003200001007387 */ /* 0x0003e80000100800 */
[----:B----4-:R4:W-:Y:S01]  /*23810*/  STL [R1+0x32c], R128 ;  /* 0x00032c8001007387 */ /* 0x0109e20000100800 */
[----:B-1----:R-:W-:-:S03]  /*23820*/  IMAD.MOV.U32 R0, RZ, RZ, R129 ;  /* 0x000000ffff007224 */ /* 0x002fc600078e0081 */
[----:B----4-:R-:W4:Y:S04]  /*23830*/  LDL.LU.64 R128, [R1+0xbf0] ;  /* 0x000bf00001807983 */ /* 0x010f280000300a00 */
        /* <DEDUP_REMOVED lines=17> */
[----:B------:R1:W-:Y:S02]  /*23950*/  STL [R1+0x354], R134 ;  /* 0x0003548601007387 */ /* 0x0003e40000100800 */
[----:B-1----:R-:W-:-:S02]  /*23960*/  IMAD.MOV.U32 R0, RZ, RZ, R135 ;  /* 0x000000ffff007224 */ /* 0x002fc400078e0087 */
[----:B------:R-:W4:Y:S04]  /*23970*/  LDL.LU.64 R134, [R1+0xbc8] ;  /* 0x000bc80001867983 */ /* 0x000f280000300a00 */
        /* <DEDUP_REMOVED lines=9> */
[----:B------:R1:W-:Y:S02]  /*23a10*/  STL [R1+0x36c], R136 ;  /* 0x00036c8801007387 */ /* 0x0003e40000100800 */
[----:B-1----:R-:W-:-:S02]  /*23a20*/  IMAD.MOV.U32 R0, RZ, RZ, R137 ;  /* 0x000000ffff007224 */ /* 0x002fc400078e0089 */
[----:B------:R-:W3:Y:S04]  /*23a30*/  LDL.LU.64 R136, [R1+0xb90] ;  /* 0x000b900001887983 */ /* 0x000ee80000300a00 */
        /* <DEDUP_REMOVED lines=29> */
[----:B---3--:R-:W-:Y:S01]  /*23c10*/  STL [R1+0x3ac], R124 ;  /* 0x0003ac7c01007387 */ /* 0x008fe20000100800 */
[----:B-1----:R-:W-:-:S03]  /*23c20*/  IMAD.MOV.U32 R0, RZ, RZ, R125 ;  /* 0x000000ffff007224 */ /* 0x002fc600078e007d */
[----:B------:R-:W3:Y:S04]  /*23c30*/  LDL.LU.64 R122, [R1+0xb48] ;  /* 0x000b4800017a7983 */ /* 0x000ee80000300a00 */
        /* <DEDUP_REMOVED lines=20> */
[----:B------:R1:W-:Y:S02]  /*23d80*/  STL [R1+0x3d0], R0 ;  /* 0x0003d00001007387 */ /* 0x0003e40000100800 */
[----:B-1----:R-:W-:Y:S02]  /*23d90*/  MOV R0, R141 ;  /* 0x0000008d00007202 */ /* 0x002fe40000000f00 */
[----:B------:R1:W-:Y:S04]  /*23da0*/  STL [R1+0x3dc], R140 ;  /* 0x0003dc8c01007387 */ /* 0x0003e80000100800 */
[----:B-1----:R-:W4:Y:S04]  /*23db0*/  LDL.LU.64 R140, [R1+0xad8] ;  /* 0x000ad800018c7983 */ /* 0x002f280000300a00 */
[----:B------:R1:W-:Y:S04]  /*23dc0*/  STL [R1+0x3d8], R0 ;  /* 0x0003d80001007387 */ /* 0x0003e80000100800 */
[----:B------:R1:W-:Y:S04]  /*23dd0*/  STL [R1+0x3e4], R132 ;  /* 0x0003e48401007387 */ /* 0x0003e80000100800 */
[----:B------:R-:W4:Y:S01]  /*23de0*/  LDL.LU.64 R120, [R1+0xae0] ;  /* 0x000ae00001787983 */ /* 0x000f220000300a00 */
[----:B-1----:R-:W-:-:S05]  /*23df0*/  IMAD.MOV.U32 R0, RZ, RZ, R133 ;  /* 0x000000ffff007224 */ /* 0x002fca00078e0085 */
[----:B------:R1:W-:Y:S01]  /*23e00*/  STL [R1+0x3e0], R0 ;  /* 0x0003e00001007387 */ /* 0x0003e20000100800 */
[----:B------:R-:W-:Y:S02]  /*23e10*/  IMAD.MOV.U32 R132, RZ, RZ, R142 ;  /* 0x000000ffff847224 */ /* 0x000fe400078e008e */
[----:B------:R-:W-:Y:S01]  /*23e20*/  IMAD.MOV.U32 R133, RZ, RZ, R143 ;  /* 0x000000ffff857224 */ /* 0x000fe200078e008f */
[----:B--2---:R2:W-:Y:S01]  /*23e30*/  STL [R1+0x3ec], R134 ;  /* 0x0003ec8601007387 */ /* 0x0045e20000100800 */
[----:B-1----:R-:W-:-:S03]  /*23e40*/  IMAD.MOV.U32 R0, RZ, RZ, R135 ;  /* 0x000000ffff007224 */ /* 0x002fc600078e0087 */
[----:B------:R-:W4:Y:S04]  /*23e50*/  LDL.LU.64 R142, [R1+0xae8] ;  /* 0x000ae800018e7983 */ /* 0x000f280000300a00 */
[----:B------:R1:W-:Y:S04]  /*23e60*/  STL [R1+0x3e8], R0 ;  /* 0x0003e80001007387 */ /* 0x0003e80000100800 */
[----:B---3--:R3:W-:Y:S04]  /*23e70*/  STL [R1+0x3f4], R122 ;  /* 0x0003f47a01007387 */ /* 0x0087e80000100800 */
[----:B--2---:R-:W2:Y:S01]  /*23e80*/  LDL.LU.64 R134, [R1+0xaf0] ;  /* 0x000af00001867983 */ /* 0x004ea20000300a00 */
[----:B-1----:R-:W-:-:S03]  /*23e90*/  IMAD.MOV.U32 R0, RZ, RZ, R123 ;  /* 0x000000ffff007224 */ /* 0x002fc600078e007b */
[----:B------:R-:W-:Y:S04]  /*23ea0*/  STL [R1+0x3fc], R136 ;  /* 0x0003fc8801007387 */ /* 0x000fe80000100800 */
[----:B------:R1:W-:Y:S04]  /*23eb0*/  STL [R1+0x3f0], R0 ;  /* 0x0003f00001007387 */ /* 0x0003e80000100800 */
[----:B---3--:R-:W3:Y:S01]  /*23ec0*/  LDL.LU.64 R122, [R1+0x858] ;  /* 0x00085800017a7983 */ /* 0x008ee20000300a00 */
[----:B-1----:R-:W-:-:S05]  /*23ed0*/  IMAD.MOV.U32 R0, RZ, RZ, R137 ;  /* 0x000000ffff007224 */ /* 0x002fca00078e0089 */
[----:B------:R1:W-:Y:S04]  /*23ee0*/  STL [R1+0x3f8], R0 ;  /* 0x0003f80001007387 */ /* 0x0003e80000100800 */
[----:B----4-:R4:W-:Y:S04]  /*23ef0*/  STL [R1+0x404], R128 ;  /* 0x0004048001007387 */ /* 0x0109e80000100800 */
[----:B------:R-:W3:Y:S01]  /*23f00*/  LDL.LU.64 R136, [R1+0x618] ;  /* 0x0006180001887983 */ /* 0x000ee20000300a00 */
[----:B-1----:R-:W-:-:S03]  /*23f10*/  IMAD.MOV.U32 R0, RZ, RZ, R129 ;  /* 0x000000ffff007224 */ /* 0x002fc600078e0081 */
[----:B------:R-:W-:Y:S04]  /*23f20*/  STL [R1+0x40c], R126 ;  /* 0x00040c7e01007387 */ /* 0x000fe80000100800 */
[----:B------:R1:W-:Y:S04]  /*23f30*/  STL [R1+0x400], R0 ;  /* 0x0004000001007387 */ /* 0x0003e80000100800 */
[----:B----4-:R-:W4:Y:S01]  /*23f40*/  LDL.LU.64 R128, [R1+0x458] ;  /* 0x0004580001807983 */ /* 0x010f220000300a00 */
[----:B-1----:R-:W-:-:S05]  /*23f50*/  IMAD.MOV.U32 R0, RZ, RZ, R127 ;  /* 0x000000ffff007224 */ /* 0x002fca00078e007f */
[----:B------:R1:W-:Y:S04]  /*23f60*/  STL [R1+0x408], R0 ;  /* 0x0004080001007387 */ /* 0x0003e80000100800 */
[----:B------:R1:W-:Y:S04]  /*23f70*/  STL [R1+0x414], R130 ;  /* 0x0004148201007387 */ /* 0x0003e80000100800 */
[----:B------:R-:W4:Y:S01]  /*23f80*/  LDL.LU.64 R126, [R1+0x490] ;  /* 0x00049000017e7983 */ /* 0x000f220000300a00 */
[----:B-1----:R-:W-:-:S03]  /*23f90*/  MOV R0, R131 ;  /* 0x0000008300007202 */ /* 0x002fc60000000f00 */
[----:B------:R-:W-:Y:S04]  /*23fa0*/  STL [R1+0x41c], R124 ;  /* 0x00041c7c01007387 */ /* 0x000fe80000100800 */
[----:B------:R1:W-:Y:S04]  /*23fb0*/  STL [R1+0x410], R0 ;  /* 0x0004100001007387 */ /* 0x0003e80000100800 */
[----:B------:R-:W4:Y:S01]  /*23fc0*/  LDL.LU.64 R130, [R1+0x488] ;  /* 0x0004880001827983 */ /* 0x000f220000300a00 */
[----:B-1----:R-:W-:-:S03]  /*23fd0*/  IMAD.MOV.U32 R0, RZ, RZ, R125 ;  /* 0x000000ffff007224 */ /* 0x002fc600078e007d */
[----:B------:R-:W4:Y:S04]  /*23fe0*/  LDL.LU.64 R124, [R1+0x480] ;  /* 0x00048000017c7983 */ /* 0x000f280000300a00 */
[----:B------:R1:W-:Y:S02]  /*23ff0*/  STL [R1+0x418], R0 ;  /* 0x0004180001007387 */ /* 0x0003e40000100800 */
[----:B-1----:R-:W-:Y:S02]  /*24000*/  IMAD.MOV.U32 R0, RZ, RZ, R141 ;  /* 0x000000ffff007224 */ /* 0x002fe400078e008d */
[----:B------:R1:W-:Y:S04]  /*24010*/  STL [R1+0x424], R140 ;  /* 0x0004248c01007387 */ /* 0x0003e80000100800 */
[----:B-1----:R-:W4:Y:S04]  /*24020*/  LDL.LU.64 R140, [R1+0x478] ;  /* 0x00047800018c7983 */ /* 0x002f280000300a00 */
[----:B------:R1:W-:Y:S04]  /*24030*/  STL [R1+0x420], R0 ;  /* 0x0004200001007387 */ /* 0x0003e80000100800 */
[----:B------:R-:W-:Y:S01]  /*24040*/  STL [R1+0x42c], R120 ;  /* 0x00042c7801007387 */ /* 0x000fe20000100800 */
[----:B-1----:R-:W-:-:S03]  /*24050*/  IMAD.MOV.U32 R0, RZ, RZ, R121 ;  /* 0x000000ffff007224 */ /* 0x002fc600078e0079 */
[----:B------:R-:W-:Y:S04]  /*24060*/  STL [R1+0x434], R142 ;  /* 0x0004348e01007387 */ /* 0x000fe80000100800 */
[----:B------:R1:W-:Y:S02]  /*24070*/  STL [R1+0x428], R0 ;  /* 0x0004280001007387 */ /* 0x0003e40000100800 */
[----:B-1----:R-:W-:Y:S02]  /*24080*/  IMAD.MOV.U32 R0, RZ, RZ, R143 ;  /* 0x000000ffff007224 */ /* 0x002fe400078e008f */
[----:B--2---:R-:W-:Y:S04]  /*24090*/  STL [R1+0x43c], R134 ;  /* 0x00043c8601007387 */ /* 0x004fe80000100800 */
[----:B------:R1:W-:Y:S04]  /*240a0*/  STL [R1+0x430], R0 ;  /* 0x0004300001007387 */ /* 0x0003e80000100800 */
[----:B------:R-:W2:Y:S01]  /*240b0*/  LDL.LU.64 R142, [R1+0x818] ;  /* 0x00081800018e7983 */ /* 0x000ea20000300a00 */
[----:B-1----:R-:W-:-:S03]  /*240c0*/  IMAD.MOV.U32 R0, RZ, RZ, R135 ;  /* 0x000000ffff007224 */ /* 0x002fc600078e0087 */
[----:B------:R-:W2:Y:S04]  /*240d0*/  LDL.LU.64 R134, [R1+0x698] ;  /* 0x0006980001867983 */ /* 0x000ea80000300a00 */
[----:B------:R3:W-:Y:S02]  /*240e0*/  STL [R1+0x438], R0 ;  /* 0x0004380001007387 */ /* 0x0007e40000100800 */
[----:B---3--:R-:W-:Y:S02]  /*240f0*/  IMAD.MOV.U32 R0, RZ, RZ, R123 ;  /* 0x000000ffff007224 */ /* 0x008fe400078e007b */
[----:B------:R1:W-:Y:S04]  /*24100*/  STL [R1+0x444], R122 ;  /* 0x0004447a01007387 */ /* 0x0003e80000100800 */
[----:B------:R-:W-:Y:S04]  /*24110*/  STL [R1+0x44c], R136 ;  /* 0x00044c8801007387 */ /* 0x000fe80000100800 */
[----:B------:R3:W-:Y:S04]  /*24120*/  STL [R1+0x440], R0 ;  /* 0x0004400001007387 */ /* 0x0007e80000100800 */
[----:B-1----:R-:W2:Y:S01]  /*24130*/  LDL.LU.64 R122, [R1+0x498] ;  /* 0x00049800017a7983 */ /* 0x002ea20000300a00 */
[----:B---3--:R-:W-:-:S03]  /*24140*/  IMAD.MOV.U32 R0, RZ, RZ, R137 ;  /* 0x000000ffff007224 */ /* 0x008fc600078e0089 */
[----:B------:R-:W3:Y:S04]  /*24150*/  LDL.LU.64 R136, [R1+0x4d8] ;  /* 0x0004d80001887983 */ /* 0x000ee80000300a00 */
[----:B------:R1:W-:Y:S04]  /*24160*/  STL [R1+0x448], R0 ;  /* 0x0004480001007387 */ /* 0x0003e80000100800 */
[----:B----4-:R4:W-:Y:S01]  /*24170*/  STL [R1+0x454], R128 ;  /* 0x0004548001007387 */ /* 0x0109e20000100800 */
[----:B-1----:R-:W-:-:S03]  /*24180*/  IMAD.MOV.U32 R0, RZ, RZ, R129 ;  /* 0x000000ffff007224 */ /* 0x002fc600078e0081 */
[----:B------:R-:W-:Y:S04]  /*24190*/  STL [R1+0x45c], R126 ;  /* 0x00045c7e01007387 */ /* 0x000fe80000100800 */
[----:B------:R1:W-:Y:S04]  /*241a0*/  STL [R1+0x450], R0 ;  /* 0x0004500001007387 */ /* 0x0003e80000100800 */
[----:B----4-:R-:W4:Y:S01]  /*241b0*/  LDL.LU.64 R128, [R1+0x4d0] ;  /* 0x0004d00001807983 */ /* 0x010f220000300a00 */
[----:B-1----:R-:W-:-:S05]  /*241c0*/  MOV R0, R127 ;  /* 0x0000007f00007202 */ /* 0x002fca0000000f00 */
[----:B------:R1:W-:Y:S04]  /*241d0*/  STL [R1+0x458], R0 ;  /* 0x0004580001007387 */ /* 0x0003e80000100800 */
[----:B------:R1:W-:Y:S04]  /*241e0*/  STL [R1+0x464], R130 ;  /* 0x0004648201007387 */ /* 0x0003e80000100800 */
[----:B------:R-:W4:Y:S01]  /*241f0*/  LDL.LU.64 R126, [R1+0x4c8] ;  /* 0x0004c800017e7983 */ /* 0x000f220000300a00 */
[----:B-1----:R-:W-:-:S05]  /*24200*/  IMAD.MOV.U32 R0, RZ, RZ, R131 ;  /* 0x000000ffff007224 */ /* 0x002fca00078e0083 */
[----:B------:R1:W-:Y:S04]  /*24210*/  STL [R1+0x460], R0 ;  /* 0x0004600001007387 */ /* 0x0003e80000100800 */
[----:B------:R-:W-:Y:S04]  /*24220*/  STL [R1+0x46c], R124 ;  /* 0x00046c7c01007387 */ /* 0x000fe80000100800 */
[----:B------:R-:W4:Y:S01]  /*24230*/  LDL.LU.64 R130, [R1+0x4b8] ;  /* 0x0004b80001827983 */ /* 0x000f220000300a00 */
[----:B-1----:R-:W-:-:S03]  /*24240*/  IMAD.MOV.U32 R0, RZ, RZ, R125 ;  /* 0x000000ffff007224 */ /* 0x002fc600078e007d */
[----:B------:R-:W-:Y:S04]  /*24250*/  STL [R1+0x474], R140 ;  /* 0x0004748c01007387 */ /* 0x000fe80000100800 */
[----:B------:R1:W-:Y:S04]  /*24260*/  STL [R1+0x468], R0 ;  /* 0x0004680001007387 */ /* 0x0003e80000100800 */
[----:B------:R-:W-:Y:S01]  /*24270*/  STL [R1+0x47c], R8 ;  /* 0x00047c0801007387 */ /* 0x000fe20000100800 */
[----:B-1----:R-:W-:Y:S02]  /*24280*/  IMAD.MOV.U32 R0, RZ, RZ, R141 ;  /* 0x000000ffff007224 */ /* 0x002fe400078e008d */
[----:B------:R-:W-:-:S02]  /*24290*/  IMAD.MOV.U32 R140, RZ, RZ, R144 ;  /* 0x000000ffff8c7224 */ /* 0x000fc400078e0090 */
[----:B------:R-:W-:Y:S01]  /*242a0*/  IMAD.MOV.U32 R141, RZ, RZ, R145 ;  /* 0x000000ffff8d7224 */ /* 0x000fe200078e0091 */
[----:B------:R1:W-:Y:S04]  /*242b0*/  STL [R1+0x470], R0 ;  /* 0x0004700001007387 */ /* 0x0003e80000100800 */
[----:B------:R-:W4:Y:S04]  /*242c0*/  LDL.LU.64 R144, [R1+0x7d8] ;  /* 0x0007d80001907983 */ /* 0x000f280000300a00 */
[----:B------:R-:W-:Y:S04]  /*242d0*/  STL [R1+0x478], R9 ;  /* 0x0004780901007387 */ /* 0x000fe80000100800 */
[----:B--2---:R2:W-:Y:S01]  /*242e0*/  STL [R1+0x484], R142 ;  /* 0x0004848e01007387 */ /* 0x0045e20000100800 */
[----:B-1----:R-:W-:-:S03]  /*242f0*/  IMAD.MOV.U32 R0, RZ, RZ, R143 ;  /* 0x000000ffff007224 */ /* 0x002fc600078e008f */
[----:B------:R-:W4:Y:S04]  /*24300*/  LDL.LU.64 R124, [R1+0x6d8] ;  /* 0x0006d800017c7983 */ /* 0x000f280000300a00 */
[----:B------:R-:W-:Y:S04]  /*24310*/  STL [R1+0x48c], R134 ;  /* 0x00048c8601007387 */ /* 0x000fe80000100800 */
[----:B------:R1:W-:Y:S01]  /*24320*/  STL [R1+0x480], R0 ;  /* 0x0004800001007387 */ /* 0x0003e20000100800 */
[----:B--2---:R-:W-:Y:S02]  /*24330*/  IMAD.MOV.U32 R142, RZ, RZ, R148 ;  /* 0x000000ffff8e7224 */ /* 0x004fe400078e0094 */
[----:B------:R-:W-:-:S02]  /*24340*/  IMAD.MOV.U32 R143, RZ, RZ, R149 ;  /* 0x000000ffff8f7224 */ /* 0x000fc400078e0095 */
[----:B------:R-:W2:Y:S01]  /*24350*/  LDL.LU.64 R148, [R1+0x5d8] ;  /* 0x0005d80001947983 */ /* 0x000ea20000300a00 */
[----:B-1----:R-:W-:-:S03]  /*24360*/  MOV R0, R135 ;  /* 0x0000008700007202 */ /* 0x002fc60000000f00 */
[----:B------:R-:W-:Y:S04]  /*24370*/  STL [R1+0x494], R122 ;  /* 0x0004947a01007387 */ /* 0x000fe80000100800 */
[----:B------:R1:W-:Y:S04]  /*24380*/  STL [R1+0x488], R0 ;  /* 0x0004880001007387 */ /* 0x0003e80000100800 */
[----:B------:R-:W2:Y:S01]  /*24390*/  LDL.LU.64 R134, [R1+0x518] ;  /* 0x0005180001867983 */ /* 0x000ea20000300a00 */
[----:B-1----:R-:W-:-:S03]  /*243a0*/  IMAD.MOV.U32 R0, RZ, RZ, R123 ;  /* 0x000000ffff007224 */ /* 0x002fc600078e007b */
[----:B---3--:R-:W-:Y:S04]  /*243b0*/  STL [R1+0x49c], R136 ;  /* 0x00049c8801007387 */ /* 0x008fe80000100800 */
[----:B------:R1:W-:Y:S04]  /*243c0*/  STL [R1+0x490], R0 ;  /* 0x0004900001007387 */ /* 0x0003e80000100800 */
[----:B------:R-:W3:Y:S01]  /*243d0*/  LDL.LU.64 R122, [R1+0x510] ;  /* 0x00051000017a7983 */ /* 0x000ee20000300a00 */
[----:B-1----:R-:W-:-:S03]  /*243e0*/  IMAD.MOV.U32 R0, RZ, RZ, R137 ;  /* 0x000000ffff007224 */ /* 0x002fc600078e0089 */
[----:B------:R-:W3:Y:S04]  /*243f0*/  LDL.LU.64 R136, [R1+0x508] ;  /* 0x0005080001887983 */ /* 0x000ee80000300a00 */
[----:B------:R1:W-:Y:S04]  /*24400*/  STL [R1+0x498], R0 ;  /* 0x0004980001007387 */ /* 0x0003e80000100800 */
[----:B----4-:R4:W-:Y:S01]  /*24410*/  STL [R1+0x4a4], R128 ;  /* 0x0004a48001007387 */ /* 0x0109e20000100800 */
[----:B-1----:R-:W-:-:S03]  /*24420*/  IMAD.MOV.U32 R0, RZ, RZ, R129 ;  /* 0x000000ffff007224 */ /* 0x002fc600078e0081 */
[----:B----4-:R-:W4:Y:S04]  /*24430*/  LDL.LU.64 R128, [R1+0x4f8] ;  /* 0x0004f80001807983 */ /* 0x010f280000300a00 */
[----:B------:R1:W-:Y:S04]  /*24440*/  STL [R1+0x4a0], R0 ;  /* 0x0004a00001007387 */ /* 0x0003e80000100800 */
[----:B------:R1:W-:Y:S02]  /*24450*/  STL [R1+0x4ac], R126 ;  /* 0x0004ac7e01007387 */ /* 0x0003e40000100800 */
        /* <DEDUP_REMOVED lines=14> */
[----:B------:R2:W-:Y:S01]  /*24540*/  STL [R1+0x4cc], R124 ;  /* 0x0004cc7c01007387 */ /* 0x0005e20000100800 */
[----:B-1----:R-:W-:-:S03]  /*24550*/  IMAD.MOV.U32 R0, RZ, RZ, R125 ;  /* 0x000000ffff007224 */ /* 0x002fc600078e007d */
[----:B------:R-:W4:Y:S04]  /*24560*/  LDL.LU.64 R144, [R1+0x558] ;  /* 0x0005580001907983 */ /* 0x000f280000300a00 */
[----:B------:R1:W-:Y:S04]  /*24570*/  STL [R1+0x4c8], R0 ;  /* 0x0004c80001007387 */ /* 0x0003e80000100800 */
[----:B--2---:R-:W-:Y:S04]  /*24580*/  STL [R1+0x4d4], R148 ;  /* 0x0004d49401007387 */ /* 0x004fe80000100800 */
[----:B------:R-:W2:Y:S01]  /*24590*/  LDL.LU.64 R124, [R1+0x550] ;  /* 0x00055000017c7983 */ /* 0x000ea20000300a00 */
[----:B-1----:R-:W-:-:S05]  /*245a0*/  MOV R0, R149 ;  /* 0x0000009500007202 */ /* 0x002fca0000000f00 */
[----:B------:R1:W-:Y:S04]  /*245b0*/  STL [R1+0x4d0], R0 ;  /* 0x0004d00001007387 */ /* 0x0003e80000100800 */
[----:B------:R3:W-:Y:S01]  /*245c0*/  STL [R1+0x4dc], R134 ;  /* 0x0004dc8601007387 */ /* 0x0007e20000100800 */
[----:B-1----:R-:W-:-:S03]  /*245d0*/  IMAD.MOV.U32 R0, RZ, RZ, R135 ;  /* 0x000000ffff007224 */ /* 0x002fc600078e0087 */
[----:B------:R-:W2:Y:S04]  /*245e0*/  LDL.LU.64 R148, [R1+0x548] ;  /* 0x0005480001947983 */ /* 0x000ea80000300a00 */
[----:B------:R1:W-:Y:S04]  /*245f0*/  STL [R1+0x4d8], R0 ;  /* 0x0004d80001007387 */ /* 0x0003e80000100800 */
[----:B---3--:R-:W-:Y:S04]  /*24600*/  STL [R1+0x4e4], R122 ;  /* 0x0004e47a01007387 */ /* 0x008fe80000100800 */
[----:B------:R-:W3:Y:S01]  /*24610*/  LDL.LU.64 R134, [R1+0x538] ;  /* 0x0005380001867983 */ /* 0x000ee20000300a00 */
[----:B-1----:R-:W-:-:S03]  /*24620*/  IMAD.MOV.U32 R0, RZ, RZ, R123 ;  /* 0x000000ffff007224 */ /* 0x002fc600078e007b */
[----:B------:R-:W-:Y:S04]  /*24630*/  STL [R1+0x4ec], R136 ;  /* 0x0004ec8801007387 */ /* 0x000fe80000100800 */
[----:B------:R1:W-:Y:S02]  /*24640*/  STL [R1+0x4e0], R0 ;  /* 0x0004e00001007387 */ /* 0x0003e40000100800 */
[----:B-1----:R-:W-:Y:S02]  /*24650*/  IMAD.MOV.U32 R0, RZ, RZ, R137 ;  /* 0x000000ffff007224 */ /* 0x002fe400078e0089 */
[----:B----4-:R-:W-:Y:S04]  /*24660*/  STL [R1+0x4f4], R128 ;  /* 0x0004f48001007387 */ /* 0x010fe80000100800 */
[----:B------:R1:W-:Y:S04]  /*24670*/  STL [R1+0x4e8], R0 ;  /* 0x0004e80001007387 */ /* 0x0003e80000100800 */
[----:B------:R-:W4:Y:S01]  /*24680*/  LDL.LU.64 R136, [R1+0xc08] ;  /* 0x000c080001887983 */ /* 0x000f220000300a00 */
[----:B-1----:R-:W-:-:S03]  /*24690*/  IMAD.MOV.U32 R0, RZ, RZ, R129 ;  /* 0x000000ffff007224 */ /* 0x002fc600078e0081 */
[----:B------:R-:W-:Y:S04]  /*246a0*/  STL [R1+0x4fc], R138 ;  /* 0x0004fc8a01007387 */ /* 0x000fe80000100800 */
        /* <DEDUP_REMOVED lines=8> */
[----:B------:R1:W-:Y:S02]  /*24730*/  STL [R1+0x500], R0 ;  /* 0x0005000001007387 */ /* 0x0003e40000100800 */
[----:B-1----:R-:W-:Y:S02]  /*24740*/  IMAD.MOV.U32 R0, RZ, RZ, R131 ;  /* 0x000000ffff007224 */ /* 0x002fe400078e0083 */
[----:B------:R-:W4:Y:S04]  /*24750*/  LDL.LU.64 R130, [R1+0x598] ;  /* 0x0005980001827983 */ /* 0x000f280000300a00 */
[----:B------:R1:W-:Y:S04]  /*24760*/  STL [R1+0x508], R0 ;  /* 0x0005080001007387 */ /* 0x0003e80000100800 */
[----:B------:R1:W-:Y:S04]  /*24770*/  STL [R1+0x514], R132 ;  /* 0x0005148401007387 */ /* 0x0003e80000100800 */
[----:B------:R-:W4:Y:S01]  /*24780*/  LDL.LU.64 R126, [R1+0x590] ;  /* 0x00059000017e7983 */ /* 0x000f220000300a00 */
[----:B-1----:R-:W-:-:S05]  /*24790*/  IMAD.MOV.U32 R0, RZ, RZ, R133 ;  /* 0x000000ffff007224 */ /* 0x002fca00078e0085 */
[----:B------:R1:W-:Y:S01]  /*247a0*/  STL [R1+0x510], R0 ;  /* 0x0005100001007387 */ /* 0x0003e20000100800 */
[----:B------:R-:W-:Y:S01]  /*247b0*/  MOV R132, R142 ;  /* 0x0000008e00847202 */ /* 0x000fe20000000f00 */
[----:B------:R-:W-:Y:S02]  /*247c0*/  IMAD.MOV.U32 R133, RZ, RZ, R143 ;  /* 0x000000ffff857224 */ /* 0x000fe400078e008f */
[----:B------:R2:W-:Y:S01]  /*247d0*/  STL [R1+0x51c], R144 ;  /* 0x00051c9001007387 */ /* 0x0005e20000100800 */
[----:B-1----:R-:W-:-:S03]  /*247e0*/  IMAD.MOV.U32 R0, RZ, RZ, R145 ;  /* 0x000000ffff007224 */ /* 0x002fc600078e0091 */
[----:B------:R-:W4:Y:S04]  /*247f0*/  LDL.LU.64 R142, [R1+0x588] ;  /* 0x00058800018e7983 */ /* 0x000f280000300a00 */
[----:B--2---:R-:W-:Y:S04]  /*24800*/  STL [R1+0x524], R124 ;  /* 0x0005247c01007387 */ /* 0x004fe80000100800 */
[----:B------:R1:W-:Y:S04]  /*24810*/  STL [R1+0x518], R0 ;  /* 0x0005180001007387 */ /* 0x0003e80000100800 */
[----:B------:R-:W2:Y:S01]  /*24820*/  LDL.LU.64 R144, [R1+0x578] ;  /* 0x0005780001907983 */ /* 0x000ea20000300a00 */
[----:B-1----:R-:W-:-:S03]  /*24830*/  IMAD.MOV.U32 R0, RZ, RZ, R125 ;  /* 0x000000ffff007224 */ /* 0x002fc600078e007d */
[----:B------:R-:W-:Y:S04]  /*24840*/  STL [R1+0x52c], R148 ;  /* 0x00052c9401007387 */ /* 0x000fe80000100800 */
[----:B------:R1:W-:Y:S02]  /*24850*/  STL [R1+0x520], R0 ;  /* 0x0005200001007387 */ /* 0x0003e40000100800 */
[----:B-1----:R-:W-:Y:S02]  /*24860*/  IMAD.MOV.U32 R0, RZ, RZ, R149 ;  /* 0x000000ffff007224 */ /* 0x002fe400078e0095 */
[----:B---3--:R-:W-:Y:S04]  /*24870*/  STL [R1+0x534], R134 ;  /* 0x0005348601007387 */ /* 0x008fe80000100800 */
[----:B------:R1:W-:Y:S04]  /*24880*/  STL [R1+0x528], R0 ;  /* 0x0005280001007387 */ /* 0x0003e80000100800 */
[----:B------:R-:W3:Y:S01]  /*24890*/  LDL.LU.64 R148, [R1+0xc68] ;  /* 0x000c680001947983 */ /* 0x000ee20000300a00 */
[----:B-1----:R-:W-:-:S03]  /*248a0*/  IMAD.MOV.U32 R0, RZ, RZ, R135 ;  /* 0x000000ffff007224 */ /* 0x002fc600078e0087 */
[----:B------:R-:W-:Y:S04]  /*248b0*/  STL [R1+0x53c], R150 ;  /* 0x00053c9601007387 */ /* 0x000fe80000100800 */
[----:B------:R1:W-:Y:S04]  /*248c0*/  STL [R1+0x530], R0 ;  /* 0x0005300001007387 */ /* 0x0003e80000100800 */
[----:B------:R-:W3:Y:S01]  /*248d0*/  LDL.LU.64 R134, [R1+0x810] ;  /* 0x0008100001867983 */ /* 0x000ee20000300a00 */
[----:B-1----:R-:W-:-:S03]  /*248e0*/  IMAD.MOV.U32 R0, RZ, RZ, R151 ;  /* 0x000000ffff007224 */ /* 0x002fc600078e0097 */
        /* <DEDUP_REMOVED lines=8> */
[----:B------:R1:W-:Y:S04]  /*24970*/  STL [R1+0x554], R138 ;  /* 0x0005548a01007387 */ /* 0x0003e80000100800 */
[----:B------:R1:W-:Y:S04]  /*24980*/  STL [R1+0x548], R0 ;  /* 0x0005480001007387 */ /* 0x0003e80000100800 */
[----:B------:R-:W4:Y:S01]  /*24990*/  LDL.LU.64 R128, [R1+0x5d0] ;  /* 0x0005d00001807983 */ /* 0x000f220000300a00 */
[----:B-1----:R-:W-:Y:S01]  /*249a0*/  IMAD.MOV.U32 R138, RZ, RZ, R140 ;  /* 0x000000ffff8a7224 */ /* 0x002fe200078e008c */
[----:B------:R-:W-:Y:S01]  /*249b0*/  MOV R0, R139 ;  /* 0x0000008b00007202 */ /* 0x000fe20000000f00 */
[----:B------:R-:W-:-:S02]  /*249c0*/  IMAD.MOV.U32 R139, RZ, RZ, R141 ;  /* 0x000000ffff8b7224 */ /* 0x000fc400078e008d */
[----:B------:R-:W4:Y:S04]  /*249d0*/  LDL.LU.64 R140, [R1+0x5c8] ;  /* 0x0005c800018c7983 */ /* 0x000f280000300a00 */
[----:B------:R1:W-:Y:S04]  /*249e0*/  STL [R1+0x550], R0 ;  /* 0x0005500001007387 */ /* 0x0003e80000100800 */
[----:B------:R1:W-:Y:S02]  /*249f0*/  STL [R1+0x55c], R130 ;  /* 0x00055c8201007387 */ /* 0x0003e40000100800 */
[----:B-1----:R-:W-:-:S02]  /*24a00*/  IMAD.MOV.U32 R0, RZ, RZ, R131 ;  /* 0x000000ffff007224 */ /* 0x002fc400078e0083 */
[----:B------:R-:W4:Y:S04]  /*24a10*/  LDL.LU.64 R130, [R1+0x5b8] ;  /* 0x0005b80001827983 */ /* 0x000f280000300a00 */
[----:B------:R1:W-:Y:S04]  /*24a20*/  STL [R1+0x558], R0 ;  /* 0x0005580001007387 */ /* 0x0003e80000100800 */
[----:B------:R-:W-:Y:S01]  /*24a30*/  STL [R1+0x564], R126 ;  /* 0x0005647e01007387 */ /* 0x000fe20000100800 */
[----:B-1----:R-:W-:-:S05]  /*24a40*/  IMAD.MOV.U32 R0, RZ, RZ, R127 ;  /* 0x000000ffff007224 */ /* 0x002fca00078e007f */
[----:B------:R1:W-:Y:S04]  /*24a50*/  STL [R1+0x560], R0 ;  /* 0x0005600001007387 */ /* 0x0003e80000100800 */
[----:B------:R2:W-:Y:S01]  /*24a60*/  STL [R1+0x56c], R142 ;  /* 0x00056c8e01007387 */ /* 0x0005e20000100800 */
[----:B-1----:R-:W-:-:S03]  /*24a70*/  IMAD.MOV.U32 R0, RZ, RZ, R143 ;  /* 0x000000ffff007224 */ /* 0x002fc600078e008f */
[----:B--2---:R-:W2:Y:S04]  /*24a80*/  LDL.LU.64 R142, [R1+0xca8] ;  /* 0x000ca800018e7983 */ /* 0x004ea80000300a00 */
[----:B------:R1:W-:Y:S04]  /*24a90*/  STL [R1+0x568], R0 ;  /* 0x0005680001007387 */ /* 0x0003e80000100800 */
[----:B------:R1:W-:Y:S02]  /*24aa0*/  STL [R1+0x574], R144 ;  /* 0x0005749001007387 */ /* 0x0003e40000100800 */
[----:B-1----:R-:W-:-:S02]  /*24ab0*/  IMAD.MOV.U32 R0, RZ, RZ, R145 ;  /* 0x000000ffff007224 */ /* 0x002fc400078e0091 */
[----:B------:R-:W2:Y:S04]  /*24ac0*/  LDL.LU.64 R144, [R1+0xc00] ;  /* 0x000c000001907983 */ /* 0x000ea80000300a00 */
[----:B------:R1:W-:Y:S04]  /*24ad0*/  STL [R1+0x570], R0 ;  /* 0x0005700001007387 */ /* 0x0003e80000100800 */
[----:B------:R1:W-:Y:S02]  /*24ae0*/  STL [R1+0x57c], R146 ;  /* 0x00057c9201007387 */ /* 0x0003e40000100800 */
[----:B-1----:R-:W-:-:S02]  /*24af0*/  IMAD.MOV.U32 R0, RZ, RZ, R147 ;  /* 0x000000ffff007224 */ /* 0x002fc400078e0093 */
[----:B------:R-:W2:Y:S04]  /*24b00*/  LDL.LU.64 R146, [R1+0x788] ;  /* 0x0007880001927983 */ /* 0x000ea80000300a00 */
[----:B------:R1:W-:Y:S04]  /*24b10*/  STL [R1+0x578], R0 ;  /* 0x0005780001007387 */ /* 0x0003e80000100800 */
[----:B---3--:R3:W-:Y:S01]  /*24b20*/  STL [R1+0x584], R148 ;  /* 0x0005849401007387 */ /* 0x0087e20000100800 */
[----:B-1----:R-:W-:-:S03]  /*24b30*/  IMAD.MOV.U32 R0, RZ, RZ, R149 ;  /* 0x000000ffff007224 */ /* 0x002fc600078e0095 */
[----:B---3--:R-:W3:Y:S04]  /*24b40*/  LDL.LU.64 R148, [R1+0x6c8] ;  /* 0x0006c80001947983 */ /* 0x008ee80000300a00 */
[----:B------:R1:W-:Y:S04]  /*24b50*/  STL [R1+0x580], R0 ;  /* 0x0005800001007387 */ /* 0x0003e80000100800 */
[----:B------:R1:W-:Y:S02]  /*24b60*/  STL [R1+0x58c], R134 ;  /* 0x00058c8601007387 */ /* 0x0003e40000100800 */
[----:B-1----:R-:W-:-:S02]  /*24b70*/  MOV R0, R135 ;  /* 0x0000008700007202 */ /* 0x002fc40000000f00 */
        /* <DEDUP_REMOVED lines=34> */
[----:B-1----:R-:W-:-:S02]  /*24da0*/  MOV R0, R147 ;  /* 0x0000009300007202 */ /* 0x002fc40000000f00 */
[----:B------:R-:W2:Y:S04]  /*24db0*/  LDL.LU.64 R146, [R1+0x648] ;  /* 0x0006480001927983 */ /* 0x000ea80000300a00 */
[----:B------:R1:W-:Y:S04]  /*24dc0*/  STL [R1+0x5d0], R0 ;  /* 0x0005d00001007387 */ /* 0x0003e80000100800 */
[----:B---3--:R3:W-:Y:S01]  /*24dd0*/  STL [R1+0x5dc], R148 ;  /* 0x0005dc9401007387 */ /* 0x0087e20000100800 */
        /* <DEDUP_REMOVED lines=32> */
[----:B-1----:R-:W-:-:S03]  /*24fe0*/  MOV R0, R143 ;  /* 0x0000008f00007202 */ /* 0x002fc60000000f00 */
        /* <DEDUP_REMOVED lines=84> */
[----:B------:R-:W4:Y:S04]  /*25530*/  LDL.64 R132, [R1+0xc50] ;  /* 0x000c500001847983 */ /* 0x000f280000100a00 */
        /* <DEDUP_REMOVED lines=22> */
[----:B-1----:R-:W-:-:S03]  /*256a0*/  MOV R0, R151 ;  /* 0x0000009700007202 */ /* 0x002fc60000000f00 */
        /* <DEDUP_REMOVED lines=35> */
[----:B-1----:R-:W-:-:S03]  /*258e0*/  MOV R0, R149 ;  /* 0x0000009500007202 */ /* 0x002fc60000000f00 */
        /* <DEDUP_REMOVED lines=8> */
[----:B----4-:R-:W4:Y:S04]  /*25970*/  LDL.64 R150, [R1+0xc40] ;  /* 0x000c400001967983 */ /* 0x010f280000100a00 */
        /* <DEDUP_REMOVED lines=26> */
[----:B-1----:R-:W-:-:S02]  /*25b20*/  MOV R0, R145 ;  /* 0x0000009100007202 */ /* 0x002fc40000000f00 */
        /* <DEDUP_REMOVED lines=362> */
[----:B------:R-:W-:Y:S04]  /*271d0*/  STL [R1+0xa5c], R134 ;  /* 0x000a5c8601007387 */ /* 0x000fe80000100800 */
[----:B------:R-:W3:Y:S01]  /*271e0*/  LDL.LU.64 R132, [R1+0xe40] ;  /* 0x000e400001847983 */ /* 0x000ee20000300a00 */
[----:B-1----:R-:W-:-:S05]  /*271f0*/  IMAD.MOV.U32 R0, RZ, RZ, R135 ;  /* 0x000000ffff007224 */ /* 0x002fca00078e0087 */
[----:B------:R4:W-:Y:S02]  /*27200*/  STL [R1+0xa58], R0 ;  /* 0x000a580001007387 */ /* 0x0009e40000100800 */
[----:B----4-:R-:W-:Y:S02]  /*27210*/  IMAD.MOV.U32 R0, RZ, RZ, R151 ;  /* 0x000000ffff007224 */ /* 0x010fe400078e0097 */
[----:B------:R1:W-:Y:S04]  /*27220*/  STL [R1+0xa64], R150 ;  /* 0x000a649601007387 */ /* 0x0003e80000100800 */
[----:B-1----:R-:W4:Y:S04]  /*27230*/  LDL.LU.64 R150, [R1+0xdb8] ;  /* 0x000db80001967983 */ /* 0x002f280000300a00 */
[----:B------:R1:W-:Y:S04]  /*27240*/  STL [R1+0xa60], R0 ;  /* 0x000a600001007387 */ /* 0x0003e80000100800 */
        /* <DEDUP_REMOVED lines=19> */
[----:B--2---:R-:W-:Y:S04]  /*27380*/  STL [R1+0xa94], R142 ;  /* 0x000a948e01007387 */ /* 0x004fe80000100800 */
[----:B------:R1:W-:Y:S02]  /*27390*/  STL [R1+0xa88], R0 ;  /* 0x000a880001007387 */ /* 0x0003e40000100800 */
[----:B-1----:R-:W-:Y:S02]  /*273a0*/  IMAD.MOV.U32 R0, RZ, RZ, R143 ;  /* 0x000000ffff007224 */ /* 0x002fe400078e008f */
[----:B------:R-:W2:Y:S04]  /*273b0*/  LDL.LU.64 R142, [R1+0xf08] ;  /* 0x000f0800018e7983 */ /* 0x000ea80000300a00 */
        /* <DEDUP_REMOVED lines=19> */
[----:B------:R-:W-:Y:S04]  /*274f0*/  STL [R1+0xac4], R134 ;  /* 0x000ac48601007387 */ /* 0x000fe80000100800 */
[----:B------:R1:W-:Y:S04]  /*27500*/  STL [R1+0xab8], R0 ;  /* 0x000ab80001007387 */ /* 0x0003e80000100800 */
[----:B----4-:R-:W4:Y:S01]  /*27510*/  LDL.LU.64 R150, [R1+0x1080] ;  /* 0x0010800001967983 */ /* 0x010f220000300a00 */
        /* <DEDUP_REMOVED lines=15> */
[----:B------:R-:W4:Y:S04]  /*27610*/  LDL.LU.64 R140, [R1+0xec0] ;  /* 0x000ec000018c7983 */ /* 0x000f280000300a00 */
[----:B------:R-:W4:Y:S01]  /*27620*/  LDL.LU.64 R128, [R1+0xe38] ;  /* 0x000e380001807983 */ /* 0x000f220000300a00 */
[----:B-1----:R-:W-:-:S05]  /*27630*/  MOV R0, R131 ;  /* 0x0000008300007202 */ /* 0x002fca0000000f00 */
        /* <DEDUP_REMOVED lines=9> */
[----:B------:R3:W-:Y:S04]  /*276d0*/  STL [R1+0xafc], R146 ;  /* 0x000afc9201007387 */ /* 0x0007e80000100800 */
[----:B------:R-:W2:Y:S01]  /*276e0*/  LDL.LU.64 R130, [R1+0x10a0] ;  /* 0x0010a00001827983 */ /* 0x000ea20000300a00 */
[----:B-1----:R-:W-:-:S03]  /*276f0*/  IMAD.MOV.U32 R0, RZ, RZ, R147 ;  /* 0x000000ffff007224 */ /* 0x002fc600078e0093 */
        /* <DEDUP_REMOVED lines=38> */
[----:B-1----:R-:W-:-:S02]  /*27960*/  IMAD.MOV.U32 R0, RZ, RZ, R145 ;  /* 0x000000ffff007224 */ /* 0x002fc400078e0091 */
[----:B------:R-:W-:Y:S04]  /*27970*/  STL [R1+0xb54], R130 ;  /* 0x000b548201007387 */ /* 0x000fe80000100800 */
[----:B------:R1:W-:Y:S04]  /*27980*/  STL [R1+0xb48], R0 ;  /* 0x000b480001007387 */ /* 0x0003e80000100800 */
[----:B------:R-:W2:Y:S01]  /*27990*/  LDL.LU.64 R144, [R1+0x1020] ;  /* 0x0010200001907983 */ /* 0x000ea20000300a00 */
[----:B-1----:R-:W-:-:S03]  /*279a0*/  IMAD.MOV.U32 R0, RZ, RZ, R131 ;  /* 0x000000ffff007224 */ /* 0x002fc600078e0083 */
[----:B---3--:R-:W-:Y:S04]  /*279b0*/  STL [R1+0xb5c], R146 ;  /* 0x000b5c9201007387 */ /* 0x008fe80000100800 */
[----:B------:R1:W-:Y:S02]  /*279c0*/  STL [R1+0xb50], R0 ;  /* 0x000b500001007387 */ /* 0x0003e40000100800 */
[----:B-1----:R-:W-:Y:S02]  /*279d0*/  IMAD.MOV.U32 R0, RZ, RZ, R147 ;  /* 0x000000ffff007224 */ /* 0x002fe400078e0093 */
[----:B------:R-:W3:Y:S04]  /*279e0*/  LDL.LU.64 R146, [R1+0xfb8] ;  /* 0x000fb80001927983 */ /* 0x000ee80000300a00 */
[----:B------:R1:W-:Y:S04]  /*279f0*/  STL [R1+0xb58], R0 ;  /* 0x000b580001007387 */ /* 0x0003e80000100800 */
[----:B------:R1:W-:Y:S02]  /*27a00*/  STL [R1+0xb64], R148 ;  /* 0x000b649401007387 */ /* 0x0003e40000100800 */
[----:B-1----:R-:W-:-:S02]  /*27a10*/  IMAD.MOV.U32 R0, RZ, RZ, R149 ;  /* 0x000000ffff007224 */ /* 0x002fc400078e0095 */
[----:B------:R-:W-:Y:S04]  /*27a20*/  STL [R1+0xb6c], R132 ;  /* 0x000b6c8401007387 */ /* 0x000fe80000100800 */
[----:B------:R1:W-:Y:S04]  /*27a30*/  STL [R1+0xb60], R0 ;  /* 0x000b600001007387 */ /* 0x0003e80000100800 */
[----:B------:R-:W3:Y:S01]  /*27a40*/  LDL.LU.64 R148, [R1+0xf40] ;  /* 0x000f400001947983 */ /* 0x000ee20000300a00 */
[----:B-1----:R-:W-:-:S03]  /*27a50*/  IMAD.MOV.U32 R0, RZ, RZ, R133 ;  /* 0x000000ffff007224 */ /* 0x002fc600078e0085 */
[----:B----4-:R-:W-:Y:S04]  /*27a60*/  STL [R1+0xb74], R150 ;  /* 0x000b749601007387 */ /* 0x010fe80000100800 */
        /* <DEDUP_REMOVED lines=8> */
[----:B------:R-:W-:Y:S01]  /*27af0*/  STL [R1+0xb84], R136 ;  /* 0x000b848801007387 */ /* 0x000fe20000100800 */
[----:B-1----:R-:W-:-:S03]  /*27b00*/  IMAD.MOV.U32 R0, RZ, RZ, R137 ;  /* 0x000000ffff007224 */ /* 0x002fc600078e0089 */
[----:B------:R-:W4:Y:S04]  /*27b10*/  LDL.LU.64 R122, [R1+0x1108] ;  /* 0x00110800017a7983 */ /* 0x000f280000300a00 */
[----:B------:R1:W-:Y:S04]  /*27b20*/  STL [R1+0xb80], R0 ;  /* 0x000b800001007387 */ /* 0x0003e80000100800 */
[----:B------:R-:W-:Y:S04]  /*27b30*/  STL [R1+0xb8c], R138 ;  /* 0x000b8c8a01007387 */ /* 0x000fe80000100800 */
[----:B------:R-:W4:Y:S01]  /*27b40*/  LDL.LU.64 R124, [R1+0x10d8] ;  /* 0x0010d800017c7983 */ /* 0x000f220000300a00 */
        /* <DEDUP_REMOVED lines=8> */
[----:B--2---:R-:W-:Y:S04]  /*27bd0*/  STL [R1+0xb9c], R142 ;  /* 0x000b9c8e01007387 */ /* 0x004fe80000100800 */
[----:B------:R-:W2:Y:S01]  /*27be0*/  LDL.LU.64 R132, [R1+0xf78] ;  /* 0x000f780001847983 */ /* 0x000ea20000300a00 */
[----:B-1----:R-:W-:-:S03]  /*27bf0*/  IMAD.MOV.U32 R0, RZ, RZ, R143 ;  /* 0x000000ffff007224 */ /* 0x002fc600078e008f */
[----:B------:R-:W2:Y:S04]  /*27c00*/  LDL.LU.64 R134, [R1+0xef8] ;  /* 0x000ef80001867983 */ /* 0x000ea80000300a00 */
[----:B------:R1:W-:Y:S04]  /*27c10*/  STL [R1+0xb98], R0 ;  /* 0x000b980001007387 */ /* 0x0003e80000100800 */
[----:B------:R-:W-:Y:S04]  /*27c20*/  STL [R1+0xba4], R144 ;  /* 0x000ba49001007387 */ /* 0x000fe80000100800 */
[----:B------:R-:W2:Y:S01]  /*27c30*/  LDL.LU.64 R136, [R1+0x1130] ;  /* 0x0011300001887983 */ /* 0x000ea20000300a00 */
[----:B-1----:R-:W-:-:S03]  /*27c40*/  IMAD.MOV.U32 R0, RZ, RZ, R145 ;  /* 0x000000ffff007224 */ /* 0x002fc600078e0091 */
[----:B------:R-:W2:Y:S04]  /*27c50*/  LDL.LU.64 R138, [R1+0x1118] ;  /* 0x00111800018a7983 */ /* 0x000ea80000300a00 */
[----:B------:R1:W-:Y:S04]  /*27c60*/  STL [R1+0xba0], R0 ;  /* 0x000ba00001007387 */ /* 0x0003e80000100800 */
[----:B---3--:R-:W-:Y:S04]  /*27c70*/  STL [R1+0xbac], R146 ;  /* 0x000bac9201007387 */ /* 0x008fe80000100800 */
[----:B------:R-:W3:Y:S01]  /*27c80*/  LDL.LU.64 R140, [R1+0x10f0] ;  /* 0x0010f000018c7983 */ /* 0x000ee20000300a00 */
[----:B-1----:R-:W-:-:S03]  /*27c90*/  IMAD.MOV.U32 R0, RZ, RZ, R147 ;  /* 0x000000ffff007224 */ /* 0x002fc600078e0093 */
[----:B------:R-:W3:Y:S04]  /*27ca0*/  LDL.LU.64 R142, [R1+0x10b8] ;  /* 0x0010b800018e7983 */ /* 0x000ee80000300a00 */
[----:B------:R1:W-:Y:S04]  /*27cb0*/  STL [R1+0xba8], R0 ;  /* 0x000ba80001007387 */ /* 0x0003e80000100800 */
[----:B------:R-:W-:Y:S04]  /*27cc0*/  STL [R1+0xbb4], R148 ;  /* 0x000bb49401007387 */ /* 0x000fe80000100800 */
[----:B------:R-:W3:Y:S01]  /*27cd0*/  LDL.LU.64 R144, [R1+0x1070] ;  /* 0x0010700001907983 */ /* 0x000ee20000300a00 */
[----:B-1----:R-:W-:-:S03]  /*27ce0*/  IMAD.MOV.U32 R0, RZ, RZ, R149 ;  /* 0x000000ffff007224 */ /* 0x002fc600078e0095 */
[----:B------:R-:W3:Y:S04]  /*27cf0*/  LDL.LU.64 R146, [R1+0x1018] ;  /* 0x0010180001927983 */ /* 0x000ee80000300a00 */
[----:B------:R1:W-:Y:S04]  /*27d00*/  STL [R1+0xbb0], R0 ;  /* 0x000bb00001007387 */ /* 0x0003e80000100800 */
[----:B----4-:R4:W-:Y:S01]  /*27d10*/  STL [R1+0xbbc], R150 ;  /* 0x000bbc9601007387 */ /* 0x0109e20000100800 */
[----:B-1----:R-:W-:-:S03]  /*27d20*/  MOV R0, R151 ;  /* 0x0000009700007202 */ /* 0x002fc60000000f00 */
[----:B------:R-:W3:Y:S04]  /*27d30*/  LDL.LU.64 R148, [R1+0xfb0] ;  /* 0x000fb00001947983 */ /* 0x000ee80000300a00 */
[----:B------:R-:W-:Y:S04]  /*27d40*/  STL [R1+0xbc4], R120 ;  /* 0x000bc47801007387 */ /* 0x000fe80000100800 */
[----:B------:R1:W-:Y:S04]  /*27d50*/  STL [R1+0xbb8], R0 ;  /* 0x000bb80001007387 */ /* 0x0003e80000100800 */
[----:B----4-:R-:W4:Y:S01]  /*27d60*/  LDL.LU.64 R150, [R1+0xf38] ;  /* 0x000f380001967983 */ /* 0x010f220000300a00 */
[----:B-1----:R-:W-:-:S03]  /*27d70*/  IMAD.MOV.U32 R0, RZ, RZ, R121 ;  /* 0x000000ffff007224 */ /* 0x002fc600078e0079 */
[----:B------:R-:W-:Y:S04]  /*27d80*/  STL [R1+0xbcc], R122 ;  /* 0x000bcc7a01007387 */ /* 0x000fe80000100800 */
[----:B------:R1:W-:Y:S02]  /*27d90*/  STL [R1+0xbc0], R0 ;  /* 0x000bc00001007387 */ /* 0x0003e40000100800 */
[----:B-1----:R-:W-:Y:S02]  /*27da0*/  IMAD.MOV.U32 R0, RZ, RZ, R123 ;  /* 0x000000ffff007224 */ /* 0x002fe400078e007b */
[----:B------:R-:W-:Y:S04]  /*27db0*/  STL [R1+0xbd4], R124 ;  /* 0x000bd47c01007387 */ /* 0x000fe80000100800 */
[----:B------:R1:W-:Y:S04]  /*27dc0*/  STL [R1+0xbc8], R0 ;  /* 0x000bc80001007387 */ /* 0x0003e80000100800 */
[----:B------:R-:W-:Y:S01]  /*27dd0*/  STL [R1+0xbdc], R126 ;  /* 0x000bdc7e01007387 */ /* 0x000fe20000100800 */
[----:B-1----:R-:W-:-:S05]  /*27de0*/  IMAD.MOV.U32 R0, RZ, RZ, R125 ;  /* 0x000000ffff007224 */ /* 0x002fca00078e007d */
[----:B------:R1:W-:Y:S04]  /*27df0*/  STL [R1+0xbd0], R0 ;  /* 0x000bd00001007387 */ /* 0x0003e80000100800 */
[----:B------:R-:W-:Y:S01]  /*27e00*/  STL [R1+0xbe4], R128 ;  /* 0x000be48001007387 */ /* 0x000fe20000100800 */
[----:B-1----:R-:W-:-:S05]  /*27e10*/  IMAD.MOV.U32 R0, RZ, RZ, R127 ;  /* 0x000000ffff007224 */ /* 0x002fca00078e007f */
[----:B------:R1:W-:Y:S04]  /*27e20*/  STL [R1+0xbd8], R0 ;  /* 0x000bd80001007387 */ /* 0x0003e80000100800 */
[----:B------:R-:W-:Y:S01]  /*27e30*/  STL [R1+0xbec], R130 ;  /* 0x000bec8201007387 */ /* 0x000fe20000100800 */
[----:B-1----:R-:W-:-:S05]  /*27e40*/  IMAD.MOV.U32 R0, RZ, RZ, R129 ;  /* 0x000000ffff007224 */ /* 0x002fca00078e0081 */
[----:B------:R1:W-:Y:S02]  /*27e50*/  STL [R1+0xbe0], R0 ;  /* 0x000be00001007387 */ /* 0x0003e40000100800 */
[----:B-1----:R-:W-:Y:S02]  /*27e60*/  IMAD.MOV.U32 R0, RZ, RZ, R131 ;  /* 0x000000ffff007224 */ /* 0x002fe400078e0083 */
[----:B--2---:R-:W-:Y:S04]  /*27e70*/  STL [R1+0xbf4], R132 ;  /* 0x000bf48401007387 */ /* 0x004fe80000100800 */
        /* <DEDUP_REMOVED lines=8> */
[----:B-1----:R-:W-:-:S05]  /*27f00*/  MOV R0, R137 ;  /* 0x0000008900007202 */ /* 0x002fca0000000f00 */
[----:B------:R1:W-:Y:S02]  /*27f10*/  STL [R1+0xc00], R0 ;  /* 0x000c000001007387 */ /* 0x0003e40000100800 */
[----:B-1----:R-:W-:Y:S02]  /*27f20*/  IMAD.MOV.U32 R0, RZ, RZ, R139 ;  /* 0x000000ffff007224 */ /* 0x002fe400078e008b */
[----:B---3--:R-:W-:Y:S04]  /*27f30*/  STL [R1+0xc14], R140 ;  /* 0x000c148c01007387 */ /* 0x008fe80000100800 */
        /* <DEDUP_REMOVED lines=13> */
[----:B-1----:R-:W-:-:S05]  /*28010*/  IMAD.MOV.U32 R0, RZ, RZ, R149 ;  /* 0x000000ffff007224 */ /* 0x002fca00078e0095 */
[----:B------:R1:W-:Y:S04]  /*28020*/  STL [R1+0xc30], R0 ;  /* 0x000c300001007387 */ /* 0x0003e80000100800 */
[----:B----4-:R-:W-:Y:S01]  /*28030*/  STL [R1+0xc3c], R150 ;  /* 0x000c3c9601007387 */ /* 0x010fe20000100800 */
[----:B-1----:R-:W-:-:S05]  /*28040*/  IMAD.MOV.U32 R0, RZ, RZ, R151 ;  /* 0x000000ffff007224 */ /* 0x002fca00078e0097 */
[----:B------:R1:W-:Y:S04]  /*28050*/  STL [R1+0xc38], R0 ;  /* 0x000c380001007387 */ /* 0x0003e80000100800 */
[----:B------:R2:W-:Y:S04]  /*28060*/  STL [R1], RZ ;  /* 0x000000ff01007387 */ /* 0x0005e80000100800 */
        /* <DEDUP_REMOVED lines=105> */
[----:B------:R-:W-:-:S03]  /*28700*/  SHF.R.S32.HI R6, RZ, 0x1f, R12 ;  /* 0x0000001fff067819 */ /* 0x000fc6000001140c */
[----:B------:R2:W-:Y:S04]  /*28710*/  STL [R1+0x1a8], RZ ;  /* 0x0001a8ff01007387 */ /* 0x0005e80000100800 */
[----:B------:R2:W-:Y:S04]  /*28720*/  STL [R1+0x1ac], RZ ;  /* 0x0001acff01007387 */ /* 0x0005e80000100800 */
[----:B------:R2:W-:Y:S04]  /*28730*/  STL [R1+0x1b0], RZ ;  /* 0x0001b0ff01007387 */ /* 0x0005e80000100800 */
[----:B------:R2:W-:Y:S01]  /*28740*/  STL [R1+0x1b4], RZ ;  /* 0x0001b4ff01007387 */ /* 0x0005e20000100800 */
[----:B------:R-:W-:-:S03]  /*28750*/  LEA.HI R6, R6, R12, RZ, 0x7 ;  /* 0x0000000c06067211 */ /* 0x000fc600078f38ff */
[----:B------:R2:W-:Y:S04]  /*28760*/  STL [R1+0x1b8], RZ ;  /* 0x0001b8ff01007387 */ /* 0x0005e80000100800 */
[----:B------:R2:W-:Y:S04]  /*28770*/  STL [R1+0x1bc], RZ ;  /* 0x0001bcff01007387 */ /* 0x0005e80000100800 */
[----:B------:R2:W-:Y:S04]  /*28780*/  STL [R1+0x1c0], RZ ;  /* 0x0001c0ff01007387 */ /* 0x0005e80000100800 */
[----:B------:R2:W-:Y:S01]  /*28790*/  STL [R1+0x1c4], RZ ;  /* 0x0001c4ff01007387 */ /* 0x0005e20000100800 */
[----:B------:R-:W-:-:S03]  /*287a0*/  SHF.R.S32.HI R6, RZ, 0x7, R6 ;  /* 0x00000007ff067819 */ /* 0x000fc60000011406 */
[----:B------:R2:W-:Y:S01]  /*287b0*/  STL [R1+0x1c8], RZ ;  /* 0x0001c8ff01007387 */ /* 0x0005e20000100800 */
[----:B------:R-:W-:-:S03]  /*287c0*/  UMOV UR4, 0x1 ;  /* 0x0000000100047882 */ /* 0x000fc60000000000 */
[----:B------:R2:W-:Y:S04]  /*287d0*/  STL [R1+0x1cc], RZ ;  /* 0x0001ccff01007387 */ /* 0x0005e80000100800 */
[----:B------:R2:W-:Y:S01]  /*287e0*/  STL [R1+0x1d0], RZ ;  /* 0x0001d0ff01007387 */ /* 0x0005e20000100800 */
[----:B------:R-:W-:-:S03]  /*287f0*/  MOV R5, UR4 ;  /* 0x0000000400057c02 */ /* 0x000fc60008000f00 */
[----:B------:R2:W-:Y:S01]  /*28800*/  STL [R1+0x1d4], RZ ;  /* 0x0001d4ff01007387 */ /* 0x0005e20000100800 */
[----:B------:R-:W-:-:S03]  /*28810*/  UMOV UR4, 0xffffffff ;  /* 0xffffffff00047882 */ /* 0x000fc60000000000 */
[----:B------:R2:W-:Y:S01]  /*28820*/  STL [R1+0x1d8], RZ ;  /* 0x0001d8ff01007387 */ /* 0x0005e20000100800 */
[----:B------:R-:W-:-:S03]  /*28830*/  VIADD R8, R6, 0xfffffffe ;  /* 0xfffffffe06087836 */ /* 0x000fc60000000000 */
[----:B------:R2:W-:Y:S01]  /*28840*/  STL [R1+0x1dc], RZ ;  /* 0x0001dcff01007387 */ /* 0x0005e20000100800 */
[----:B------:R-:W-:-:S03]  /*28850*/  IMAD.U32 R6, RZ, RZ, UR4 ;  /* 0x00000004ff067e24 */ /* 0x000fc6000f8e00ff */
        /* <DEDUP_REMOVED lines=8> */
[----:B------:R2:W-:Y:S01]  /*288e0*/  STL [R1+0xc40], R6 ;  /* 0x000c400601007387 */ /* 0x0005e20000100800 */
[----:B------:R-:W-:-:S02]  /*288f0*/  SHF.R.S32.HI R3, RZ, 0x1f, R4 ;  /* 0x0000001fff037819 */ /* 0x000fc40000011404 */
[----:B-1----:R-:W-:Y:S01]  /*28900*/  SHF.R.S32.HI R0, RZ, 0x1f, R2 ;  /* 0x0000001fff007819 */ /* 0x002fe20000011402 */
[----:B------:R-:W-:Y:S01]  /*28910*/  IMAD.MOV.U32 R12, RZ, RZ, RZ ;  /* 0x000000ffff0c7224 */ /* 0x000fe200078e00ff */
[C---:B------:R-:W-:Y:S01]  /*28920*/  SHF.L.U64.HI R3, R4.reuse, 0x2, R3 ;  /* 0x0000000204037819 */ /* 0x040fe20000010203 */
[----:B------:R-:W-:Y:S01]  /*28930*/  IMAD.SHL.U32 R4, R4, 0x4, RZ ;  /* 0x0000000404047824 */ /* 0x000fe200078e00ff */
[C---:B------:R-:W-:Y:S01]  /*28940*/  SHF.L.U64.HI R0, R2.reuse, 0x2, R0 ;  /* 0x0000000202007819 */ /* 0x040fe20000010200 */
[----:B------:R-:W-:Y:S01]  /*28950*/  IMAD.SHL.U32 R2, R2, 0x4, RZ ;  /* 0x0000000402027824 */ /* 0x000fe200078e00ff */
        /* <DEDUP_REMOVED lines=63> */
[----:B--2---:R-:W-:-:S07]  /*28d50*/  CS2R R150, SRZ ;  /* 0x0000000000967805 */ /* 0x004fce000001ff00 */
.L_x_1:
[----:B------:R-:W2:Y:S01]  /*28d60*/  LDL.LU R8, [R1+0xc40] ;  /* 0x000c400001087983 */ /* 0x000ea20000300800 */
[----:B------:R-:W-:-:S04]  /*28d70*/  DEPBAR.LE SB0, 0x2 ;  /* 0x000080800000791a */ /* 0x000fc80000000000 */
[----:B------:R-:W3:Y:S04]  /*28d80*/  LDL R6, [R1+0xc48] ;  /* 0x000c480001067983 */ /* 0x000ee80000100800 */
[----:B------:R-:W-:Y:S04]  /*28d90*/  STL.64 [R1+0x1748], R250 ;  /* 0x001748fa01007387 */ /* 0x000fe80000100a00 */
        /* <DEDUP_REMOVED lines=49> */
[----:B-----5:R-:W-:Y:S04]  /*290b0*/  STL.64 [R1+0x15b8], R150 ;  /* 0x0015b89601007387 */ /* 0x020fe80000100a00 */
        /* <DEDUP_REMOVED lines=12> */
[----:B------:R1:W-:Y:S04]  /*29180*/  STL.64 [R1+0x1550], R124 ;  /* 0x0015507c01007387 */ /* 0x0003e80000100a00 */
[----:B-1----:R-:W4:Y:S04]  /*29190*/  LDL.LU.64 R124, [R1] ;  /* 0x00000000017c7983 */ /* 0x002f280000300a00 */
        /* <DEDUP_REMOVED lines=63> */
[----:B--2---:R-:W-:Y:S01]  /*29590*/  R2UR UR4, R8 ;  /* 0x00000000080472ca */ /* 0x004fe200000e0000 */
[----:B------:R-:W-:Y:S01]  /*295a0*/  UMOV UR7, 0x40000040 ;  /* 0x4000004000077882 */ /* 0x000fe20000000000 */
[----:B---3--:R-:W-:Y:S01]  /*295b0*/  R2UR UR20, R6 ;  /* 0x00000000061472ca */ /* 0x008fe200000e0000 */
[----:B------:R-:W-:Y:S08]  /*295c0*/  BAR.SYNC.DEFER_BLOCKING 0x0 ;  /* 0x0000000000007b1d */ /* 0x000ff00000010000 */
[----:B------:R-:W1:Y:S01]  /*295d0*/  LDC R8, c[0x0][0x230] ;  /* 0x00008c00ff087b82 */ /* 0x000e620000000800 */
[----:B-----5:R2:W-:Y:S01]  /*295e0*/  STL [R1+0x1534], R7 ;  /* 0x0015340701007387 */ /* 0x0205e20000100800 */
[----:B------:R-:W-:-:S04]  /*295f0*/  UIADD3 UR4, UR4, 0x1, URZ ;  /* 0x0000000104047890 */ /* 0x000fc8000fffe03f */
[----:B------:R-:W-:-:S04]  /*29600*/  UISETP.GT.AND UP0, UPT, UR4, 0x2, UPT ;  /* 0x000000020400788c */ /* 0x000fc8000bf04270 */
[----:B------:R-:W-:Y:S01]  /*29610*/  USEL UR5, UR4, URZ, !UP0 ;  /* 0x0000003f04057287 */ /* 0x000fe2000c000000 */
[----:B--2---:R-:W2:Y:S03]  /*29620*/  LDC R7, c[0x0][0x230] ;  /* 0x00008c00ff077b82 */ /* 0x004ea60000000800 */
[----:B------:R-:W-:Y:S02]  /*29630*/  ULEA UR4, UR5, UR20, 0x10 ;  /* 0x0000001405047291 */ /* 0x000fe4000f8e803f */
[----:B------:R-:W-:Y:S01]  /*29640*/  IMAD.U32 R6, RZ, RZ, UR5 ;  /* 0x00000005ff067e24 */ /* 0x000fe2000f8e00ff */
[----:B------:R-:W-:Y:S02]  /*29650*/  ULEA UR5, UR5, UR20, 0x11 ;  /* 0x0000001405057291 */ /* 0x000fe4000f8e883f */
[----:B------:R-:W-:Y:S02]  /*29660*/  UIADD3 UR4, UR4, 0x60000, URZ ;  /* 0x0006000004047890 */ /* 0x000fe4000fffe03f */
[----:B------:R-:W-:Y:S01]  /*29670*/  USHF.R.U32.HI UR5, URZ, 0x4, UR5 ;  /* 0x000000043f057899 */ /* 0x000fe20008011605 */
[----:B------:R-:W-:Y:S01]  /*29680*/  STL [R1+0xc40], R6 ;  /* 0x000c400601007387 */ /* 0x000fe20000100800 */
[----:B------:R-:W-:-:S02]  /*29690*/  USHF.R.U32.HI UR4, URZ, 0x4, UR4 ;  /* 0x000000043f047899 */ /* 0x000fc40008011604 */
[----:B------:R-:W-:Y:S02]  /*296a0*/  USGXT.U32 UR6, UR5, 0xe ;  /* 0x0000000e0506789a */ /* 0x000fe40008000000 */
[----:B------:R-:W-:Y:S01]  /*296b0*/  USGXT.U32 UR8, UR4, 0xe ;  /* 0x0000000e0408789a */ /* 0x000fe20008000000 */
[----:B------:R-:W-:Y:S01]  /*296c0*/  UMOV UR5, 0x40000040 ;  /* 0x4000004000057882 */ /* 0x000fe20000000000 */
[----:B------:R-:W-:-:S05]  /*296d0*/  UIADD3 UR10, UP1, UR6, 0x2, URZ ;  /* 0x00000002060a7890 */ /* 0x000fca000ff3e03f */
[----:B------:R-:W-:Y:S01]  /*296e0*/  UMOV UR4, UR8 ;  /* 0x0000000800047c82 */ /* 0x000fe20008000000 */
[----:B------:R-:W-:Y:S01]  /*296f0*/  UIADD3 UR8, UP0, UR8, 0x2, URZ ;  /* 0x0000000208087890 */ /* 0x000fe2000ff1e03f */
[----:B----4-:R-:W-:-:S06]  /*29700*/  WARPGROUP.ARRIVE ;  /* 0x00000000000079c5 */ /* 0x010fcc0000000000 */
[----:B------:R-:W-:Y:S01]  /*29710*/  HGMMA.64x256x8.F32.TF32 R124, gdesc[UR4], R124, gsb0 ;  /* 0x07e00000047c79f0 */ /* 0x000fe2000800287c */
[----:B------:R-:W-:Y:S01]  /*29720*/  UMOV UR4, URZ ;  /* 0x0000003f00047c82 */ /* 0x000fe20008000000 */
[----:B------:R-:W-:Y:S01]  /*29730*/  UMOV UR5, URZ ;  /* 0x0000003f00057c82 */ /* 0x000fe20008000000 */
[----:B------:R-:W-:Y:S02]  /*29740*/  UIADD3.X UR9, UR4, 0x40000040, URZ, UP0, !UPT ;  /* 0x4000004004097890 */ /* 0x000fe400087fe43f */
[----:B------:R-:W-:Y:S02]  /*29750*/  UIADD3.X UR11, UR5, 0x40000040, URZ, UP1, !UPT ;  /* 0x40000040050b7890 */ /* 0x000fe40008ffe43f */
[----:B------:R-:W-:Y:S02]  /*29760*/  UIADD3.64 UR12, UR8, 0x2, URZ ;  /* 0x00000002080c7897 */ /* 0x000fe4000fffe03f */
[----:B------:R-:W-:Y:S02]  /*29770*/  UIADD3.64 UR14, UR10, 0x2, URZ ;  /* 0x000000020a0e7897 */ /* 0x000fe4000fffe03f */
[----:B------:R-:W-:-:S02]  /*29780*/  UIADD3.64 UR18, UR10, 0x7fe, URZ ;  /* 0x000007fe0a127897 */ /* 0x000fc4000fffe03f */
[----:B------:R-:W-:Y:S02]  /*29790*/  UIADD3.64 UR16, UR8, 0x3fe, URZ ;  /* 0x000003fe08107897 */ /* 0x000fe4000fffe03f */
[----:B------:R-:W-:Y:S02]  /*297a0*/  UIADD3.64 UR22, UR10, 0x802, URZ ;  /* 0x000008020a167897 */ /* 0x000fe4000fffe03f */
[----:B------:R-:W-:Y:S01]  /*297b0*/  UIADD3.64 UR26, UR10, 0x804, URZ ;  /* 0x000008040a1a7897 */ /* 0x000fe2000fffe03f */
[----:B------:R-:W-:Y:S01]  /*297c0*/  UMOV UR4, UR18 ;  /* 0x0000001200047c82 */ /* 0x000fe20008000000 */
[----:B------:R-:W-:Y:S01]  /*297d0*/  UMOV UR5, UR19 ;  /* 0x0000001300057c82 */ /* 0x000fe20008000000 */
[----:B------:R-:W-:Y:S02]  /*297e0*/  UIADD3.64 UR24, UR8, 0x404, URZ ;  /* 0x0000040408187897 */ /* 0x000fe4000fffe03f */
[----:B------:R-:W-:Y:S02]  /*297f0*/  UIADD3.64 UR30, UR10, 0xffe, URZ ;  /* 0x00000ffe0a1e7897 */ /* 0x000fe4000fffe03f */
[----:B------:R-:W-:-:S02]  /*29800*/  UIADD3.64 UR28, UR8, 0x7fe, URZ ;  /* 0x000007fe081c7897 */ /* 0x000fc4000fffe03f */
[----:B------:R-:W-:Y:S02]  /*29810*/  UIADD3.64 UR34, UR10, 0x1000, URZ ;  /* 0x000010000a227897 */ /* 0x000fe4000fffe03f */
[----:B------:R-:W-:Y:S02]  /*29820*/  UIADD3.64 UR32, UR8, 0x800, URZ ;  /* 0x0000080008207897 */ /* 0x000fe4000fffe03f */
[----:B------:R-:W-:Y:S02]  /*29830*/  UIADD3.64 UR38, UR10, 0x1002, URZ ;  /* 0x000010020a267897 */ /* 0x000fe4000fffe03f */
        /* <DEDUP_REMOVED lines=10> */
[----:B------:R-:W-:Y:S01]  /*298e0*/  UIADD3.64 UR56, UR8, 0xc04, URZ ;  /* 0x00000c0408387897 */ /* 0x000fe2000fffe03f */
[----:B------:R-:W-:Y:S02]  /*298f0*/  WARPGROUP.DEPBAR.LE gsb0, 0x0 ;  /* 0x00008000000079c5 */ /* 0x000fe40000010000 */
[----:B------:R-:W-:-:S06]  /*29900*/  WARPGROUP.ARRIVE ;  /* 0x00000000000079c5 */ /* 0x000fcc0000000000 */
[----:B------:R-:W-:Y:S03]  /*29910*/  HGMMA.64x256x8.F32.TF32 R124, gdesc[UR8], R124, gsb0 ;  /* 0x07e00000087c79f0 */ /* 0x000fe6000800287c */
[----:B------:R-:W-:Y:S02]  /*29920*/  WARPGROUP.DEPBAR.LE gsb0, 0x0 ;  /* 0x00008000000079c5 */ /* 0x000fe40000010000 */
[----:B------:R-:W-:-:S15]  /*29930*/  WARPGROUP.ARRIVE ;  /* 0x00000000000079c5 */ /* 0x000fde0000000000 */
[----:B------:R-:W-:-:S08]  /*29940*/  NOP ;  /* 0x0000000000007918 */ /* 0x000fd00000000000 */
[----:B------:R-:W-:Y:S01]  /*29950*/  HGMMA.64x256x8.F32.TF32 R124, gdesc[UR12], R124, gsb0 ;  /* 0x07e000000c7c79f0 */ /* 0x000fe2000800287c */
[----:B------:R-:W-:Y:S02]  /*29960*/  UIADD3.64 UR14, UR10, 0x4, URZ ;  /* 0x000000040a0e7897 */ /* 0x000fe4000fffe03f */
[----:B------:R-:W-:Y:S01]  /*29970*/  UIADD3.64 UR12, UR8, 0x4, URZ ;  /* 0x00000004080c7897 */ /* 0x000fe2000fffe03f */
[----:B------:R-:W-:Y:S02]  /*29980*/  WARPGROUP.DEPBAR.LE gsb0, 0x0 ;  /* 0x00008000000079c5 */ /* 0x000fe40000010000 */
[----:B------:R-:W-:-:S15]  /*29990*/  WARPGROUP.ARRIVE ;  /* 0x00000000000079c5 */ /* 0x000fde0000000000 */
[----:B------:R-:W-:-:S07]  /*299a0*/  NOP ;  /* 0x0000000000007918 */ /* 0x000fce0000000000 */
        /* <DEDUP_REMOVED lines=10> */
[----:B------:R-:W-:Y:S01]  /*29a50*/  HGMMA.64x256x8.F32.TF32 R124, gdesc[UR16], R124, gsb0 ;  /* 0x07e00000107c79f0 */ /* 0x000fe2000800287c */
[----:B------:R-:W-:Y:S01]  /*29a60*/  UMOV UR17, UR20 ;  /* 0x0000001400117c82 */ /* 0x000fe20008000000 */
[----:B------:R-:W-:Y:S01]  /*29a70*/  UIADD3.64 UR20, UR8, 0x402, URZ ;  /* 0x0000040208147897 */ /* 0x000fe2000fffe03f */
[----:B------:R-:W-:Y:S02]  /*29a80*/  WARPGROUP.DEPBAR.LE gsb0, 0x0 ;  /* 0x00008000000079c5 */ /* 0x000fe40000010000 */
[----:B------:R-:W-:-:S15]  /*29a90*/  WARPGROUP.ARRIVE ;  /* 0x00000000000079c5 */ /* 0x000fde0000000000 */
[----:B------:R-:W-:-:S08]  /*29aa0*/  NOP ;  /* 0x0000000000007918 */ /* 0x000fd00000000000 */
[----:B------:R-:W-:Y:S01]  /*29ab0*/  HGMMA.64x256x8.F32.TF32 R124, gdesc[UR20], R124, gsb0 ;  /* 0x07e00000147c79f0 */ /* 0x000fe2000800287c */
[----:B------:R-:W-:Y:S01]  /*29ac0*/  UMOV UR20, UR4 ;  /* 0x0000000400147c82 */ /* 0x000fe20008000000 */
[----:B------:R-:W-:Y:S01]  /*29ad0*/  UMOV UR21, UR5 ;  /* 0x0000000500157c82 */ /* 0x000fe20008000000 */
[----:B------:R-:W-:Y:S02]  /*29ae0*/  WARPGROUP.DEPBAR.LE gsb0, 0x0 ;  /* 0x00008000000079c5 */ /* 0x000fe40000010000 */
[----:B------:R-:W-:-:S15]  /*29af0*/  WARPGROUP.ARRIVE ;  /* 0x00000000000079c5 */ /* 0x000fde0000000000 */
[----:B------:R-:W-:-:S08]  /*29b00*/  NOP ;  /* 0x0000000000007918 */ /* 0x000fd00000000000 */
[----:B------:R-:W-:Y:S03]  /*29b10*/  HGMMA.64x256x8.F32.TF32 R124, gdesc[UR24], R124, gsb0 ;  /* 0x07e00000187c79f0 */ /* 0x000fe6000800287c */
        /* <DEDUP_REMOVED lines=33> */
[----:B------:R-:W-:Y:S04]  /*29d30*/  STL.64 [R1], R124 ;  /* 0x0000007c01007387 */ /* 0x000fe80000100a00 */
        /* <DEDUP_REMOVED lines=63> */
[----:B---3--:R-:W3:Y:S04]  /*2a130*/  LDL.LU.64 R250, [R1+0x1748] ;  /* 0x0017480001fa7983 */ /* 0x008ee80000300a00 */
[----:B------:R-:W4:Y:S04]  /*2a140*/  LDL.LU.64 R248, [R1+0x1740] ;  /* 0x0017400001f87983 */ /* 0x000f280000300a00 */
[----:B------:R-:W3:Y:S04]  /*2a150*/  LDL.LU.64 R246, [R1+0x1738] ;  /* 0x0017380001f67983 */ /* 0x000ee80000300a00 */
        /* <DEDUP_REMOVED lines=47> */
[----:B------:R-:W3:Y:S04]  /*2a450*/  LDL.LU.64 R150, [R1+0x15b8] ;  /* 0x0015b80001967983 */ /* 0x000ee80000300a00 */
        /* <DEDUP_REMOVED lines=12> */
[----:B------:R-:W3:Y:S01]  /*2a520*/  LDL.LU.64 R124, [R1+0x1550] ;  /* 0x00155000017c7983 */ /* 0x000ee20000300a00 */
[----:B------:R-:W-:Y:S01]  /*2a530*/  UIADD3.64 UR4, UR8, 0x1fe, URZ ;  /* 0x000001fe08047897 */ /* 0x000fe2000fffe03f */
[----:B-1----:R-:W-:Y:S01]  /*2a540*/  VIADD R8, R8, 0x7f ;  /* 0x0000007f08087836 */ /* 0x002fe20000000000 */
[----:B------:R-:W-:Y:S01]  /*2a550*/  UIADD3.64 UR12, UR10, 0x2, URZ ;  /* 0x000000020a0c7897 */ /* 0x000fe2000fffe03f */
[----:B--2---:R-:W-:Y:S01]  /*2a560*/  VIADD R7, R7, 0xffffff00 ;  /* 0xffffff0007077836 */ /* 0x004fe20000000000 */
[----:B------:R-:W-:-:S02]  /*2a570*/  UIADD3.64 UR24, UR8, 0x604, URZ ;  /* 0x0000060408187897 */ /* 0x000fc4000fffe03f */
[----:B------:R-:W-:Y:S01]  /*2a580*/  UIADD3.64 UR28, UR8, 0x9fe, URZ ;  /* 0x000009fe081c7897 */ /* 0x000fe2000fffe03f */
[----:B------:R-:W-:Y:S01]  /*2a590*/  SHF.R.S32.HI R6, RZ, 0x1f, R8 ;  /* 0x0000001fff067819 */ /* 0x000fe20000011408 */
[----:B------:R-:W-:Y:S02]  /*2a5a0*/  UIADD3.64 UR32, UR8, 0xa00, URZ ;  /* 0x00000a0008207897 */ /* 0x000fe4000fffe03f */
[----:B------:R-:W-:Y:S01]  /*2a5b0*/  UIADD3.64 UR36, UR8, 0xa02, URZ ;  /* 0x00000a0208247897 */ /* 0x000fe2000fffe03f */
[----:B------:R-:W-:Y:S01]  /*2a5c0*/  LEA.HI R6, R6, R8, RZ, 0x7 ;  /* 0x0000000806067211 */ /* 0x000fe200078f38ff */
[----:B------:R-:W-:Y:S02]  /*2a5d0*/  UIADD3.64 UR40, UR8, 0xa04, URZ ;  /* 0x00000a0408287897 */ /* 0x000fe4000fffe03f */
[----:B------:R-:W-:Y:S01]  /*2a5e0*/  UIADD3.64 UR44, UR8, 0xdfe, URZ ;  /* 0x00000dfe082c7897 */ /* 0x000fe2000fffe03f */
[----:B------:R-:W-:Y:S01]  /*2a5f0*/  SHF.R.S32.HI R6, RZ, 0x7, R6 ;  /* 0x00000007ff067819 */ /* 0x000fe20000011406 */
[----:B------:R-:W-:-:S02]  /*2a600*/  UIADD3.64 UR48, UR8, 0xe00, URZ ;  /* 0x00000e0008307897 */ /* 0x000fc4000fffe03f */
[----:B------:R-:W-:Y:S02]  /*2a610*/  UIADD3.64 UR52, UR8, 0xe02, URZ ;  /* 0x00000e0208347897 */ /* 0x000fe4000fffe03f */
[----:B------:R-:W-:Y:S01]  /*2a620*/  UIADD3.64 UR56, UR8, 0xe04, URZ ;  /* 0x00000e0408387897 */ /* 0x000fe2000fffe03f */
[----:B------:R-:W-:-:S05]  /*2a630*/  VIADD R6, R6, 0xfffffffe ;  /* 0xfffffffe06067836 */ /* 0x000fca0000000000 */
[----:B------:R-:W-:Y:S01]  /*2a640*/  ISETP.GE.AND P0, PT, R12, R6, PT ;  /* 0x000000060c00720c */ /* 0x000fe20003f06270 */
[----:B---3--:R-:W-:-:S06]  /*2a650*/  WARPGROUP.ARRIVE ;  /* 0x00000000000079c5 */ /* 0x008fcc0000000000 */
[----:B------:R-:W-:Y:S01]  /*2a660*/  HGMMA.64x256x8.F32.TF32 R24, gdesc[UR4], R24, gsb0 ;  /* 0x07e00000041879f0 */ /* 0x000fe20008002818 */
[----:B------:R-:W-:Y:S01]  /*2a670*/  UIADD3.64 UR4, UR8, 0x200, URZ ;  /* 0x0000020008047897 */ /* 0x000fe2000fffe03f */
[----:B------:R-:W-:Y:S01]  /*2a680*/  UMOV UR6, UR10 ;  /* 0x0000000a00067c82 */ /* 0x000fe20008000000 */
[----:B------:R-:W-:Y:S01]  /*2a690*/  UMOV UR7, UR11 ;  /* 0x0000000b00077c82 */ /* 0x000fe20008000000 */
[----:B------:R-:W-:Y:S01]  /*2a6a0*/  UMOV UR11, UR17 ;  /* 0x00000011000b7c82 */ /* 0x000fe20008000000 */
[----:B------:R-:W-:Y:S01]  /*2a6b0*/  UIADD3.64 UR16, UR8, 0x600, URZ ;  /* 0x0000060008107897 */ /* 0x000fe2000fffe03f */
[----:B------:R-:W-:Y:S01]  /*2a6c0*/  R2UR UR10, R5 ;  /* 0x00000000050a72ca */ /* 0x000fe200000e0000 */
[----:B------:R-:W-:Y:S01]  /*2a6d0*/  IMAD R5, R12, -0x80, R7 ;  /* 0xffffff800c057824 */ /* 0x000fe200078e0207 */
[----:B------:R-:W-:Y:S01]  /*2a6e0*/  IADD3 R14, P3, R14, R4, RZ ;  /* 0x000000040e0e7210 */ /* 0x000fe20007f7e0ff */
[----:B------:R-:W2:Y:S03]  /*2a6f0*/  LDL.LU R7, [R1+0x25c] ;  /* 0x00025c0001077983 */ /* 0x000ea60000300800 */
[----:B------:R-:W-:Y:S01]  /*2a700*/  ISETP.GT.AND P1, PT, R5, RZ, PT ;  /* 0x000000ff0500720c */ /* 0x000fe20003f24270 */
[----:B------:R-:W-:-:S02]  /*2a710*/  WARPGROUP.DEPBAR.LE gsb0, 0x0 ;  /* 0x00008000000079c5 */ /* 0x000fc40000010000 */
[----:B------:R-:W-:-:S13]  /*2a720*/  WARPGROUP.ARRIVE ;  /* 0x00000000000079c5 */ /* 0x000fda0000000000 */
[----:B------:R-:W-:Y:S01]  /*2a730*/  HGMMA.64x256x8.F32.TF32 R24, gdesc[UR4], R24, gsb0 ;  /* 0x07e00000041879f0 */ /* 0x000fe20008002818 */
[----:B------:R-:W-:Y:S01]  /*2a740*/  UIADD3.64 UR4, UR8, 0x202, URZ ;  /* 0x0000020208047897 */ /* 0x000fe2000fffe03f */
[----:B------:R-:W-:Y:S01]  /*2a750*/  UMOV UR6, UR12 ;  /* 0x0000000c00067c82 */ /* 0x000fe20008000000 */
[----:B------:R-:W-:Y:S01]  /*2a760*/  UMOV UR7, UR13 ;  /* 0x0000000d00077c82 */ /* 0x000fe20008000000 */
[----:B------:R-:W-:Y:S01]  /*2a770*/  UIADD3.64 UR12, UR8, 0x204, URZ ;  /* 0x00000204080c7897 */ /* 0x000fe2000fffe03f */
[----:B------:R-:W-:Y:S02]  /*2a780*/  WARPGROUP.DEPBAR.LE gsb0, 0x0 ;  /* 0x00008000000079c5 */ /* 0x000fe40000010000 */
[----:B------:R-:W-:-:S15]  /*2a790*/  WARPGROUP.ARRIVE ;  /* 0x00000000000079c5 */ /* 0x000fde0000000000 */
[----:B------:R-:W-:-:S06]  /*2a7a0*/  NOP ;  /* 0x0000000000007918 */ /* 0x000fcc0000000000 */
        /* <DEDUP_REMOVED lines=52> */
[----:B------:R-:W-:Y:S01]  /*2aaf0*/  HGMMA.64x256x8.F32.TF32 R24, gdesc[UR52], R24, gsb0 ;  /* 0x07e00000341879f0 */ /* 0x000fe20008002818 */
[----:B------:R-:W-:Y:S01]  /*2ab00*/  SEL R6, RZ, 0x4, !P1 ;  /* 0x00000004ff067807 */ /* 0x000fe20004800000 */
[----:B------:R-:W-:Y:S01]  /*2ab10*/  UIADD3 UR4, UR10, 0x1, URZ ;  /* 0x000000010a047890 */ /* 0x000fe2000fffe03f */
[----:B------:R-:W-:Y:S02]  /*2ab20*/  ISETP.GT.AND P1, PT, R5, 0x1, PT ;  /* 0x000000010500780c */ /* 0x000fe40003f24270 */
[----:B------:R-:W-:Y:S01]  /*2ab30*/  SEL R6, R6, RZ, !P0 ;  /* 0x000000ff06067207 */ /* 0x000fe20004000000 */
[----:B------:R-:W-:-:S03]  /*2ab40*/  UISETP.GT.AND UP0, UPT, UR4, 0x2, UPT ;  /* 0x000000020400788c */ /* 0x000fc6000bf04270 */
[----:B------:R-:W-:Y:S01]  /*2ab50*/  ISETP.NE.U32.AND P2, PT, R6, RZ, PT ;  /* 0x000000ff0600720c */ /* 0x000fe20003f45070 */
[----:B------:R-:W-:Y:S01]  /*2ab60*/  USEL UR4, UR4, URZ, !UP0 ;  /* 0x0000003f04047287 */ /* 0x000fe2000c000000 */
[----:B------:R-:W-:Y:S02]  /*2ab70*/  SEL R6, RZ, 0x4, !P1 ;  /* 0x00000004ff067807 */ /* 0x000fe40004800000 */
[----:B------:R-:W-:Y:S01]  /*2ab80*/  IADD3.X R13, R13, R3, RZ, P3, !PT ;  /* 0x000000030d0d7210 */ /* 0x000fe20001ffe4ff */
[----:B------:R-:W-:Y:S01]  /*2ab90*/  ULEA UR5, UR4, UR11, 0x10 ;  /* 0x0000000b04057291 */ /* 0x000fe2000f8e803f */
[----:B------:R-:W-:Y:S02]  /*2aba0*/  SEL R6, R6, RZ, !P0 ;  /* 0x000000ff06067207 */ /* 0x000fe40004000000 */
[----:B------:R-:W-:Y:S02]  /*2abb0*/  IADD3 R16, P4, R16, R4, RZ ;  /* 0x0000000410107210 */ /* 0x000fe40007f9e0ff */
[----:B------:R-:W-:Y:S01]  /*2abc0*/  ISETP.NE.U32.AND P1, PT, R6, RZ, PT ;  /* 0x000000ff0600720c */ /* 0x000fe20003f25070 */
[----:B------:R-:W-:-:S02]  /*2abd0*/  VIADD R6, R10, UR5 ;  /* 0x000000050a067c36 */ /* 0x000fc40008000000 */
[----:B------:R-:W-:Y:S02]  /*2abe0*/  IMAD.MOV.U32 R8, RZ, RZ, R14 ;  /* 0x000000ffff087224 */ /* 0x000fe400078e000e */
[----:B------:R-:W-:Y:S02]  /*2abf0*/  IMAD.MOV.U32 R9, RZ, RZ, R13 ;  /* 0x000000ffff097224 */ /* 0x000fe400078e000d */
[----:B------:R-:W-:Y:S01]  /*2ac00*/  IMAD.X R15, R15, 0x1, R3, P4 ;  /* 0x000000010f0f7824 */ /* 0x000fe200020e0603 */
[-C--:B------:R-:W-:Y:S02]  /*2ac10*/  IADD3 R18, P3, R18, R4.reuse, RZ ;  /* 0x0000000412127210 */ /* 0x080fe40007f7e0ff */
[----:B------:R-:W-:-:S03]  /*2ac20*/  IADD3 R20, P4, R20, R4, RZ ;  /* 0x0000000414147210 */ /* 0x000fc60007f9e0ff */
[----:B------:R-:W-:Y:S01]  /*2ac30*/  IMAD.X R17, R17, 0x1, R3, P3 ;  /* 0x0000000111117824 */ /* 0x000fe200018e0603 */
[----:B------:R-:W-:Y:S02]  /*2ac40*/  WARPGROUP.DEPBAR.LE gsb0, 0x0 ;  /* 0x00008000000079c5 */ /* 0x000fe40000010000 */
[----:B------:R-:W-:-:S06]  /*2ac50*/  WARPGROUP.ARRIVE ;  /* 0x00000000000079c5 */ /* 0x000fcc0000000000 */
[----:B------:R-:W-:Y:S01]  /*2ac60*/  HGMMA.64x256x8.F32.TF32 R24, gdesc[UR56], R24, gsb0 ;  /* 0x07e00000381879f0 */ /* 0x000fe20008002818 */
[----:B------:R-:W-:Y:S01]  /*2ac70*/  IMAD.X R19, R19, 0x1, R3, P4 ;  /* 0x0000000113137824 */ /* 0x000fe200020e0603 */
[-C--:B------:R-:W-:Y:S02]  /*2ac80*/  IADD3 R206, P3, R206, R4.reuse, RZ ;  /* 0x00000004cece7210 */ /* 0x080fe40007f7e0ff */
[----:B----4-:R-:W-:-:S03]  /*2ac90*/  IADD3 R208, P4, R208, R4, RZ ;  /* 0x00000004d0d07210 */ /* 0x010fc60007f9e0ff */
[--C-:B------:R-:W-:Y:S02]  /*2aca0*/  IMAD.X R205, R205, 0x1, R3.reuse, P3 ;  /* 0x00000001cdcd7824 */ /* 0x100fe400018e0603 */
[----:B------:R-:W-:Y:S01]  /*2acb0*/  IMAD.X R207, R207, 0x1, R3, P4 ;  /* 0x00000001cfcf7824 */ /* 0x000fe200020e0603 */
[-C--:B------:R-:W-:Y:S01]  /*2acc0*/  IADD3 R210, P3, R210, R4.reuse, RZ ;  /* 0x00000004d2d27210 */ /* 0x080fe20007f7e0ff */
[----:B------:R1:W-:Y:S01]  /*2acd0*/  STL [R1+0x153c], R12 ;  /* 0x00153c0c01007387 */ /* 0x0003e20000100800 */
[----:B------:R-:W-:-:S03]  /*2ace0*/  IADD3 R212, P4, R212, R4, RZ ;  /* 0x00000004d4d47210 */ /* 0x000fc60007f9e0ff */
[--C-:B------:R-:W-:Y:S01]  /*2acf0*/  IMAD.X R209, R209, 0x1, R3.reuse, P3 ;  /* 0x00000001d1d17824 */ /* 0x100fe200018e0603 */
[----:B-1----:R-:W3:Y:S01]  /*2ad00*/  LDL.LU R12, [R1+0x258] ;  /* 0x00025800010c7983 */ /* 0x002ee20000300800 */
[----:B------:R-:W-:Y:S01]  /*2ad10*/  IMAD.X R211, R211, 0x1, R3, P4 ;  /* 0x00000001d3d37824 */ /* 0x000fe200020e0603 */
[----:B------:R-:W-:Y:S02]  /*2ad20*/  WARPGROUP.DEPBAR.LE gsb0, 0x0 ;  /* 0x00008000000079c5 */ /* 0x000fe40000010000 */
[----:B------:R-:W-:Y:S06]  /*2ad30*/  BAR.SYNC.DEFER_BLOCKING 0x0 ;  /* 0x0000000000007b1d */ /* 0x000fec0000010000 */
[----:B------:R-:W-:Y:S01]  /*2ad40*/  @!PT LDS RZ, [RZ] ;  /* 0x00000000fffff984 */ /* 0x000fe20000000800 */
[----:B------:R-:W-:Y:S01]  /*2ad50*/  @!PT LDS RZ, [RZ] ;  /* 0x00000000fffff984 */ /* 0x000fe20000000800 */
[----:B------:R-:W-:Y:S01]  /*2ad60*/  @!PT LDS RZ, [RZ] ;  /* 0x00000000fffff984 */ /* 0x000fe20000000800 */
[----:B------:R1:W-:Y:S02]  /*2ad70*/  LDGSTS.E [R6+0x60000], desc[UR60][R8.64], P2 ;  /* 0x6000000008067fae */ /* 0x0003e4000912187c */
[----:B-1----:R-:W-:-:S02]  /*2ad80*/  IMAD.MOV.U32 R8, RZ, RZ, R16 ;  /* 0x000000ffff087224 */ /* 0x002fc400078e0010 */
[----:B------:R-:W-:-:S05]  /*2ad90*/  IMAD.MOV.U32 R9, RZ, RZ, R15 ;  /* 0x000000ffff097224 */ /* 0x000fca00078e000f */
[----:B------:R1:W-:Y:S01]  /*2ada0*/  LDGSTS.E [R6+0x60004], desc[UR60][R8.64], P1 ;  /* 0x6000400008067fae */ /* 0x0003e2000892187c */
[----:B------:R-:W-:-:S04]  /*2adb0*/  ISETP.GT.AND P1, PT, R5, 0x2, PT ;  /* 0x000000020500780c */ /* 0x000fc80003f24270 */
[----:B-1----:R-:W-:Y:S02]  /*2adc0*/  SEL R8, RZ, 0x4, !P1 ;  /* 0x00000004ff087807 */ /* 0x002fe40004800000 */
[----:B------:R-:W-:Y:S02]  /*2add0*/  ISETP.GT.AND P1, PT, R5, 0x3, PT ;  /* 0x000000030500780c */ /* 0x000fe40003f24270 */
[----:B------:R-:W-:-:S04]  /*2ade0*/  SEL R8, R8, RZ, !P0 ;  /* 0x000000ff08087207 */ /* 0x000fc80004000000 */
[----:B------:R-:W-:Y:S02]  /*2adf0*/  ISETP.NE.U32.AND P2, PT, R8, RZ, PT ;  /* 0x000000ff0800720c */ /* 0x000fe40003f45070 */
[----:B------:R-:W-:-:S04]  /*2ae00*/  SEL R8, RZ, 0x4, !P1 ;  /* 0x00000004ff087807 */ /* 0x000fc80004800000 */
[----:B------:R-:W-:Y:S01]  /*2ae10*/  SEL R8, R8, RZ, !P0 ;  /* 0x000000ff08087207 */ /* 0x000fe20004000000 */
[----:B------:R-:W-:-:S03]  /*2ae20*/  IMAD.MOV.U32 R9, RZ, RZ, R17 ;  /* 0x000000ffff097224 */ /* 0x000fc600078e0011 */
[----:B------:R-:W-:Y:S02]  /*2ae30*/  ISETP.NE.U32.AND P1, PT, R8, RZ, PT ;  /* 0x000000ff0800720c */ /* 0x000fe40003f25070 */
[----:B------:R-:W-:-:S05]  /*2ae40*/  MOV R8, R18 ;  /* 0x0000001200087202 */ /* 0x000fca0000000f00 */
[----:B------:R1:W-:Y:S02]  /*2ae50*/  LDGSTS.E [R6+0x60008], desc[UR60][R8.64], P2 ;  /* 0x6000800008067fae */ /* 0x0003e4000912187c */
[----:B-1----:R-:W-:Y:S02]  /*2ae60*/  IMAD.MOV.U32 R8, RZ, RZ, R20 ;  /* 0x000000ffff087224 */ /* 0x002fe400078e0014 */
        /* <DEDUP_REMOVED lines=10> */
[----:B------:R-:W-:Y:S01]  /*2af10*/  ISETP.NE.U32.AND P1, PT, R8, RZ, PT ;  /* 0x000000ff0800720c */ /* 0x000fe20003f25070 */
[----:B------:R-:W-:-:S05]  /*2af20*/  IMAD.MOV.U32 R8, RZ, RZ, R206 ;  /* 0x000000ffff087224 */ /* 0x000fca00078e00ce */
[----:B------:R1:W-:Y:S02]  /*2af30*/  LDGSTS.E [R6+0x64000], desc[UR60][R8.64], P2 ;  /* 0x6400000008067fae */ /* 0x0003e4000912187c */
[----:B-1----:R-:W-:Y:S01]  /*2af40*/  IMAD.MOV.U32 R8, RZ, RZ, R208 ;  /* 0x000000ffff087224 */ /* 0x002fe200078e00d0 */
[----:B------:R-:W-:-:S05]  /*2af50*/  MOV R9, R207 ;  /* 0x000000cf00097202 */ /* 0x000fca0000000f00 */
        /* <DEDUP_REMOVED lines=8> */
[----:B------:R1:W-:Y:S01]  /*2afe0*/  STL [R1+0x154c], R147 ;  /* 0x00154c9301007387 */ /* 0x0003e20000100800 */
[----:B------:R-:W-:Y:S02]  /*2aff0*/  IMAD.MOV.U32 R9, RZ, RZ, R209 ;  /* 0x000000ffff097224 */ /* 0x000fe400078e00d1 */
[----:B------:R-:W-:Y:S01]  /*2b000*/  ISETP.NE.U32.AND P1, PT, R8, RZ, PT ;  /* 0x000000ff0800720c */ /* 0x000fe20003f25070 */
[----:B------:R-:W-:-:S05]  /*2b010*/  IMAD.MOV.U32 R8, RZ, RZ, R210 ;  /* 0x000000ffff087224 */ /* 0x000fca00078e00d2 */
[----:B------:R4:W-:Y:S04]  /*2b020*/  LDGSTS.E [R6+0x64008], desc[UR60][R8.64], P2 ;  /* 0x6400800008067fae */ /* 0x0009e8000912187c */
[----:B-1----:R-:W2:Y:S04]  /*2b030*/  LDL.LU R147, [R1+0x254] ;  /* 0x0002540001937983 */ /* 0x002ea80000300800 */
[----:B------:R1:W-:Y:S01]  /*2b040*/  STL [R1+0x1548], R148 ;  /* 0x0015489401007387 */ /* 0x0003e20000100800 */
[----:B----4-:R-:W-:-:S03]  /*2b050*/  IMAD.MOV.U32 R8, RZ, RZ, R212 ;  /* 0x000000ffff087224 */ /* 0x010fc600078e00d4 */
[----:B-1----:R-:W4:Y:S04]  /*2b060*/  LDL.LU R148, [R1+0x250] ;  /* 0x0002500001947983 */ /* 0x002f280000300800 */
[----:B------:R1:W-:Y:S01]  /*2b070*/  STL [R1+0x1544], R149 ;  /* 0x0015449501007387 */ /* 0x0003e20000100800 */
[----:B------:R-:W-:-:S05]  /*2b080*/  IMAD.MOV.U32 R9, RZ, RZ, R211 ;  /* 0x000000ffff097224 */ /* 0x000fca00078e00d3 */
[----:B------:R1:W-:Y:S04]  /*2b090*/  LDGSTS.E [R6+0x6400c], desc[UR60][R8.64], P1 ;  /* 0x6400c00008067fae */ /* 0x0003e8000892187c */
[----:B-1----:R-:W3:Y:S04]  /*2b0a0*/  LDL.LU R149, [R1+0x24c] ;  /* 0x00024c0001957983 */ /* 0x002ee80000300800 */
[----:B------:R1:W-:Y:S04]  /*2b0b0*/  STL [R1+0x1540], R150 ;  /* 0x0015409601007387 */ /* 0x0003e80000100800 */
[----:B-1----:R-:W2:Y:S04]  /*2b0c0*/  LDL.LU R150, [R1+0x248] ;  /* 0x0002480001967983 */ /* 0x002ea80000300800 */
[----:B------:R1:W-:Y:S04]  /*2b0d0*/  STL [R1+0x1538], R151 ;  /* 0x0015389701007387 */ /* 0x0003e80000100800 */
[----:B-1----:R-:W4:Y:S04]  /*2b0e0*/  LDL.LU R151, [R1+0x244] ;  /* 0x0002440001977983 */ /* 0x002f280000300800 */
[----:B------:R-:W4:Y:S01]  /*2b0f0*/  LDL.LU R9, [R1+0x240] ;  /* 0x0002400001097983 */ /* 0x000f220000300800 */
[----:B------:R-:W-:-:S04]  /*2b100*/  ISETP.GT.AND P1, PT, R5, 0x40, PT ;  /* 0x000000400500780c */ /* 0x000fc80003f24270 */
[----:B------:R-:W-:Y:S02]  /*2b110*/  SEL R8, RZ, 0x4, !P1 ;  /* 0x00000004ff087807 */ /* 0x000fe40004800000 */
[----:B------:R-:W-:Y:S02]  /*2b120*/  ISETP.GT.AND P1, PT, R5, 0x41, PT ;  /* 0x000000410500780c */ /* 0x000fe40003f24270 */
[----:B------:R-:W-:-:S04]  /*2b130*/  SEL R8, R8, RZ, !P0 ;  /* 0x000000ff08087207 */ /* 0x000fc80004000000 */
[----:B------:R-:W-:Y:S02]  /*2b140*/  ISETP.NE.U32.AND P2, PT, R8, RZ, PT ;  /* 0x000000ff0800720c */ /* 0x000fe40003f45070 */
[----:B------:R-:W-:-:S04]  /*2b150*/  SEL R8, RZ, 0x4, !P1 ;  /* 0x00000004ff087807 */ /* 0x000fc80004800000 */
[----:B------:R-:W-:-:S04]  /*2b160*/  SEL R8, R8, RZ, !P0 ;  /* 0x000000ff08087207 */ /* 0x000fc80004000000 */
[----:B------:R-:W-:Y:S02]  /*2b170*/  ISETP.NE.U32.AND P1, PT, R8, RZ, PT ;  /* 0x000000ff0800720c */ /* 0x000fe40003f25070 */
[----:B---3--:R-:W-:-:S05]  /*2b180*/  IADD3 R149, P4, R149, R4, RZ ;  /* 0x0000000495957210 */ /* 0x008fca0007f9e0ff */
[----:B--2---:R-:W-:Y:S01]  /*2b190*/  IMAD.X R150, R150, 0x1, R3, P4 ;  /* 0x0000000196967824 */ /* 0x004fe200020e0603 */
[----:B----4-:R-:W-:-:S04]  /*2b1a0*/  IADD3 R151, P3, R151, R4, RZ ;  /* 0x0000000497977210 */ /* 0x010fc80007f7e0ff */
[----:B------:R-:W-:Y:S01]  /*2b1b0*/  MOV R8, R151 ;  /* 0x0000009700087202 */ /* 0x000fe20000000f00 */
[----:B------:R-:W-:Y:S01]  /*2b1c0*/  IMAD.X R9, R9, 0x1, R3, P3 ;  /* 0x0000000109097824 */ /* 0x000fe200018e0603 */
[----:B------:R-:W-:Y:S04]  /*2b1d0*/  STL [R1+0x244], R151 ;  /* 0x0002449701007387 */ /* 0x000fe80000100800 */
[----:B------:R1:W-:Y:S04]  /*2b1e0*/  STL [R1+0x240], R9 ;  /* 0x0002400901007387 */ /* 0x0003e80000100800 */
[----:B------:R2:W-:Y:S02]  /*2b1f0*/  LDGSTS.E [R6+0x68000], desc[UR60][R8.64], P2 ;  /* 0x6800000008067fae */ /* 0x0005e4000912187c */
[----:B--2---:R-:W-:-:S02]  /*2b200*/  IMAD.MOV.U32 R8, RZ, RZ, R149 ;  /* 0x000000ffff087224 */ /* 0x004fc400078e0095 */
[----:B-1----:R-:W-:-:S05]  /*2b210*/  IMAD.MOV.U32 R9, RZ, RZ, R150 ;  /* 0x000000ffff097224 */ /* 0x002fca00078e0096 */
[----:B------:R1:W-:Y:S01]  /*2b220*/  LDGSTS.E [R6+0x68004], desc[UR60][R8.64], P1 ;  /* 0x6800400008067fae */ /* 0x0003e2000892187c */
[----:B------:R-:W-:-:S04]  /*2b230*/  ISETP.GT.AND P1, PT, R5, 0x42, PT ;  /* 0x000000420500780c */ /* 0x000fc80003f24270 */
[----:B-1----:R-:W-:Y:S02]  /*2b240*/  SEL R8, RZ, 0x4, !P1 ;  /* 0x00000004ff087807 */ /* 0x002fe40004800000 */
[----:B------:R-:W-:Y:S02]  /*2b250*/  ISETP.GT.AND P1, PT, R5, 0x43, PT ;  /* 0x000000430500780c */ /* 0x000fe40003f24270 */
[----:B------:R-:W-:Y:S02]  /*2b260*/  SEL R8, R8, RZ, !P0 ;  /* 0x000000ff08087207 */ /* 0x000fe40004000000 */
[-C--:B------:R-:W-:Y:S02]  /*2b270*/  IADD3 R147, P3, R147, R4.reuse, RZ ;  /* 0x0000000493937210 */ /* 0x080fe40007f7e0ff */
[----:B------:R-:W-:Y:S02]  /*2b280*/  ISETP.NE.U32.AND P2, PT, R8, RZ, PT ;  /* 0x000000ff0800720c */ /* 0x000fe40003f45070 */
[----:B------:R-:W-:Y:S01]  /*2b290*/  SEL R8, RZ, 0x4, !P1 ;  /* 0x00000004ff087807 */ /* 0x000fe20004800000 */
[----:B------:R-:W-:Y:S01]  /*2b2a0*/  IMAD.X R148, R148, 0x1, R3, P3 ;  /* 0x0000000194947824 */ /* 0x000fe200018e0603 */
[----:B------:R-:W-:-:S02]  /*2b2b0*/  IADD3 R7, P4, R7, R4, RZ ;  /* 0x0000000407077210 */ /* 0x000fc40007f9e0ff */
[----:B------:R-:W-:Y:S01]  /*2b2c0*/  SEL R8, R8, RZ, !P0 ;  /* 0x000000ff08087207 */ /* 0x000fe20004000000 */
[----:B------:R1:W-:Y:S01]  /*2b2d0*/  STL [R1+0x24c], R149 ;  /* 0x00024c9501007387 */ /* 0x0003e20000100800 */
[----:B------:R-:W-:Y:S02]  /*2b2e0*/  IMAD.MOV.U32 R9, RZ, RZ, R148 ;  /* 0x000000ffff097224 */ /* 0x000fe400078e0094 */
[----:B------:R-:W-:Y:S01]  /*2b2f0*/  ISETP.NE.U32.AND P1, PT, R8, RZ, PT ;  /* 0x000000ff0800720c */ /* 0x000fe20003f25070 */
[----:B------:R2:W-:Y:S01]  /*2b300*/  STL [R1+0x248], R150 ;  /* 0x0002489601007387 */ /* 0x0005e20000100800 */
[----:B------:R-:W-:Y:S02]  /*2b310*/  IMAD.X R12, R12, 0x1, R3, P4 ;  /* 0x000000010c0c7824 */ /* 0x000fe400020e0603 */
[----:B------:R-:W-:Y:S01]  /*2b320*/  IMAD.MOV.U32 R8, RZ, RZ, R147 ;  /* 0x000000ffff087224 */ /* 0x000fe200078e0093 */
[----:B------:R-:W-:Y:S04]  /*2b330*/  STL [R1+0x254], R147 ;  /* 0x0002549301007387 */ /* 0x000fe80000100800 */
[----:B------:R3:W-:Y:S04]  /*2b340*/  STL [R1+0x250], R148 ;  /* 0x0002509401007387 */ /* 0x0007e80000100800 */
[----:B------:R-:W-:Y:S04]  /*2b350*/  STL [R1+0x25c], R7 ;  /* 0x00025c0701007387 */ /* 0x000fe80000100800 */
[----:B------:R-:W4:Y:S04]  /*2b360*/  LDL.LU R151, [R1+0x344] ;  /* 0x0003440001977983 */ /* 0x000f280000300800 */
[----:B------:R3:W-:Y:S04]  /*2b370*/  STL [R1+0x258], R12 ;  /* 0x0002580c01007387 */ /* 0x0007e80000100800 */
[----:B------:R3:W-:Y:S04]  /*2b380*/  LDGSTS.E [R6+0x68008], desc[UR60][R8.64], P2 ;  /* 0x6800800008067fae */ /* 0x0007e8000912187c */
[----:B-1----:R-:W4:Y:S04]  /*2b390*/  LDL.LU R149, [R1+0x34c] ;  /* 0x00034c0001957983 */ /* 0x002f280000300800 */
[----:B--2---:R-:W2:Y:S01]  /*2b3a0*/  LDL.LU R150, [R1+0x348] ;  /* 0x0003480001967983 */ /* 0x004ea20000300800 */
[----:B---3--:R-:W-:-:S03]  /*2b3b0*/  IMAD.MOV.U32 R8, RZ, RZ, R7 ;  /* 0x000000ffff087224 */ /* 0x008fc600078e0007 */
[----:B------:R-:W3:Y:S01]  /*2b3c0*/  LDL.LU R148, [R1+0x350] ;  /* 0x0003500001947983 */ /* 0x000ee20000300800 */
[----:B------:R-:W-:-:S03]  /*2b3d0*/  IMAD.MOV.U32 R9, RZ, RZ, R12 ;  /* 0x000000ffff097224 */ /* 0x000fc600078e000c */
[----:B------:R-:W3:Y:S04]  /*2b3e0*/  LDL.LU R147, [R1+0x354] ;  /* 0x0003540001937983 */ /* 0x000ee80000300800 */
[----:B------:R-:W3:Y:S04]  /*2b3f0*/  LDL.LU R12, [R1+0x358] ;  /* 0x00035800010c7983 */ /* 0x000ee80000300800 */
[----:B------:R-:W3:Y:S04]  /*2b400*/  LDL.LU R7, [R1+0x35c] ;  /* 0x00035c0001077983 */ /* 0x000ee80000300800 */
[----:B------:R1:W-:Y:S04]  /*2b410*/  LDGSTS.E [R6+0x6800c], desc[UR60][R8.64], P1 ;  /* 0x6800c00008067fae */ /* 0x0003e8000892187c */
[----:B------:R-:W3:Y:S01]  /*2b420*/  LDL.LU R9, [R1+0x340] ;  /* 0x0003400001097983 */ /* 0x000ee20000300800 */
[----:B------:R-:W-:-:S04]  /*2b430*/  ISETP.GT.AND P1, PT, R5, 0x60, PT ;  /* 0x000000600500780c */ /* 0x000fc80003f24270 */
[----:B-1----:R-:W-:Y:S02]  /*2b440*/  SEL R8, RZ, 0x4, !P1 ;  /* 0x00000004ff087807 */ /* 0x002fe40004800000 */
[----:B------:R-:W-:Y:S02]  /*2b450*/  ISETP.GT.AND P1, PT, R5, 0x61, PT ;  /* 0x000000610500780c */ /* 0x000fe40003f24270 */
[----:B------:R-:W-:-:S04]  /*2b460*/  SEL R8, R8, RZ, !P0 ;  /* 0x000000ff08087207 */ /* 0x000fc80004000000 */
[----:B------:R-:W-:Y:S02]  /*2b470*/  ISETP.NE.U32.AND P2, PT, R8, RZ, PT ;  /* 0x000000ff0800720c */ /* 0x000fe40003f45070 */
[----:B------:R-:W-:-:S04]  /*2b480*/  SEL R8, RZ, 0x4, !P1 ;  /* 0x00000004ff087807 */ /* 0x000fc80004800000 */
[----:B------:R-:W-:-:S04]  /*2b490*/  SEL R8, R8, RZ, !P0 ;  /* 0x000000ff08087207 */ /* 0x000fc80004000000 */
[----:B------:R-:W-:Y:S02]  /*2b4a0*/  ISETP.NE.U32.AND P1, PT, R8, RZ, PT ;  /* 0x000000ff0800720c */ /* 0x000fe40003f25070 */
[----:B----4-:R-:W-:-:S05]  /*2b4b0*/  IADD3 R151, P3, R151, R4, RZ ;  /* 0x0000000497977210 */ /* 0x010fca0007f7e0ff */
[----:B------:R-:W-:Y:S01]  /*2b4c0*/  IMAD.MOV.U32 R8, RZ, RZ, R151 ;  /* 0x000000ffff087224 */ /* 0x000fe200078e0097 */
[----:B------:R-:W-:Y:S01]  /*2b4d0*/  IADD3 R149, P4, R149, R4, RZ ;  /* 0x0000000495957210 */ /* 0x000fe20007f9e0ff */
[----:B------:R-:W-:Y:S04]  /*2b4e0*/  STL [R1+0x344], R151 ;  /* 0x0003449701007387 */ /* 0x000fe80000100800 */
[----:B--2---:R-:W-:Y:S01]  /*2b4f0*/  IMAD.X R150, R150, 0x1, R3, P4 ;  /* 0x0000000196967824 */ /* 0x004fe200020e0603 */
[----:B---3--:R-:W-:-:S05]  /*2b500*/  IADD3.X R9, R9, R3, RZ, P3, !PT ;  /* 0x0000000309097210 */ /* 0x008fca0001ffe4ff */
[----:B------:R1:W-:Y:S04]  /*2b510*/  STL [R1+0x340], R9 ;  /* 0x0003400901007387 */ /* 0x0003e80000100800 */
[----:B------:R2:W-:Y:S02]  /*2b520*/  LDGSTS.E [R6+0x6c000], desc[UR60][R8.64], P2 ;  /* 0x6c00000008067fae */ /* 0x0005e4000912187c */
[----:B--2---:R-:W-:Y:S02]  /*2b530*/  IMAD.MOV.U32 R8, RZ, RZ, R149 ;  /* 0x000000ffff087224 */ /* 0x004fe400078e0095 */
[----:B-1----:R-:W-:-:S05]  /*2b540*/  IMAD.MOV.U32 R9, RZ, RZ, R150 ;  /* 0x000000ffff097224 */ /* 0x002fca00078e0096 */
[----:B------:R1:W-:Y:S01]  /*2b550*/  LDGSTS.E [R6+0x6c004], desc[UR60][R8.64], P1 ;  /* 0x6c00400008067fae */ /* 0x0003e2000892187c */
[----:B------:R-:W-:-:S04]  /*2b560*/  ISETP.GT.AND P1, PT, R5, 0x62, PT ;  /* 0x000000620500780c */ /* 0x000fc80003f24270 */
[----:B-1----:R-:W-:Y:S02]  /*2b570*/  SEL R8, RZ, 0x4, !P1 ;  /* 0x00000004ff087807 */ /* 0x002fe40004800000 */
[----:B------:R-:W-:Y:S02]  /*2b580*/  ISETP.GT.AND P1, PT, R5, 0x63, PT ;  /* 0x000000630500780c */ /* 0x000fe40003f24270 */
[----:B------:R-:W-:Y:S02]  /*2b590*/  SEL R8, R8, RZ, !P0 ;  /* 0x000000ff08087207 */ /* 0x000fe40004000000 */
[----:B------:R-:W-:Y:S02]  /*2b5a0*/  IADD3 R147, P3, R147, R4, RZ ;  /* 0x0000000493937210 */ /* 0x000fe40007f7e0ff */
[----:B------:R-:W-:Y:S02]  /*2b5b0*/  ISETP.NE.U32.AND P2, PT, R8, RZ, PT ;  /* 0x000000ff0800720c */ /* 0x000fe40003f45070 */
[----:B------:R-:W-:Y:S01]  /*2b5c0*/  SEL R8, RZ, 0x4, !P1 ;  /* 0x00000004ff087807 */ /* 0x000fe20004800000 */
[----:B------:R-:W-:-:S03]  /*2b5d0*/  IMAD.X R148, R148, 0x1, R3, P3 ;  /* 0x0000000194947824 */ /* 0x000fc600018e0603 */
[----:B------:R-:W-:Y:S02]  /*2b5e0*/  SEL R8, R8, RZ, !P0 ;  /* 0x000000ff08087207 */ /* 0x000fe40004000000 */
[----:B------:R-:W-:Y:S02]  /*2b5f0*/  IADD3 R7, P4, R7, R4, RZ ;  /* 0x0000000407077210 */ /* 0x000fe40007f9e0ff */
[----:B------:R-:W-:Y:S01]  /*2b600*/  ISETP.NE.U32.AND P1, PT, R8, RZ, PT ;  /* 0x000000ff0800720c */ /* 0x000fe20003f25070 */
[----:B------:R-:W-:Y:S02]  /*2b610*/  IMAD.MOV.U32 R8, RZ, RZ, R147 ;  /* 0x000000ffff087224 */ /* 0x000fe400078e0093 */
[----:B------:R-:W-:Y:S02]  /*2b620*/  IMAD.MOV.U32 R9, RZ, RZ, R148 ;  /* 0x000000ffff097224 */ /* 0x000fe400078e0094 */
[----:B------:R-:W-:-:S03]  /*2b630*/  IMAD.X R12, R12, 0x1, R3, P4 ;  /* 0x000000010c0c7824 */ /* 0x000fc600020e0603 */
[----:B------:R1:W-:Y:S01]  /*2b640*/  LDGSTS.E [R6+0x6c008], desc[UR60][R8.64], P2 ;  /* 0x6c00800008067fae */ /* 0x0003e2000912187c */
[----:B------:R-:W-:Y:S02]  /*2b650*/  ISETP.GT.AND P2, PT, R5, 0x5, PT ;  /* 0x000000050500780c */ /* 0x000fe40003f44270 */
[----:B-1----:R-:W-:Y:S01]  /*2b660*/  MOV R8, R7 ;  /* 0x0000000700087202 */ /* 0x002fe20000000f00 */
[----:B------:R-:W-:-:S05]  /*2b670*/  IMAD.MOV.U32 R9, RZ, RZ, R12 ;  /* 0x000000ffff097224 */ /* 0x000fca00078e000c */
[----:B------:R1:W-:Y:S01]  /*2b680*/  LDGSTS.E [R6+0x6c00c], desc[UR60][R8.64], P1 ;  /* 0x6c00c00008067fae */ /* 0x0003e2000892187c */
[----:B------:R-:W-:Y:S02]  /*2b690*/  ISETP.GT.AND P1, PT, R5, 0x4, PT ;  /* 0x000000040500780c */ /* 0x000fe40003f24270 */
[----:B------:R-:W-:Y:S02]  /*2b6a0*/  IADD3 R22, P3, R22, R4, RZ ;  /* 0x0000000416167210 */ /* 0x000fe40007f7e0ff */
[----:B-1----:R-:W-:Y:S02]  /*2b6b0*/  SEL R8, RZ, 0x4, !P1 ;  /* 0x00000004ff087807 */ /* 0x002fe40004800000 */
[----:B------:R-:W-:Y:S02]  /*2b6c0*/  SEL R6, RZ, 0x4, !P2 ;  /* 0x00000004ff067807 */ /* 0x000fe40005000000 */
[----:B------:R-:W-:Y:S02]  /*2b6d0*/  SEL R8, R8, RZ, !P0 ;  /* 0x000000ff08087207 */ /* 0x000fe40004000000 */
[----:B------:R-:W-:-:S02]  /*2b6e0*/  SEL R6, R6, RZ, !P0 ;  /* 0x000000ff06067207 */ /* 0x000fc40004000000 */
[----:B------:R-:W-:Y:S02]  /*2b6f0*/  ISETP.NE.U32.AND P1, PT, R8, RZ, PT ;  /* 0x000000ff0800720c */ /* 0x000fe40003f25070 */
[----:B------:R-:W-:Y:S01]  /*2b700*/  ISETP.NE.U32.AND P2, PT, R6, RZ, PT ;  /* 0x000000ff0600720c */ /* 0x000fe20003f45070 */
[----:B------:R-:W-:Y:S01]  /*2b710*/  IMAD.X R21, R21, 0x1, R3, P3 ;  /* 0x0000000115157824 */ /* 0x000fe200018e0603 */
[----:B------:R-:W-:Y:S02]  /*2b720*/  LOP3.LUT R6, R10, 0x10, RZ, 0x3c, !PT ;  /* 0x000000100a067812 */ /* 0x000fe400078e3cff */
[----:B------:R-:W-:Y:S01]  /*2b730*/  IADD3 R152, P4, R152, R4, RZ ;  /* 0x0000000498987210 */ /* 0x000fe20007f9e0ff */
[----:B------:R-:W-:Y:S02]  /*2b740*/  IMAD.MOV.U32 R8, RZ, RZ, R22 ;  /* 0x000000ffff087224 */ /* 0x000fe400078e0016 */
[----:B------:R-:W-:Y:S02]  /*2b750*/  VIADD R6, R6, UR5 ;  /* 0x0000000506067c36 */ /* 0x000fe40008000000 */
[----:B------:R-:W-:-:S02]  /*2b760*/  IMAD.MOV.U32 R9, RZ, RZ, R21 ;  /* 0x000000ffff097224 */ /* 0x000fc400078e0015 */
[----:B------:R-:W-:-:S03]  /*2b770*/  IMAD.X R23, R23, 0x1, R3, P4 ;  /* 0x0000000117177824 */ /* 0x000fc600020e0603 */
[----:B------:R1:W-:Y:S01]  /*2b780*/  LDGSTS.E [R6+0x60000], desc[UR60][R8.64], P1 ;  /* 0x6000000008067fae */ /* 0x0003e2000892187c */
[----:B------:R-:W-:Y:S01]  /*2b790*/  ISETP.GT.AND P1, PT, R5, 0x6, PT ;  /* 0x000000060500780c */ /* 0x000fe20003f24270 */
[----:B-1----:R-:W-:Y:S02]  /*2b7a0*/  IMAD.MOV.U32 R8, RZ, RZ, R152 ;  /* 0x000000ffff087224 */ /* 0x002fe400078e0098 */
[----:B------:R-:W-:-:S05]  /*2b7b0*/  IMAD.MOV.U32 R9, RZ, RZ, R23 ;  /* 0x000000ffff097224 */ /* 0x000fca00078e0017 */
[----:B------:R1:W-:Y:S01]  /*2b7c0*/  LDGSTS.E [R6+0x60004], desc[UR60][R8.64], P2 ;  /* 0x6000400008067fae */ /* 0x0003e2000912187c */
[----:B------:R-:W-:Y:S02]  /*2b7d0*/  IADD3 R154, P3, R154, R4, RZ ;  /* 0x000000049a9a7210 */ /* 0x000fe40007f7e0ff */
[----:B-1----:R-:W-:Y:S02]  /*2b7e0*/  SEL R8, RZ, 0x4, !P1 ;  /* 0x00000004ff087807 */ /* 0x002fe40004800000 */
[----:B------:R-:W-:Y:S02]  /*2b7f0*/  ISETP.GT.AND P1, PT, R5, 0x7, PT ;  /* 0x000000070500780c */ /* 0x000fe40003f24270 */
[----:B------:R-:W-:-:S04]  /*2b800*/  SEL R8, R8, RZ, !P0 ;  /* 0x000000ff08087207 */ /* 0x000fc80004000000 */
[----:B------:R-:W-:Y:S02]  /*2b810*/  ISETP.NE.U32.AND P2, PT, R8, RZ, PT ;  /* 0x000000ff0800720c */ /* 0x000fe40003f45070 */
[----:B------:R-:W-:Y:S02]  /*2b820*/  SEL R8, RZ, 0x4, !P1 ;  /* 0x00000004ff087807 */ /* 0x000fe40004800000 */
[----:B------:R-:W-:Y:S02]  /*2b830*/  IADD3.X R153, R153, R3, RZ, P3, !PT ;  /* 0x0000000399997210 */ /* 0x000fe40001ffe4ff */
[----:B------:R-:W-:Y:S02]  /*2b840*/  SEL R8, R8, RZ, !P0 ;  /* 0x000000ff08087207 */ /* 0x000fe40004000000 */
[----:B------:R-:W-:Y:S02]  /*2b850*/  IADD3 R156, P4, R156, R4, RZ ;  /* 0x000000049c9c7210 */ /* 0x000fe40007f9e0ff */
[----:B------:R-:W-:Y:S01]  /*2b860*/  ISETP.NE.U32.AND P1, PT, R8, RZ, PT ;  /* 0x000000ff0800720c */ /* 0x000fe20003f25070 */
[----:B------:R-:W-:-:S02]  /*2b870*/  IMAD.MOV.U32 R8, RZ, RZ, R154 ;  /* 0x000000ffff087224 */ /* 0x000fc400078e009a */
[----:B------:R-:W-:Y:S02]  /*2b880*/  IMAD.MOV.U32 R9, RZ, RZ, R153 ;  /* 0x000000ffff097224 */ /* 0x000fe400078e0099 */
[----:B------:R-:W-:-:S03]  /*2b890*/  IMAD.X R155, R155, 0x1, R3, P4 ;  /* 0x000000019b9b7824 */ /* 0x000fc600020e0603 */
[----:B------:R1:W-:Y:S02]  /*2b8a0*/  LDGSTS.E [R6+0x60008], desc[UR60][R8.64], P2 ;  /* 0x6000800008067fae */ /* 0x0003e4000912187c */
[----:B-1----:R-:W-:Y:S02]  /*2b8b0*/  IMAD.MOV.U32 R8, RZ, RZ, R156 ;  /* 0x000000ffff087224 */ /* 0x002fe400078e009c */
[----:B------:R-:W-:-:S05]  /*2b8c0*/  IMAD.MOV.U32 R9, RZ, RZ, R155 ;  /* 0x000000ffff097224 */ /* 0x000fca00078e009b */
[----:B------:R1:W-:Y:S01]  /*2b8d0*/  LDGSTS.E [R6+0x6000c], desc[UR60][R8.64], P1 ;  /* 0x6000c00008067fae */ /* 0x0003e2000892187c */
[C---:B------:R-:W-:Y:S02]  /*2b8e0*/  ISETP.GT.AND P1, PT, R5.reuse, 0x24, PT ;  /* 0x000000240500780c */ /* 0x040fe40003f24270 */
[----:B------:R-:W-:Y:S02]  /*2b8f0*/  IADD3 R214, P3, R214, R4, RZ ;  /* 0x00000004d6d67210 */ /* 0x000fe40007f7e0ff */
[----:B-1----:R-:W-:Y:S02]  /*2b900*/  SEL R8, RZ, 0x4, !P1 ;  /* 0x00000004ff087807 */ /* 0x002fe40004800000 */
[----:B------:R-:W-:Y:S02]  /*2b910*/  ISETP.GT.AND P1, PT, R5, 0x25, PT ;  /* 0x000000250500780c */ /* 0x000fe40003f24270 */
[----:B------:R-:W-:-:S04]  /*2b920*/  SEL R8, R8, RZ, !P0 ;  /* 0x000000ff08087207 */ /* 0x000fc80004000000 */
[----:B------:R-:W-:Y:S02]  /*2b930*/  ISETP.NE.U32.AND P2, PT, R8, RZ, PT ;  /* 0x000000ff0800720c */ /* 0x000fe40003f45070 */
[----:B------:R-:W-:Y:S01]  /*2b940*/  SEL R8, RZ, 0x4, !P1 ;  /* 0x00000004ff087807 */ /* 0x000fe20004800000 */
[----:B------:R-:W-:-:S03]  /*2b950*/  IMAD.X R213, R213, 0x1, R3, P3 ;  /* 0x00000001d5d57824 */ /* 0x000fc600018e0603 */
[----:B------:R-:W-:Y:S02]  /*2b960*/  SEL R8, R8, RZ, !P0 ;  /* 0x000000ff08087207 */ /* 0x000fe40004000000 */
[----:B------:R-:W-:Y:S02]  /*2b970*/  IADD3 R216, P4, R216, R4, RZ ;  /* 0x00000004d8d87210 */ /* 0x000fe40007f9e0ff */
[----:B------:R-:W-:Y:S01]  /*2b980*/  ISETP.NE.U32.AND P1, PT, R8, RZ, PT ;  /* 0x000000ff0800720c */ /* 0x000fe20003f25070 */
[----:B------:R-:W-:Y:S01]  /*2b990*/  IMAD.MOV.U32 R8, RZ, RZ, R214 ;  /* 0x000000ffff087224 */ /* 0x000fe200078e00d6 */
[----:B------:R-:W-:Y:S01]  /*2b9a0*/  MOV R9, R213 ;  /* 0x000000d500097202 */ /* 0x000fe20000000f00 */
[----:B------:R-:W-:-:S04]  /*2b9b0*/  IMAD.X R215, R215, 0x1, R3, P4 ;  /* 0x00000001d7d77824 */ /* 0x000fc800020e0603 */
[----:B------:R1:W-:Y:S02]  /*2b9c0*/  LDGSTS.E [R6+0x64000], desc[UR60][R8.64], P2 ;  /* 0x6400000008067fae */ /* 0x0003e4000912187c */
[----:B-1----:R-:W-:Y:S02]  /*2b9d0*/  IMAD.MOV.U32 R8, RZ, RZ, R216 ;  /* 0x000000ffff087224 */ /* 0x002fe400078e00d8 */
[----:B------:R-:W-:-:S05]  /*2b9e0*/  IMAD.MOV.U32 R9, RZ, RZ, R215 ;  /* 0x000000ffff097224 */ /* 0x000fca00078e00d7 */
        /* <DEDUP_REMOVED lines=10> */
[----:B------:R-:W-:Y:S01]  /*2ba90*/  IADD3 R220, P4, R220, R4, RZ ;  /* 0x00000004dcdc7210 */ /* 0x000fe20007f9e0ff */
[----:B------:R-:W-:Y:S01]  /*2baa0*/  STL [R1+0x34c], R149 ;  /* 0x00034c9501007387 */ /* 0x000fe20000100800 */
[----:B------:R-:W-:Y:S01]  /*2bab0*/  ISETP.NE.U32.AND P1, PT, R8, RZ, PT ;  /* 0x000000ff0800720c */ /* 0x000fe20003f25070 */
[----:B------:R-:W-:Y:S02]  /*2bac0*/  IMAD.MOV.U32 R8, RZ, RZ, R218 ;  /* 0x000000ffff087224 */ /* 0x000fe400078e00da */
[----:B------:R1:W-:Y:S01]  /*2bad0*/  STL [R1+0x348], R150 ;  /* 0x0003489601007387 */ /* 0x0003e20000100800 */
[----:B------:R-:W-:Y:S02]  /*2bae0*/  IMAD.MOV.U32 R9, RZ, RZ, R217 ;  /* 0x000000ffff097224 */ /* 0x000fe400078e00d9 */
[----:B------:R-:W-:Y:S01]  /*2baf0*/  IMAD.X R219, R219, 0x1, R3, P4 ;  /* 0x00000001dbdb7824 */ /* 0x000fe200020e0603 */
[----:B------:R-:W-:Y:S04]  /*2bb00*/  STL [R1+0x354], R147 ;  /* 0x0003549301007387 */ /* 0x000fe80000100800 */
[----:B------:R2:W-:Y:S04]  /*2bb10*/  STL [R1+0x350], R148 ;  /* 0x0003509401007387 */ /* 0x0005e80000100800 */
[----:B------:R-:W-:Y:S04]  /*2bb20*/  STL [R1+0x35c], R7 ;  /* 0x00035c0701007387 */ /* 0x000fe80000100800 */
[----:B------:R3:W-:Y:S04]  /*2bb30*/  STL [R1+0x358], R12 ;  /* 0x0003580c01007387 */ /* 0x0007e80000100800 */
[----:B------:R-:W4:Y:S04]  /*2bb40*/  LDL.LU R151, [R1+0x264] ;  /* 0x0002640001977983 */ /* 0x000f280000300800 */
[----:B------:R2:W-:Y:S04]  /*2bb50*/  LDGSTS.E [R6+0x64008], desc[UR60][R8.64], P2 ;  /* 0x6400800008067fae */ /* 0x0005e8000912187c */
[----:B-1----:R-:W4:Y:S04]  /*2bb60*/  LDL.LU R150, [R1+0x268] ;  /* 0x0002680001967983 */ /* 0x002f280000300800 */
[----:B------:R-:W4:Y:S01]  /*2bb70*/  LDL.LU R149, [R1+0x26c] ;  /* 0x00026c0001957983 */ /* 0x000f220000300800 */
[----:B--2---:R-:W-:-:S03]  /*2bb80*/  IMAD.MOV.U32 R8, RZ, RZ, R220 ;  /* 0x000000ffff087224 */ /* 0x004fc600078e00dc */
[----:B------:R-:W2:Y:S01]  /*2bb90*/  LDL.LU R148, [R1+0x270] ;  /* 0x0002700001947983 */ /* 0x000ea20000300800 */
[----:B------:R-:W-:-:S03]  /*2bba0*/  IMAD.MOV.U32 R9, RZ, RZ, R219 ;  /* 0x000000ffff097224 */ /* 0x000fc600078e00db */
[----:B------:R-:W2:Y:S04]  /*2bbb0*/  LDL.LU R147, [R1+0x274] ;  /* 0x0002740001937983 */ /* 0x000ea80000300800 */
[----:B---3--:R-:W3:Y:S04]  /*2bbc0*/  LDL.LU R12, [R1+0x278] ;  /* 0x00027800010c7983 */ /* 0x008ee80000300800 */
[----:B------:R-:W3:Y:S04]  /*2bbd0*/  LDL.LU R7, [R1+0x27c] ;  /* 0x00027c0001077983 */ /* 0x000ee80000300800 */
[----:B------:R1:W-:Y:S04]  /*2bbe0*/  LDGSTS.E [R6+0x6400c], desc[UR60][R8.64], P1 ;  /* 0x6400c00008067fae */ /* 0x0003e8000892187c */
[----:B------:R-:W2:Y:S01]  /*2bbf0*/  LDL.LU R9, [R1+0x260] ;  /* 0x0002600001097983 */ /* 0x000ea20000300800 */
        /* <DEDUP_REMOVED lines=12> */
[----:B------:R-:W-:Y:S01]  /*2bcc0*/  IMAD.X R150, R150, 0x1, R3, P4 ;  /* 0x0000000196967824 */ /* 0x000fe200020e0603 */
[----:B--2---:R-:W-:-:S05]  /*2bcd0*/  IADD3.X R9, R9, R3, RZ, P3, !PT ;  /* 0x0000000309097210 */ /* 0x004fca0001ffe4ff */
        /* <DEDUP_REMOVED lines=13> */
[----:B---3--:R-:W-:-:S02]  /*2bdb0*/  IADD3 R7, P4, R7, R4, RZ ;  /* 0x0000000407077210 */ /* 0x008fc40007f9e0ff */
        /* <DEDUP_REMOVED lines=15> */
[----:B---3--:R-:W-:Y:S01]  /*2beb0*/  MOV R8, R7 ;  /* 0x0000000700087202 */ /* 0x008fe20000000f00 */
[----:B------:R-:W-:-:S02]  /*2bec0*/  IMAD.MOV.U32 R9, RZ, RZ, R12 ;  /* 0x000000ffff097224 */ /* 0x000fc400078e000c */
[----:B------:R-:W3:Y:S04]  /*2bed0*/  LDL.LU R148, [R1+0x370] ;  /* 0x0003700001947983 */ /* 0x000ee80000300800 */
        /* <DEDUP_REMOVED lines=17> */
[--C-:B--2---:R-:W-:Y:S02]  /*2bff0*/  IMAD.X R150, R150, 0x1, R3.reuse, P4 ;  /* 0x0000000196967824 */ /* 0x104fe400020e0603 */
[----:B---3--:R-:W-:-:S05]  /*2c000*/  IMAD.X R9, R9, 0x1, R3, P3 ;  /* 0x0000000109097824 */ /* 0x008fca00018e0603 */
        /* <DEDUP_REMOVED lines=19> */
[----:B------:R1:W-:Y:S01]  /*2c140*/  LDGSTS.E [R6+0x6c008], desc[UR60][R8.64], P2 ;  /* 0x6c00800008067fae */ /* 0x0003e2000912187c */
[----:B------:R-:W-:Y:S01]  /*2c150*/  ISETP.GT.AND P2, PT, R5, 0x9, PT ;  /* 0x000000090500780c */ /* 0x000fe20003f44270 */
[----:B-1----:R-:W-:Y:S02]  /*2c160*/  IMAD.MOV.U32 R8, RZ, RZ, R7 ;  /* 0x000000ffff087224 */ /* 0x002fe400078e0007 */
        /* <DEDUP_REMOVED lines=18> */
[----:B------:R-:W-:Y:S02]  /*2c290*/  ISETP.GT.AND P1, PT, R5, 0xa, PT ;  /* 0x0000000a0500780c */ /* 0x000fe40003f24270 */
[----:B-1----:R-:W-:Y:S01]  /*2c2a0*/  MOV R8, R160 ;  /* 0x000000a000087202 */ /* 0x002fe20000000f00 */
[----:B------:R-:W-:-:S05]  /*2c2b0*/  IMAD.MOV.U32 R9, RZ, RZ, R159 ;  /* 0x000000ffff097224 */ /* 0x000fca00078e009f */
[----:B------:R1:W-:Y:S01]  /*2c2c0*/  LDGSTS.E [R6+0x60004], desc[UR60][R8.64], P2 ;  /* 0x6000400008067fae */ /* 0x0003e2000912187c */
        /* <DEDUP_REMOVED lines=29> */
[----:B------:R-:W-:Y:S01]  /*2c4a0*/  IADD3.X R223, R223, R3, RZ, P4, !PT ;  /* 0x00000003dfdf7210 */ /* 0x000fe200027fe4ff */
[----:B------:R-:W-:-:S05]  /*2c4b0*/  IMAD.MOV.U32 R9, RZ, RZ, R221 ;  /* 0x000000ffff097224 */ /* 0x000fca00078e00dd */
        /* <DEDUP_REMOVED lines=28> */
[----:B--2---:R-:W-:Y:S01]  /*2c680*/  MOV R8, R228 ;  /* 0x000000e400087202 */ /* 0x004fe20000000f00 */
[----:B------:R-:W-:-:S02]  /*2c690*/  IMAD.MOV.U32 R9, RZ, RZ, R227 ;  /* 0x000000ffff097224 */ /* 0x000fc400078e00e3 */
[----:B------:R-:W2:Y:S04]  /*2c6a0*/  LDL.LU R148, [R1+0x290] ;  /* 0x0002900001947983 */ /* 0x000ea80000300800 */
        /* <DEDUP_REMOVED lines=17> */
[--C-:B------:R-:W-:Y:S02]  /*2c7c0*/  IMAD.X R150, R150, 0x1, R3.reuse, P4 ;  /* 0x0000000196967824 */ /* 0x100fe400020e0603 */
[----:B--2---:R-:W-:-:S05]  /*2c7d0*/  IMAD.X R9, R9, 0x1, R3, P3 ;  /* 0x0000000109097824 */ /* 0x004fca00018e0603 */
        /* <DEDUP_REMOVED lines=19> */
[----:B------:R-:W-:Y:S01]  /*2c910*/  IMAD.X R12, R12, 0x1, R3, P4 ;  /* 0x000000010c0c7824 */ /* 0x000fe200020e0603 */
[----:B------:R-:W-:Y:S02]  /*2c920*/  MOV R8, R147 ;  /* 0x0000009300087202 */ /* 0x000fe40000000f00 */
        /* <DEDUP_REMOVED lines=41> */
[----:B------:R-:W-:-:S02]  /*2cbc0*/  SEL R8, RZ, 0x4, !P1 ;  /* 0x00000004ff087807 */ /* 0x000fc40004800000 */
[----:B------:R-:W-:Y:S02]  /*2cbd0*/  IADD3.X R148, R148, R3, RZ, P3, !PT ;  /* 0x0000000394947210 */ /* 0x000fe40001ffe4ff */
[----:B------:R-:W-:Y:S02]  /*2cbe0*/  SEL R8, R8, RZ, !P0 ;  /* 0x000000ff08087207 */ /* 0x000fe40004000000 */
[----:B------:R-:W-:Y:S02]  /*2cbf0*/  IADD3 R7, P4, R7, R4, RZ ;  /* 0x0000000407077210 */ /* 0x000fe40007f9e0ff */
[----:B------:R-:W-:Y:S01]  /*2cc00*/  ISETP.NE.U32.AND P1, PT, R8, RZ, PT ;  /* 0x000000ff0800720c */ /* 0x000fe20003f25070 */
[----:B------:R-:W-:Y:S02]  /*2cc10*/  IMAD.MOV.U32 R8, RZ, RZ, R147 ;  /* 0x000000ffff087224 */ /* 0x000fe400078e0093 */
[----:B------:R-:W-:Y:S02]  /*2cc20*/  IMAD.MOV.U32 R9, RZ, RZ, R148 ;  /* 0x000000ffff097224 */ /* 0x000fe400078e0094 */
[----:B------:R-:W-:-:S03]  /*2cc30*/  IMAD.X R12, R12, 0x1, R3, P4 ;  /* 0x000000010c0c7824 */ /* 0x000fc600020e0603 */
        /* <DEDUP_REMOVED lines=16> */
[----:B------:R-:W-:Y:S01]  /*2cd40*/  IMAD.MOV.U32 R9, RZ, RZ, R165 ;  /* 0x000000ffff097224 */ /* 0x000fe200078e00a5 */
[----:B------:R-:W-:Y:S01]  /*2cd50*/  MOV R8, R166 ;  /* 0x000000a600087202 */ /* 0x000fe20000000f00 */
[----:B------:R-:W-:Y:S02]  /*2cd60*/  VIADD R6, R6, UR5 ;  /* 0x0000000506067c36 */ /* 0x000fe40008000000 */
        /* <DEDUP_REMOVED lines=12> */
[----:B------:R-:W-:Y:S01]  /*2ce30*/  IMAD.X R169, R169, 0x1, R3, P3 ;  /* 0x00000001a9a97824 */ /* 0x000fe200018e0603 */
[----:B------:R-:W-:Y:S02]  /*2ce40*/  IADD3 R172, P4, R172, R4, RZ ;  /* 0x00000004acac7210 */ /* 0x000fe40007f9e0ff */
[----:B------:R-:W-:Y:S01]  /*2ce50*/  SEL R8, R8, RZ, !P0 ;  /* 0x000000ff08087207 */ /* 0x000fe20004000000 */
[----:B------:R-:W-:-:S03]  /*2ce60*/  IMAD.MOV.U32 R9, RZ, RZ, R169 ;  /* 0x000000ffff097224 */ /* 0x000fc600078e00a9 */
[----:B------:R-:W-:Y:S01]  /*2ce70*/  ISETP.NE.U32.AND P1, PT, R8, RZ, PT ;  /* 0x000000ff0800720c */ /* 0x000fe20003f25070 */
[----:B------:R-:W-:Y:S02]  /*2ce80*/  IMAD.MOV.U32 R8, RZ, RZ, R170 ;  /* 0x000000ffff087224 */ /* 0x000fe400078e00aa */
[----:B------:R-:W-:-:S03]  /*2ce90*/  IMAD.X R171, R171, 0x1, R3, P4 ;  /* 0x00000001abab7824 */ /* 0x000fc600020e0603 */
[----:B------:R1:W-:Y:S02]  /*2cea0*/  LDGSTS.E [R6+0x60008], desc[UR60][R8.64], P2 ;  /* 0x6000800008067fae */ /* 0x0003e4000912187c */
[----:B-1----:R-:W-:Y:S01]  /*2ceb0*/  IMAD.MOV.U32 R8, RZ, RZ, R172 ;  /* 0x000000ffff087224 */ /* 0x002fe200078e00ac */
[----:B------:R-:W-:-:S05]  /*2cec0*/  MOV R9, R171 ;  /* 0x000000ab00097202 */ /* 0x000fca0000000f00 */
        /* <DEDUP_REMOVED lines=31> */
[----:B------:R-:W-:Y:S01]  /*2d0c0*/  IMAD.MOV.U32 R9, RZ, RZ, R233 ;  /* 0x000000ffff097224 */ /* 0x000fe200078e00e9 */
[----:B------:R-:W-:Y:S01]  /*2d0d0*/  MOV R8, R234 ;  /* 0x000000ea00087202 */ /* 0x000fe20000000f00 */
[----:B------:R1:W-:Y:S01]  /*2d0e0*/  STL [R1+0x388], R150 ;  /* 0x0003889601007387 */ /* 0x0003e20000100800 */
[----:B------:R-:W-:-:S03]  /*2d0f0*/  IMAD.X R235, R235, 0x1, R3, P4 ;  /* 0x00000001ebeb7824 */ /* 0x000fc600020e0603 */
        /* <DEDUP_REMOVED lines=42> */
[----:B---3--:R-:W-:Y:S02]  /*2d3a0*/  IADD3 R7, P4, R7, R4, RZ ;  /* 0x0000000407077210 */ /* 0x008fe40007f9e0ff */
[----:B------:R-:W-:Y:S02]  /*2d3b0*/  SEL R8, R8, RZ, !P0 ;  /* 0x000000ff08087207 */ /* 0x000fe40004000000 */
[----:B------:R-:W-:Y:S01]  /*2d3c0*/  IADD3.X R148, R148, R3, RZ, P3, !PT ;  /* 0x0000000394947210 */ /* 0x000fe20001ffe4ff */
[----:B------:R1:W-:Y:S01]  /*2d3d0*/  STL [R1+0x2ac], R149 ;  /* 0x0002ac9501007387 */ /* 0x0003e20000100800 */
[----:B------:R-:W-:Y:S01]  /*2d3e0*/  ISETP.NE.U32.AND P1, PT, R8, RZ, PT ;  /* 0x000000ff0800720c */ /* 0x000fe20003f25070 */
[----:B------:R-:W-:Y:S02]  /*2d3f0*/  IMAD.X R12, R12, 0x1, R3, P4 ;  /* 0x000000010c0c7824 */ /* 0x000fe400020e0603 */
[----:B------:R2:W-:Y:S01]  /*2d400*/  STL [R1+0x2a8], R150 ;  /* 0x0002a89601007387 */ /* 0x0005e20000100800 */
[----:B------:R-:W-:-:S02]  /*2d410*/  IMAD.MOV.U32 R8, RZ, RZ, R147 ;  /* 0x000000ffff087224 */ /* 0x000fc400078e0093 */
        /* <DEDUP_REMOVED lines=33> */
[----:B--2---:R-:W-:Y:S01]  /*2d630*/  MOV R8, R149 ;  /* 0x0000009500087202 */ /* 0x004fe20000000f00 */
        /* <DEDUP_REMOVED lines=27> */
[----:B------:R-:W-:Y:S01]  /*2d7f0*/  ISETP.NE.U32.AND P1, PT, R8, RZ, PT ;  /* 0x000000ff0800720c */ /* 0x000fe20003f25070 */
[----:B------:R-:W-:Y:S01]  /*2d800*/  IMAD.X R173, R173, 0x1, R3, P3 ;  /* 0x00000001adad7824 */ /* 0x000fe200018e0603 */
[----:B------:R-:W-:Y:S02]  /*2d810*/  ISETP.NE.U32.AND P2, PT, R6, RZ, PT ;  /* 0x000000ff0600720c */ /* 0x000fe40003f45070 */
[----:B------:R-:W-:Y:S02]  /*2d820*/  LOP3.LUT R6, R10, 0x40, RZ, 0x3c, !PT ;  /* 0x000000400a067812 */ /* 0x000fe400078e3cff */
[----:B------:R-:W-:Y:S01]  /*2d830*/  IADD3 R176, P4, R176, R4, RZ ;  /* 0x00000004b0b07210 */ /* 0x000fe20007f9e0ff */
[----:B------:R-:W-:Y:S01]  /*2d840*/  IMAD.MOV.U32 R8, RZ, RZ, R174 ;  /* 0x000000ffff087224 */ /* 0x000fe200078e00ae */
[----:B------:R-:W-:Y:S01]  /*2d850*/  IADD3 R6, R6, UR5, RZ ;  /* 0x0000000506067c10 */ /* 0x000fe2000fffe0ff */
[----:B------:R-:W-:Y:S02]  /*2d860*/  IMAD.MOV.U32 R9, RZ, RZ, R173 ;  /* 0x000000ffff097224 */ /* 0x000fe400078e00ad */
        /* <DEDUP_REMOVED lines=50> */
[----:B------:R-:W-:Y:S01]  /*2db90*/  IADD3 R244, P4, R244, R4, RZ ;  /* 0x00000004f4f47210 */ /* 0x000fe20007f9e0ff */
[----:B------:R-:W-:Y:S01]  /*2dba0*/  STL [R1+0x3ac], R149 ;  /* 0x0003ac9501007387 */ /* 0x000fe20000100800 */
[----:B------:R-:W-:Y:S01]  /*2dbb0*/  ISETP.NE.U32.AND P1, PT, R8, RZ, PT ;  /* 0x000000ff0800720c */ /* 0x000fe20003f25070 */
[----:B------:R-:W-:Y:S02]  /*2dbc0*/  IMAD.MOV.U32 R8, RZ, RZ, R242 ;  /* 0x000000ffff087224 */ /* 0x000fe400078e00f2 */
[----:B------:R1:W-:Y:S01]  /*2dbd0*/  STL [R1+0x3a8], R150 ;  /* 0x0003a89601007387 */ /* 0x0003e20000100800 */
[----:B------:R-:W-:-:S02]  /*2dbe0*/  IMAD.MOV.U32 R9, RZ, RZ, R241 ;  /* 0x000000ffff097224 */ /* 0x000fc400078e00f1 */
        /* <DEDUP_REMOVED lines=79> */
[----:B------:R-:W-:Y:S03]  /*2e0e0*/  STL [R1+0x3c4], R151 ;  /* 0x0003c49701007387 */ /* 0x000fe60000100800 */
[----:B--2---:R-:W-:Y:S01]  /*2e0f0*/  IADD3.X R150, R150, R3, RZ, P4, !PT ;  /* 0x0000000396967210 */ /* 0x004fe200027fe4ff */
        /* <DEDUP_REMOVED lines=16> */
[----:B------:R-:W-:-:S03]  /*2e200*/  IMAD.MOV.U32 R9, RZ, RZ, R148 ;  /* 0x000000ffff097224 */ /* 0x000fc600078e0094 */
[----:B------:R-:W-:Y:S01]  /*2e210*/  ISETP.NE.U32.AND P1, PT, R8, RZ, PT ;  /* 0x000000ff0800720c */ /* 0x000fe20003f25070 */
[----:B------:R-:W-:Y:S02]  /*2e220*/  IMAD.MOV.U32 R8, RZ, RZ, R147 ;  /* 0x000000ffff087224 */ /* 0x000fe400078e0093 */
[----:B------:R-:W-:-:S03]  /*2e230*/  IMAD.X R12, R12, 0x1, R3, P4 ;  /* 0x000000010c0c7824 */ /* 0x000fc600020e0603 */
[----:B------:R1:W-:Y:S01]  /*2e240*/  LDGSTS.E [R6+0x6c008], desc[UR60][R8.64], P2 ;  /* 0x6c00800008067fae */ /* 0x0003e2000912187c */
[----:B------:R-:W-:Y:S01]  /*2e250*/  ISETP.GT.AND P2, PT, R5, 0x15, PT ;  /* 0x000000150500780c */ /* 0x000fe20003f44270 */
[----:B-1----:R-:W-:Y:S01]  /*2e260*/  IMAD.MOV.U32 R8, RZ, RZ, R7 ;  /* 0x000000ffff087224 */ /* 0x002fe200078e0007 */
[----:B------:R-:W-:-:S05]  /*2e270*/  MOV R9, R12 ;  /* 0x0000000c00097202 */ /* 0x000fca0000000f00 */
        /* <DEDUP_REMOVED lines=53> */
[----:B-1----:R-:W-:Y:S01]  /*2e5d0*/  MOV R8, R248 ;  /* 0x000000f800087202 */ /* 0x002fe20000000f00 */
        /* <DEDUP_REMOVED lines=46> */
[----:B------:R-:W-:Y:S01]  /*2e8c0*/  IADD3.X R150, R150, R3, RZ, P4, !PT ;  /* 0x0000000396967210 */ /* 0x000fe200027fe4ff */
        /* <DEDUP_REMOVED lines=30> */
[----:B---3--:R-:W-:Y:S01]  /*2eab0*/  IMAD.MOV.U32 R8, RZ, RZ, R7 ;  /* 0x000000ffff087224 */ /* 0x008fe200078e0007 */
[----:B------:R-:W-:-:S02]  /*2eac0*/  MOV R9, R12 ;  /* 0x0000000c00097202 */ /* 0x000fc40000000f00 */
        /* <DEDUP_REMOVED lines=25> */
[----:B------:R-:W-:Y:S02]  /*2ec60*/  ISETP.GT.AND P1, PT, R5, 0x76, PT ;  /* 0x000000760500780c */ /* 0x000fe40003f24270 */
        /* <DEDUP_REMOVED lines=35> */
[----:B-1----:R-:W-:Y:S01]  /*2eea0*/  IMAD.MOV.U32 R8, RZ, RZ, R192 ;  /* 0x000000ffff087224 */ /* 0x002fe200078e00c0 */
[----:B------:R-:W-:-:S05]  /*2eeb0*/  MOV R9, R191 ;  /* 0x000000bf00097202 */ /* 0x000fca0000000f00 */
        /* <DEDUP_REMOVED lines=40> */
[----:B----4-:R-:W-:-:S04]  /*2f140*/  IADD3 R151, P3, R151, R4, RZ ;  /* 0x0000000497977210 */ /* 0x010fc80007f7e0ff */
[----:B------:R-:W-:Y:S01]  /*2f150*/  MOV R8, R151 ;  /* 0x0000009700087202 */ /* 0x000fe20000000f00 */
[----:B------:R-:W-:Y:S01]  /*2f160*/  STL [R1+0x204], R151 ;  /* 0x0002049701007387 */ /* 0x000fe20000100800 */
[----:B------:R-:W-:-:S05]  /*2f170*/  IADD3 R149, P4, R149, R4, RZ ;  /* 0x0000000495957210 */ /* 0x000fca0007f9e0ff */
        /* <DEDUP_REMOVED lines=110> */
[-C--:B------:R-:W-:Y:S02]  /*2f860*/  IADD3 R147, P3, R147, R4.reuse, RZ ;  /* 0x0000000493937210 */ /* 0x080fe40007f7e0ff */
[----:B------:R-:W-:Y:S02]  /*2f870*/  IADD3 R7, P4, R7, R4, RZ ;  /* 0x0000000407077210 */ /* 0x000fe40007f9e0ff */
[----:B-1----:R-:W-:Y:S02]  /*2f880*/  SEL R8, RZ, 0x4, !P1 ;  /* 0x00000004ff087807 */ /* 0x002fe40004800000 */
[----:B------:R-:W-:Y:S02]  /*2f890*/  ISETP.GT.AND P1, PT, R5, 0x7b, PT ;  /* 0x0000007b0500780c */ /* 0x000fe40003f24270 */
[----:B------:R-:W-:Y:S01]  /*2f8a0*/  SEL R8, R8, RZ, !P0 ;  /* 0x000000ff08087207 */ /* 0x000fe20004000000 */
[----:B------:R-:W-:-:S03]  /*2f8b0*/  IMAD.X R148, R148, 0x1, R3, P3 ;  /* 0x0000000194947824 */ /* 0x000fc600018e0603 */
[----:B------:R-:W-:Y:S02]  /*2f8c0*/  ISETP.NE.U32.AND P2, PT, R8, RZ, PT ;  /* 0x000000ff0800720c */ /* 0x000fe40003f45070 */
[----:B------:R-:W-:Y:S01]  /*2f8d0*/  SEL R8, RZ, 0x4, !P1 ;  /* 0x00000004ff087807 */ /* 0x000fe20004800000 */
[----:B------:R-:W-:Y:S01]  /*2f8e0*/  STL [R1+0x40c], R149 ;  /* 0x00040c9501007387 */ /* 0x000fe20000100800 */
[----:B------:R-:W-:Y:S02]  /*2f8f0*/  IMAD.X R12, R12, 0x1, R3, P4 ;  /* 0x000000010c0c7824 */ /* 0x000fe400020e0603 */
[----:B------:R-:W-:Y:S01]  /*2f900*/  SEL R8, R8, RZ, !P0 ;  /* 0x000000ff08087207 */ /* 0x000fe20004000000 */
[----:B------:R1:W-:Y:S04]  /*2f910*/  STL [R1+0x408], R150 ;  /* 0x0004089601007387 */ /* 0x0003e80000100800 */
[----:B------:R-:W-:Y:S01]  /*2f920*/  STL [R1+0x414], R147 ;  /* 0x0004149301007387 */ /* 0x000fe20000100800 */
[----:B------:R-:W-:-:S03]  /*2f930*/  ISETP.NE.U32.AND P1, PT, R8, RZ, PT ;  /* 0x000000ff0800720c */ /* 0x000fc60003f25070 */
[----:B------:R2:W-:Y:S01]  /*2f940*/  STL [R1+0x410], R148 ;  /* 0x0004109401007387 */ /* 0x0005e20000100800 */
[----:B------:R-:W-:Y:S01]  /*2f950*/  MOV R8, R147 ;  /* 0x0000009300087202 */ /* 0x000fe20000000f00 */
[----:B------:R-:W-:Y:S02]  /*2f960*/  IMAD.MOV.U32 R9, RZ, RZ, R148 ;  /* 0x000000ffff097224 */ /* 0x000fe400078e0094 */
[----:B------:R-:W-:Y:S04]  /*2f970*/  STL [R1+0x41c], R7 ;  /* 0x00041c0701007387 */ /* 0x000fe80000100800 */
[----:B------:R3:W-:Y:S04]  /*2f980*/  STL [R1+0x418], R12 ;  /* 0x0004180c01007387 */ /* 0x0007e80000100800 */
[----:B-1----:R-:W4:Y:S04]  /*2f990*/  LDL.LU R150, [R1+0x220] ;  /* 0x0002200001967983 */ /* 0x002f280000300800 */
[----:B--2---:R-:W2:Y:S04]  /*2f9a0*/  LDL.LU R148, [R1+0x224] ;  /* 0x0002240001947983 */ /* 0x004ea80000300800 */
[----:B------:R1:W-:Y:S04]  /*2f9b0*/  LDGSTS.E [R6+0x6c008], desc[UR60][R8.64], P2 ;  /* 0x6c00800008067fae */ /* 0x0003e8000912187c */
[----:B------:R-:W4:Y:S01]  /*2f9c0*/  LDL.LU R147, [R1+0x228] ;  /* 0x0002280001937983 */ /* 0x000f220000300800 */
[----:B-1----:R-:W-:-:S03]  /*2f9d0*/  IMAD.MOV.U32 R9, RZ, RZ, R12 ;  /* 0x000000ffff097224 */ /* 0x002fc600078e000c */
[----:B---3--:R-:W3:Y:S01]  /*2f9e0*/  LDL.LU R12, [R1+0x22c] ;  /* 0x00022c00010c7983 */ /* 0x008ee20000300800 */
[----:B------:R-:W-:Y:S01]  /*2f9f0*/  IMAD.MOV.U32 R8, RZ, RZ, R7 ;  /* 0x000000ffff087224 */ /* 0x000fe200078e0007 */
[C---:B------:R-:W-:Y:S02]  /*2fa00*/  ISETP.GT.AND P2, PT, R5.reuse, 0x1d, PT ;  /* 0x0000001d0500780c */ /* 0x040fe40003f44270 */
[-C--:B------:R-:W-:Y:S01]  /*2fa10*/  IADD3 R198, P3, R198, R4.reuse, RZ ;  /* 0x00000004c6c67210 */ /* 0x080fe20007f7e0ff */
[----:B------:R-:W3:Y:S04]  /*2fa20*/  LDL.LU R149, [R1+0x234] ;  /* 0x0002340001957983 */ /* 0x000ee80000300800 */
[----:B------:R1:W-:Y:S01]  /*2fa30*/  LDGSTS.E [R6+0x6c00c], desc[UR60][R8.64], P1 ;  /* 0x6c00c00008067fae */ /* 0x0003e2000892187c */
[----:B------:R-:W-:Y:S01]  /*2fa40*/  ISETP.GT.AND P1, PT, R5, 0x1c, PT ;  /* 0x0000001c0500780c */ /* 0x000fe20003f24270 */
[----:B------:R-:W-:Y:S01]  /*2fa50*/  IMAD.X R197, R197, 0x1, R3, P3 ;  /* 0x00000001c5c57824 */ /* 0x000fe200018e0603 */
[----:B------:R-:W-:Y:S01]  /*2fa60*/  IADD3 R200, P4, R200, R4, RZ ;  /* 0x00000004c8c87210 */ /* 0x000fe20007f9e0ff */
[----:B------:R-:W3:Y:S01]  /*2fa70*/  LDL.LU R7, [R1+0x23c] ;  /* 0x00023c0001077983 */ /* 0x000ee20000300800 */
[----:B-1----:R-:W-:-:S02]  /*2fa80*/  SEL R8, RZ, 0x4, !P1 ;  /* 0x00000004ff087807 */ /* 0x002fc40004800000 */
[----:B------:R-:W-:Y:S02]  /*2fa90*/  SEL R6, RZ, 0x4, !P2 ;  /* 0x00000004ff067807 */ /* 0x000fe40005000000 */
[----:B------:R-:W-:Y:S02]  /*2faa0*/  SEL R8, R8, RZ, !P0 ;  /* 0x000000ff08087207 */ /* 0x000fe40004000000 */
[----:B------:R-:W-:Y:S02]  /*2fab0*/  SEL R6, R6, RZ, !P0 ;  /* 0x000000ff06067207 */ /* 0x000fe40004000000 */
[----:B------:R-:W-:Y:S02]  /*2fac0*/  ISETP.NE.U32.AND P1, PT, R8, RZ, PT ;  /* 0x000000ff0800720c */ /* 0x000fe40003f25070 */
[----:B------:R-:W-:Y:S02]  /*2fad0*/  ISETP.NE.U32.AND P2, PT, R6, RZ, PT ;  /* 0x000000ff0600720c */ /* 0x000fe40003f45070 */
[----:B------:R-:W-:Y:S01]  /*2fae0*/  LOP3.LUT R6, R10, 0x70, RZ, 0x3c, !PT ;  /* 0x000000700a067812 */ /* 0x000fe200078e3cff */
[----:B------:R-:W-:-:S02]  /*2faf0*/  IMAD.MOV.U32 R8, RZ, RZ, R198 ;  /* 0x000000ffff087224 */ /* 0x000fc400078e00c6 */
[----:B------:R-:W-:Y:S02]  /*2fb00*/  IMAD.MOV.U32 R9, RZ, RZ, R197 ;  /* 0x000000ffff097224 */ /* 0x000fe400078e00c5 */
[----:B------:R-:W-:Y:S02]  /*2fb10*/  VIADD R6, R6, UR5 ;  /* 0x0000000506067c36 */ /* 0x000fe40008000000 */
        /* <DEDUP_REMOVED lines=31> */
[----:B--2---:R-:W-:-:S05]  /*2fd10*/  IADD3 R148, P3, R148, R4, RZ ;  /* 0x0000000494947210 */ /* 0x004fca0007f7e0ff */
[----:B----4-:R-:W-:Y:S01]  /*2fd20*/  IMAD.X R150, R150, 0x1, R3, P3 ;  /* 0x0000000196967824 */ /* 0x010fe200018e0603 */
[----:B------:R-:W-:Y:S03]  /*2fd30*/  STL [R1+0x224], R148 ;  /* 0x0002249401007387 */ /* 0x000fe60000100800 */
[----:B------:R-:W-:Y:S01]  /*2fd40*/  IMAD.MOV.U32 R9, RZ, RZ, R150 ;  /* 0x000000ffff097224 */ /* 0x000fe200078e0096 */
[----:B------:R1:W-:Y:S01]  /*2fd50*/  STL [R1+0x220], R150 ;  /* 0x0002209601007387 */ /* 0x0003e20000100800 */
[----:B---3--:R-:W-:-:S05]  /*2fd60*/  IADD3 R12, P4, R12, R4, RZ ;  /* 0x000000040c0c7210 */ /* 0x008fca0007f9e0ff */
[----:B------:R-:W-:Y:S04]  /*2fd70*/  STL [R1+0x22c], R12 ;  /* 0x00022c0c01007387 */ /* 0x000fe80000100800 */
[----:B-1----:R-:W2:Y:S01]  /*2fd80*/  LDL.LU R150, [R1+0x230] ;  /* 0x0002300001967983 */ /* 0x002ea20000300800 */
[----:B------:R-:W-:Y:S01]  /*2fd90*/  IADD3.X R147, R147, R3, RZ, P4, !PT ;  /* 0x0000000393937210 */ /* 0x000fe200027fe4ff */
[----:B------:R-:W-:-:S04]  /*2fda0*/  IMAD.MOV.U32 R8, RZ, RZ, R148 ;  /* 0x000000ffff087224 */ /* 0x000fc800078e0094 */
[----:B------:R1:W-:Y:S04]  /*2fdb0*/  STL [R1+0x228], R147 ;  /* 0x0002289301007387 */ /* 0x0003e80000100800 */
[----:B------:R-:W3:Y:S04]  /*2fdc0*/  LDL.LU R148, [R1+0x238] ;  /* 0x0002380001947983 */ /* 0x000ee80000300800 */
[----:B------:R4:W-:Y:S01]  /*2fdd0*/  LDGSTS.E [R6+0x64000], desc[UR60][R8.64], P2 ;  /* 0x6400000008067fae */ /* 0x0009e2000912187c */
[----:B------:R-:W-:Y:S01]  /*2fde0*/  IADD3 R149, P3, R149, R4, RZ ;  /* 0x0000000495957210 */ /* 0x000fe20007f7e0ff */
[----:B----4-:R-:W-:-:S02]  /*2fdf0*/  IMAD.MOV.U32 R8, RZ, RZ, R12 ;  /* 0x000000ffff087224 */ /* 0x010fc400078e000c */
[----:B------:R-:W-:Y:S01]  /*2fe00*/  IMAD.MOV.U32 R9, RZ, RZ, R147 ;  /* 0x000000ffff097224 */ /* 0x000fe200078e0093 */
[----:B------:R-:W-:Y:S01]  /*2fe10*/  IADD3 R7, P4, R7, R4, RZ ;  /* 0x0000000407077210 */ /* 0x000fe20007f9e0ff */
[----:B-1----:R-:W4:Y:S04]  /*2fe20*/  LDL.LU R147, [R1+0x324] ;  /* 0x0003240001937983 */ /* 0x002f280000300800 */
[----:B------:R1:W-:Y:S01]  /*2fe30*/  LDGSTS.E [R6+0x64004], desc[UR60][R8.64], P1 ;  /* 0x6400400008067fae */ /* 0x0003e2000892187c */
[----:B------:R-:W-:-:S03]  /*2fe40*/  ISETP.GT.AND P1, PT, R5, 0x3e, PT ;  /* 0x0000003e0500780c */ /* 0x000fc60003f24270 */
[----:B------:R-:W4:Y:S01]  /*2fe50*/  LDL.LU R12, [R1+0x32c] ;  /* 0x00032c00010c7983 */ /* 0x000f220000300800 */
[----:B-1----:R-:W-:Y:S02]  /*2fe60*/  SEL R8, RZ, 0x4, !P1 ;  /* 0x00000004ff087807 */ /* 0x002fe40004800000 */
[----:B------:R-:W-:Y:S02]  /*2fe70*/  ISETP.GT.AND P1, PT, R5, 0x3f, PT ;  /* 0x0000003f0500780c */ /* 0x000fe40003f24270 */
[----:B------:R-:W-:Y:S01]  /*2fe80*/  SEL R8, R8, RZ, !P0 ;  /* 0x000000ff08087207 */ /* 0x000fe20004000000 */
[----:B------:R-:W-:Y:S03]  /*2fe90*/  STL [R1+0x234], R149 ;  /* 0x0002349501007387 */ /* 0x000fe60000100800 */
[----:B------:R-:W-:Y:S02]  /*2fea0*/  ISETP.NE.U32.AND P2, PT, R8, RZ, PT ;  /* 0x000000ff0800720c */ /* 0x000fe40003f45070 */
[----:B------:R-:W-:-:S04]  /*2feb0*/  SEL R8, RZ, 0x4, !P1 ;  /* 0x00000004ff087807 */ /* 0x000fc80004800000 */
[----:B------:R-:W-:-:S04]  /*2fec0*/  SEL R8, R8, RZ, !P0 ;  /* 0x000000ff08087207 */ /* 0x000fc80004000000 */
[----:B------:R-:W-:Y:S01]  /*2fed0*/  ISETP.NE.U32.AND P1, PT, R8, RZ, PT ;  /* 0x000000ff0800720c */ /* 0x000fe20003f25070 */
[----:B------:R-:W-:Y:S02]  /*2fee0*/  IMAD.MOV.U32 R8, RZ, RZ, R149 ;  /* 0x000000ffff087224 */ /* 0x000fe400078e0095 */
[----:B--2---:R-:W-:-:S04]  /*2fef0*/  IMAD.X R150, R150, 0x1, R3, P3 ;  /* 0x0000000196967824 */ /* 0x004fc800018e0603 */
[----:B------:R-:W-:Y:S01]  /*2ff00*/  IMAD.MOV.U32 R9, RZ, RZ, R150 ;  /* 0x000000ffff097224 */ /* 0x000fe200078e0096 */
[----:B------:R1:W-:Y:S04]  /*2ff10*/  STL [R1+0x230], R150 ;  /* 0x0002309601007387 */ /* 0x0003e80000100800 */
[----:B------:R-:W-:Y:S01]  /*2ff20*/  STL [R1+0x23c], R7 ;  /* 0x00023c0701007387 */ /* 0x000fe20000100800 */
[----:B---3--:R-:W-:-:S03]  /*2ff30*/  IMAD.X R148, R148, 0x1, R3, P4 ;  /* 0x0000000194947824 */ /* 0x008fc600020e0603 */
[----:B------:R2:W-:Y:S04]  /*2ff40*/  LDGSTS.E [R6+0x64008], desc[UR60][R8.64], P2 ;  /* 0x6400800008067fae */ /* 0x0005e8000912187c */
[----:B-1----:R-:W3:Y:S04]  /*2ff50*/  LDL.LU R150, [R1+0x320] ;  /* 0x0003200001967983 */ /* 0x002ee80000300800 */
[----:B------:R1:W-:Y:S04]  /*2ff60*/  STL [R1+0x238], R148 ;  /* 0x0002389401007387 */ /* 0x0003e80000100800 */
[----:B------:R-:W3:Y:S01]  /*2ff70*/  LDL.LU R149, [R1+0x328] ;  /* 0x0003280001957983 */ /* 0x000ee20000300800 */
[----:B--2---:R-:W-:Y:S01]  /*2ff80*/  MOV R8, R7 ;  /* 0x0000000700087202 */ /* 0x004fe20000000f00 */
[----:B------:R-:W-:Y:S01]  /*2ff90*/  IMAD.MOV.U32 R9, RZ, RZ, R148 ;  /* 0x000000ffff097224 */ /* 0x000fe200078e0094 */
[----:B----4-:R-:W-:Y:S01]  /*2ffa0*/  IADD3 R147, P3, R147, R4, RZ ;  /* 0x0000000493937210 */ /* 0x010fe20007f7e0ff */
[----:B-1----:R-:W2:Y:S04]  /*2ffb0*/  LDL.LU R148, [R1+0x334] ;  /* 0x0003340001947983 */ /* 0x002ea80000300800 */
[----:B------:R1:W-:Y:S01]  /*2ffc0*/  LDGSTS.E [R6+0x6400c], desc[UR60][R8.64], P1 ;  /* 0x6400c00008067fae */ /* 0x0003e2000892187c */
[----:B------:R-:W-:-:S02]  /*2ffd0*/  ISETP.GT.AND P1, PT, R5, 0x5c, PT ;  /* 0x0000005c0500780c */ /* 0x000fc40003f24270 */
[----:B------:R-:W-:Y:S01]  /*2ffe0*/  IADD3 R12, P4, R12, R4, RZ ;  /* 0x000000040c0c7210 */ /* 0x000fe20007f9e0ff */
[----:B------:R-:W4:Y:S01]  /*2fff0*/  LDL.LU R7, [R1+0x33c] ;  /* 0x00033c0001077983 */ /* 0x000f220000300800 */
[----:B-1----:R-:W-:Y:S02]  /*30000*/  SEL R8, RZ, 0x4, !P1 ;  /* 0x00000004ff087807 */ /* 0x002fe40004800000 */
[----:B------:R-:W-:Y:S02]  /*30010*/  ISETP.GT.AND P1, PT, R5, 0x5d, PT ;  /* 0x0000005d0500780c */ /* 0x000fe40003f24270 */
[----:B------:R-:W-:Y:S01]  /*30020*/  SEL R8, R8, RZ, !P0 ;  /* 0x000000ff08087207 */ /* 0x000fe20004000000 */
[----:B------:R-:W-:Y:S03]  /*30030*/  STL [R1+0x324], R147 ;  /* 0x0003249301007387 */ /* 0x000fe60000100800 */
[----:B------:R-:W-:-:S02]  /*30040*/  ISETP.NE.U32.AND P2, PT, R8, RZ, PT ;  /* 0x000000ff0800720c */ /* 0x000fc40003f45070 */
[----:B------:R-:W-:-:S04]  /*30050*/  SEL R8, RZ, 0x4, !P1 ;  /* 0x00000004ff087807 */ /* 0x000fc80004800000 */
[----:B------:R-:W-:-:S04]  /*30060*/  SEL R8, R8, RZ, !P0 ;  /* 0x000000ff08087207 */ /* 0x000fc80004000000 */
[----:B------:R-:W-:Y:S01]  /*30070*/  ISETP.NE.U32.AND P1, PT, R8, RZ, PT ;  /* 0x000000ff0800720c */ /* 0x000fe20003f25070 */
[----:B------:R-:W-:Y:S02]  /*30080*/  IMAD.MOV.U32 R8, RZ, RZ, R147 ;  /* 0x000000ffff087224 */ /* 0x000fe400078e0093 */
[----:B---3--:R-:W-:-:S04]  /*30090*/  IMAD.X R150, R150, 0x1, R3, P3 ;  /* 0x0000000196967824 */ /* 0x008fc800018e0603 */
[----:B------:R-:W-:Y:S01]  /*300a0*/  IMAD.MOV.U32 R9, RZ, RZ, R150 ;  /* 0x000000ffff097224 */ /* 0x000fe200078e0096 */
[----:B------:R1:W-:Y:S04]  /*300b0*/  STL [R1+0x320], R150 ;  /* 0x0003209601007387 */ /* 0x0003e80000100800 */
[----:B------:R-:W-:Y:S01]  /*300c0*/  STL [R1+0x32c], R12 ;  /* 0x00032c0c01007387 */ /* 0x000fe20000100800 */
[----:B------:R-:W-:-:S03]  /*300d0*/  IMAD.X R149, R149, 0x1, R3, P4 ;  /* 0x0000000195957824 */ /* 0x000fc600020e0603 */
[----:B------:R3:W-:Y:S04]  /*300e0*/  LDGSTS.E [R6+0x68000], desc[UR60][R8.64], P2 ;  /* 0x6800000008067fae */ /* 0x0007e8000912187c */
[----:B-1----:R-:W4:Y:S04]  /*300f0*/  LDL.LU R150, [R1+0x330] ;  /* 0x0003300001967983 */ /* 0x002f280000300800 */
[----:B------:R1:W-:Y:S04]  /*30100*/  STL [R1+0x328], R149 ;  /* 0x0003289501007387 */ /* 0x0003e80000100800 */
[----:B------:R-:W4:Y:S01]  /*30110*/  LDL.LU R147, [R1+0x338] ;  /* 0x0003380001937983 */ /* 0x000f220000300800 */
[----:B---3--:R-:W-:-:S02]  /*30120*/  IMAD.MOV.U32 R8, RZ, RZ, R12 ;  /* 0x000000ffff087224 */ /* 0x008fc400078e000c */
[----:B------:R-:W-:Y:S01]  /*30130*/  IMAD.MOV.U32 R9, RZ, RZ, R149 ;  /* 0x000000ffff097224 */ /* 0x000fe200078e0095 */
[-C--:B--2---:R-:W-:Y:S02]  /*30140*/  IADD3 R148, P3, R148, R4.reuse, RZ ;  /* 0x0000000494947210 */ /* 0x084fe40007f7e0ff */
[----:B----4-:R-:W-:Y:S01]  /*30150*/  IADD3 R7, P4, R7, R4, RZ ;  /* 0x0000000407077210 */ /* 0x010fe20007f9e0ff */
[----:B-1----:R-:W2:Y:S04]  /*30160*/  LDL.LU R149, [R1+0x424] ;  /* 0x0004240001957983 */ /* 0x002ea80000300800 */
[----:B------:R1:W-:Y:S01]  /*30170*/  LDGSTS.E [R6+0x68004], desc[UR60][R8.64], P1 ;  /* 0x6800400008067fae */ /* 0x0003e2000892187c */
[----:B------:R-:W-:-:S03]  /*30180*/  ISETP.GT.AND P1, PT, R5, 0x5e, PT ;  /* 0x0000005e0500780c */ /* 0x000fc60003f24270 */
[----:B------:R-:W3:Y:S01]  /*30190*/  LDL.LU R12, [R1+0x42c] ;  /* 0x00042c00010c7983 */ /* 0x000ee20000300800 */
        /* <DEDUP_REMOVED lines=9> */
[----:B------:R-:W-:-:S04]  /*30230*/  IMAD.X R150, R150, 0x1, R3, P3 ;  /* 0x0000000196967824 */ /* 0x000fc800018e0603 */
[----:B------:R-:W-:Y:S01]  /*30240*/  IMAD.MOV.U32 R9, RZ, RZ, R150 ;  /* 0x000000ffff097224 */ /* 0x000fe200078e0096 */
[----:B------:R1:W-:Y:S04]  /*30250*/  STL [R1+0x330], R150 ;  /* 0x0003309601007387 */ /* 0x0003e80000100800 */
[----:B------:R4:W-:Y:S01]  /*30260*/  STL [R1+0x33c], R7 ;  /* 0x00033c0701007387 */ /* 0x0009e20000100800 */
[----:B------:R-:W-:-:S03]  /*30270*/  IADD3.X R147, R147, R3, RZ, P4, !PT ;  /* 0x0000000393937210 */ /* 0x000fc600027fe4ff */
[----:B------:R2:W-:Y:S04]  /*30280*/  LDGSTS.E [R6+0x68008], desc[UR60][R8.64], P2 ;  /* 0x6800800008067fae */ /* 0x0005e8000912187c */
[----:B-1----:R-:W3:Y:S04]  /*30290*/  LDL.LU R150, [R1+0x420] ;  /* 0x0004200001967983 */ /* 0x002ee80000300800 */
[----:B------:R1:W-:Y:S04]  /*302a0*/  STL [R1+0x338], R147 ;  /* 0x0003389301007387 */ /* 0x0003e80000100800 */
[----:B------:R-:W3:Y:S01]  /*302b0*/  LDL.LU R148, [R1+0x428] ;  /* 0x0004280001947983 */ /* 0x000ee20000300800 */
[----:B--2---:R-:W-:-:S02]  /*302c0*/  IMAD.MOV.U32 R8, RZ, RZ, R7 ;  /* 0x000000ffff087224 */ /* 0x004fc400078e0007 */
[----:B------:R-:W-:Y:S01]  /*302d0*/  IMAD.MOV.U32 R9, RZ, RZ, R147 ;  /* 0x000000ffff097224 */ /* 0x000fe200078e0093 */
[-C--:B------:R-:W-:Y:S01]  /*302e0*/  IADD3 R149, P3, R149, R4.reuse, RZ ;  /* 0x0000000495957210 */ /* 0x080fe20007f7e0ff */
[----:B----4-:R-:W2:Y:S04]  /*302f0*/  LDL.LU R7, [R1+0x434] ;  /* 0x0004340001077983 */ /* 0x010ea80000300800 */
[----:B------:R4:W-:Y:S01]  /*30300*/  LDGSTS.E [R6+0x6800c], desc[UR60][R8.64], P1 ;  /* 0x6800c00008067fae */ /* 0x0009e2000892187c */
[----:B------:R-:W-:Y:S02]  /*30310*/  ISETP.GT.AND P1, PT, R5, 0x7c, PT ;  /* 0x0000007c0500780c */ /* 0x000fe40003f24270 */
[----:B---3--:R-:W-:Y:S01]  /*30320*/  IADD3 R12, P4, R12, R4, RZ ;  /* 0x000000040c0c7210 */ /* 0x008fe20007f9e0ff */
[----:B-1----:R-:W3:Y:S01]  /*30330*/  LDL.LU R147, [R1+0x43c] ;  /* 0x00043c0001937983 */ /* 0x002ee20000300800 */
[----:B----4-:R-:W-:-:S02]  /*30340*/  SEL R8, RZ, 0x4, !P1 ;  /* 0x00000004ff087807 */ /* 0x010fc40004800000 */
        /* <DEDUP_REMOVED lines=10> */
[----:B------:R1:W-:Y:S01]  /*303f0*/  STL [R1+0x420], R150 ;  /* 0x0004209601007387 */ /* 0x0003e20000100800 */
[----:B------:R-:W-:-:S03]  /*30400*/  IMAD.X R148, R148, 0x1, R3, P4 ;  /* 0x0000000194947824 */ /* 0x000fc600020e0603 */
[----:B------:R-:W-:Y:S04]  /*30410*/  STL [R1+0x42c], R12 ;  /* 0x00042c0c01007387 */ /* 0x000fe80000100800 */
[----:B------:R4:W-:Y:S04]  /*30420*/  LDGSTS.E [R6+0x6c000], desc[UR60][R8.64], P2 ;  /* 0x6c00000008067fae */ /* 0x0009e8000912187c */
[----:B-1----:R-:W3:Y:S04]  /*30430*/  LDL.LU R150, [R1+0x430] ;  /* 0x0004300001967983 */ /* 0x002ee80000300800 */
[----:B------:R1:W-:Y:S04]  /*30440*/  STL [R1+0x428], R148 ;  /* 0x0004289401007387 */ /* 0x0003e80000100800 */
[----:B------:R-:W3:Y:S01]  /*30450*/  LDL.LU R149, [R1+0x438] ;  /* 0x0004380001957983 */ /* 0x000ee20000300800 */
[----:B----4-:R-:W-:Y:S01]  /*30460*/  MOV R8, R12 ;  /* 0x0000000c00087202 */ /* 0x010fe20000000f00 */
[----:B------:R-:W-:Y:S01]  /*30470*/  IMAD.MOV.U32 R9, RZ, RZ, R148 ;  /* 0x000000ffff097224 */ /* 0x000fe200078e0094 */
[----:B--2---:R-:W-:-:S02]  /*30480*/  IADD3 R7, P3, R7, R4, RZ ;  /* 0x0000000407077210 */ /* 0x004fc40007f7e0ff */
[----:B---3--:R-:W-:Y:S01]  /*30490*/  IADD3 R147, P4, R147, R4, RZ ;  /* 0x0000000493937210 */ /* 0x008fe20007f9e0ff */
[----:B-1----:R-:W2:Y:S04]  /*304a0*/  LDL.LU R148, [R1+0x444] ;  /* 0x0004440001947983 */ /* 0x002ea80000300800 */
[----:B------:R1:W-:Y:S01]  /*304b0*/  LDGSTS.E [R6+0x6c004], desc[UR60][R8.64], P1 ;  /* 0x6c00400008067fae */ /* 0x0003e2000892187c */
[----:B------:R-:W-:-:S03]  /*304c0*/  ISETP.GT.AND P1, PT, R5, 0x7e, PT ;  /* 0x0000007e0500780c */ /* 0x000fc60003f24270 */
[----:B------:R-:W3:Y:S01]  /*304d0*/  LDL.LU R12, [R1+0x484] ;  /* 0x00048400010c7983 */ /* 0x000ee20000300800 */
[----:B-1----:R-:W-:Y:S02]  /*304e0*/  SEL R8, RZ, 0x4, !P1 ;  /* 0x00000004ff087807 */ /* 0x002fe40004800000 */
[----:B------:R-:W-:Y:S02]  /*304f0*/  ISETP.GT.AND P1, PT, R5, 0x7f, PT ;  /* 0x0000007f0500780c */ /* 0x000fe40003f24270 */
[----:B------:R-:W-:-:S04]  /*30500*/  SEL R8, R8, RZ, !P0 ;  /* 0x000000ff08087207 */ /* 0x000fc80004000000 */
[----:B------:R-:W-:Y:S02]  /*30510*/  ISETP.NE.U32.AND P2, PT, R8, RZ, PT ;  /* 0x000000ff0800720c */ /* 0x000fe40003f45070 */
[----:B------:R-:W-:-:S04]  /*30520*/  SEL R8, RZ, 0x4, !P1 ;  /* 0x00000004ff087807 */ /* 0x000fc80004800000 */
[----:B------:R-:W-:-:S04]  /*30530*/  SEL R8, R8, RZ, !P0 ;  /* 0x000000ff08087207 */ /* 0x000fc80004000000 */
[----:B------:R-:W-:Y:S01]  /*30540*/  ISETP.NE.U32.AND P1, PT, R8, RZ, PT ;  /* 0x000000ff0800720c */ /* 0x000fe20003f25070 */
[----:B------:R-:W-:Y:S01]  /*30550*/  IMAD.MOV.U32 R8, RZ, RZ, R7 ;  /* 0x000000ffff087224 */ /* 0x000fe200078e0007 */
[----:B------:R1:W-:Y:S02]  /*30560*/  STL [R1+0x434], R7 ;  /* 0x0004340701007387 */ /* 0x0003e40000100800 */
[----:B-1----:R-:W1:Y:S01]  /*30570*/  S2R R7, SR_TID.X ;  /* 0x0000000000077919 */ /* 0x002e620000002100 */
[----:B------:R-:W-:-:S04]  /*30580*/  IMAD.X R150, R150, 0x1, R3, P3 ;  /* 0x0000000196967824 */ /* 0x000fc800018e0603 */
[----:B------:R-:W-:Y:S02]  /*30590*/  IMAD.MOV.U32 R9, RZ, RZ, R150 ;  /* 0x000000ffff097224 */ /* 0x000fe400078e0096 */
[----:B------:R-:W-:-:S03]  /*305a0*/  IMAD.X R149, R149, 0x1, R3, P4 ;  /* 0x0000000195957824 */ /* 0x000fc600020e0603 */
[----:B------:R4:W-:Y:S04]  /*305b0*/  LDGSTS.E [R6+0x6c008], desc[UR60][R8.64], P2 ;  /* 0x6c00800008067fae */ /* 0x0009e8000912187c */
[----:B------:R-:W-:Y:S04]  /*305c0*/  STL [R1+0x430], R150 ;  /* 0x0004309601007387 */ /* 0x000fe80000100800 */
[----:B------:R-:W-:Y:S01]  /*305d0*/  STL [R1+0x43c], R147 ;  /* 0x00043c9301007387 */ /* 0x000fe20000100800 */
[----:B----4-:R-:W-:-:S03]  /*305e0*/  IMAD.MOV.U32 R8, RZ, RZ, R147 ;  /* 0x000000ffff087224 */ /* 0x010fc600078e0093 */
[----:B------:R-:W4:Y:S01]  /*305f0*/  LDL.LU R151, [R1+0x480] ;  /* 0x0004800001977983 */ /* 0x000f220000300800 */
[----:B------:R-:W-:-:S03]  /*30600*/  IMAD.MOV.U32 R9, RZ, RZ, R149 ;  /* 0x000000ffff097224 */ /* 0x000fc600078e0095 */
[----:B------:R2:W-:Y:S04]  /*30610*/  STL [R1+0x438], R149 ;  /* 0x0004389501007387 */ /* 0x0005e80000100800 */
[----:B------:R2:W-:Y:S01]  /*30620*/  LDGSTS.E [R6+0x6c00c], desc[UR60][R8.64], P1 ;  /* 0x6c00c00008067fae */ /* 0x0005e2000892187c */
[----:B-1----:R-:W-:Y:S02]  /*30630*/  LOP3.LUT R7, R7, 0x7f, RZ, 0xc0, !PT ;  /* 0x0000007f07077812 */ /* 0x002fe400078ec0ff */
[----:B---3--:R-:W-:Y:S01]  /*30640*/  IADD3 R12, P2, R12, R2, RZ ;  /* 0x000000020c0c7210 */ /* 0x008fe20007f5e0ff */
[----:B------:R-:W-:Y:S01]  /*30650*/  ULEA UR5, UR4, UR11, 0x11 ;  /* 0x0000000b04057291 */ /* 0x000fe2000f8e883f */
[----:B------:R-:W3:Y:S01]  /*30660*/  LDL.LU R9, [R1+0x440] ;  /* 0x0004400001097983 */ /* 0x000ee20000300800 */
[----:B------:R-:W-:-:S03]  /*30670*/  ISETP.GE.AND P1, PT, R7, R5, PT ;  /* 0x000000050700720c */ /* 0x000fc60003f26270 */
[----:B--2---:R-:W2:Y:S04]  /*30680*/  LDL.LU R149, [R1+0x4c0] ;  /* 0x0004c00001957983 */ /* 0x004ea80000300800 */
[----:B------:R-:W2:Y:S04]  /*30690*/  LDL.LU R7, [R1+0x4c4] ;  /* 0x0004c40001077983 */ /* 0x000ea80000300800 */
[----:B------:R-:W2:Y:S04]  /*306a0*/  LDL.LU R150, [R1+0x500] ;  /* 0x0005000001967983 */ /* 0x000ea80000300800 */
[----:B------:R-:W2:Y:S01]  /*306b0*/  LDL.LU R147, [R1+0x504] ;  /* 0x0005040001937983 */ /* 0x000ea20000300800 */
[----:B------:R-:W-:-:S02]  /*306c0*/  SEL R5, RZ, 0x4, P1 ;  /* 0x00000004ff057807 */ /* 0x000fc40000800000 */
[----:B------:R-:W-:Y:S01]  /*306d0*/  IADD3 R148, P1, R148, R2, RZ ;  /* 0x0000000294947210 */ /* 0x000fe20007f3e0ff */
[----:B------:R-:W0:Y:S01]  /*306e0*/  LDGDEPBAR ;  /* 0x00000000000079af */ /* 0x000e220000000000 */
[----:B------:R-:W-:-:S04]  /*306f0*/  SEL R5, R5, RZ, !P0 ;  /* 0x000000ff05057207 */ /* 0x000fc80004000000 */
[----:B------:R-:W-:Y:S01]  /*30700*/  ISETP.NE.U32.AND P0, PT, R5, RZ, PT ;  /* 0x000000ff0500720c */ /* 0x000fe20003f05070 */
[----:B------:R1:W-:Y:S01]  /*30710*/  STL [R1+0x444], R148 ;  /* 0x0004449401007387 */ /* 0x0003e20000100800 */
[----:B------:R-:W-:Y:S02]  /*30720*/  VIADD R5, R11, UR5 ;  /* 0x000000050b057c36 */ /* 0x000fe40008000000 */
[----:B------:R-:W-:Y:S01]  /*30730*/  IMAD.MOV.U32 R8, RZ, RZ, R148 ;  /* 0x000000ffff087224 */ /* 0x000fe200078e0094 */
[----:B----4-:R-:W-:Y:S01]  /*30740*/  IADD3.X R151, R151, R0, RZ, P2, !PT ;  /* 0x0000000097977210 */ /* 0x010fe200017fe4ff */
[----:B---3--:R-:W-:-:S05]  /*30750*/  IMAD.X R9, R9, 0x1, R0, P1 ;  /* 0x0000000109097824 */ /* 0x008fca00008e0600 */
[----:B------:R-:W-:Y:S04]  /*30760*/  STL [R1+0x440], R9 ;  /* 0x0004400901007387 */ /* 0x000fe80000100800 */
[----:B------:R3:W-:Y:S04]  /*30770*/  STL [R1+0x484], R12 ;  /* 0x0004840c01007387 */ /* 0x0007e80000100800 */
[----:B------:R4:W-:Y:S04]  /*30780*/  STL [R1+0x480], R151 ;  /* 0x0004809701007387 */ /* 0x0009e80000100800 */
[----:B------:R-:W2:Y:S04]  /*30790*/  LDL.LU R6, [R1+0x544] ;  /* 0x0005440001067983 */ /* 0x000ea80000300800 */
[----:B------:R3:W-:Y:S04]  /*307a0*/  LDGSTS.E [R5], desc[UR60][R8.64], P0 ;  /* 0x0000000008057fae */ /* 0x0007e8000812187c */
[----:B-1----:R-:W2:Y:S01]  /*307b0*/  LDL.LU R148, [R1+0x584] ;  /* 0x0005840001947983 */ /* 0x002ea20000300800 */
[----:B---3--:R-:W-:-:S03]  /*307c0*/  IMAD.MOV.U32 R8, RZ, RZ, R12 ;  /* 0x000000ffff087224 */ /* 0x008fc600078e000c */
[----:B------:R-:W3:Y:S01]  /*307d0*/  LDL.LU R12, [R1+0x540] ;  /* 0x00054000010c7983 */ /* 0x000ee20000300800 */
[----:B------:R-:W-:-:S03]  /*307e0*/  IMAD.MOV.U32 R9, RZ, RZ, R151 ;  /* 0x000000ffff097224 */ /* 0x000fc600078e0097 */
[----:B----4-:R-:W4:Y:S01]  /*307f0*/  LDL.LU R151, [R1+0x580] ;  /* 0x0005800001977983 */ /* 0x010f220000300800 */
[-C--:B--2---:R-:W-:Y:S02]  /*30800*/  IADD3 R7, P1, R7, R2.reuse, RZ ;  /* 0x0000000207077210 */ /* 0x084fe40007f3e0ff */
[----:B------:R-:W-:Y:S01]  /*30810*/  IADD3 R147, P2, R147, R2, RZ ;  /* 0x0000000293937210 */ /* 0x000fe20007f5e0ff */
[----:B------:R1:W-:Y:S02]  /*30820*/  LDGSTS.E [R5+0x400], desc[UR60][R8.64], P0 ;  /* 0x0040000008057fae */ /* 0x0003e4000812187c */
[--C-:B------:R-:W-:Y:S02]  /*30830*/  IMAD.X R149, R149, 0x1, R0.reuse, P1 ;  /* 0x0000000195957824 */ /* 0x100fe400008e0600 */
[----:B------:R2:W-:Y:S01]  /*30840*/  STL [R1+0x4c4], R7 ;  /* 0x0004c40701007387 */ /* 0x0005e20000100800 */
[----:B------:R-:W-:-:S03]  /*30850*/  IMAD.X R150, R150, 0x1, R0, P2 ;  /* 0x0000000196967824 */ /* 0x000fc600010e0600 */
[----:B------:R2:W-:Y:S01]  /*30860*/  STL [R1+0x4c0], R149 ;  /* 0x0004c09501007387 */ /* 0x0005e20000100800 */
[----:B-1----:R-:W-:-:S03]  /*30870*/  IMAD.MOV.U32 R8, RZ, RZ, R7 ;  /* 0x000000ffff087224 */ /* 0x002fc600078e0007 */
[----:B------:R1:W-:Y:S01]  /*30880*/  STL [R1+0x504], R147 ;  /* 0x0005049301007387 */ /* 0x0003e20000100800 */
[----:B------:R-:W-:-:S03]  /*30890*/  IMAD.MOV.U32 R9, RZ, RZ, R149 ;  /* 0x000000ffff097224 */ /* 0x000fc600078e0095 */
[----:B--2---:R-:W2:Y:S04]  /*308a0*/  LDL.LU R7, [R1+0x5c4] ;  /* 0x0005c40001077983 */ /* 0x004ea80000300800 */
[----:B------:R1:W-:Y:S04]  /*308b0*/  STL [R1+0x500], R150 ;  /* 0x0005009601007387 */ /* 0x0003e80000100800 */
[----:B------:R1:W-:Y:S04]  /*308c0*/  LDGSTS.E [R5+0x800], desc[UR60][R8.64], P0 ;  /* 0x0080000008057fae */ /* 0x0003e8000812187c */
[----:B------:R-:W2:Y:S01]  /*308d0*/  LDL.LU R149, [R1+0x604] ;  /* 0x0006040001957983 */ /* 0x000ea20000300800 */
[----:B-1----:R-:W-:-:S03]  /*308e0*/  MOV R8, R147 ;  /* 0x0000009300087202 */ /* 0x002fc60000000f00 */
[----:B------:R-:W2:Y:S01]  /*308f0*/  LDL.LU R147, [R1+0x5c0] ;  /* 0x0005c00001937983 */ /* 0x000ea20000300800 */
[----:B------:R-:W-:-:S03]  /*30900*/  IMAD.MOV.U32 R9, RZ, RZ, R150 ;  /* 0x000000ffff097224 */ /* 0x000fc600078e0096 */
[----:B------:R-:W2:Y:S04]  /*30910*/  LDL.LU R150, [R1+0x600] ;  /* 0x0006000001967983 */ /* 0x000ea80000300800 */
[----:B------:R1:W-:Y:S01]  /*30920*/  LDGSTS.E [R5+0xc00], desc[UR60][R8.64], P0 ;  /* 0x00c0000008057fae */ /* 0x0003e2000812187c */
[-C--:B------:R-:W-:Y:S02]  /*30930*/  IADD3 R6, P1, R6, R2.reuse, RZ ;  /* 0x0000000206067210 */ /* 0x080fe40007f3e0ff */
[----:B------:R-:W-:-:S03]  /*30940*/  IADD3 R148, P2, R148, R2, RZ ;  /* 0x0000000294947210 */ /* 0x000fc60007f5e0ff */
[----:B------:R4:W-:Y:S01]  /*30950*/  STL [R1+0x544], R6 ;  /* 0x0005440601007387 */ /* 0x0009e20000100800 */
[----:B-1----:R-:W-:Y:S02]  /*30960*/  IMAD.MOV.U32 R8, RZ, RZ, R6 ;  /* 0x000000ffff087224 */ /* 0x002fe400078e0006 */
[--C-:B---3--:R-:W-:Y:S02]  /*30970*/  IMAD.X R12, R12, 0x1, R0.reuse, P1 ;  /* 0x000000010c0c7824 */ /* 0x108fe400008e0600 */
[----:B----4-:R-:W-:-:S03]  /*30980*/  IMAD.X R151, R151, 0x1, R0, P2 ;  /* 0x0000000197977824 */ /* 0x010fc600010e0600 */
[----:B------:R1:W-:Y:S01]  /*30990*/  STL [R1+0x540], R12 ;  /* 0x0005400c01007387 */ /* 0x0003e20000100800 */
[----:B------:R-:W-:-:S03]  /*309a0*/  IMAD.MOV.U32 R9, RZ, RZ, R12 ;  /* 0x000000ffff097224 */ /* 0x000fc600078e000c */
[----:B------:R3:W-:Y:S04]  /*309b0*/  STL [R1+0x584], R148 ;  /* 0x0005849401007387 */ /* 0x0007e80000100800 */
[----:B------:R-:W4:Y:S04]  /*309c0*/  LDL.LU R6, [R1+0x644] ;  /* 0x0006440001067983 */ /* 0x000f280000300800 */
[----:B------:R3:W-:Y:S04]  /*309d0*/  STL [R1+0x580], R151 ;  /* 0x0005809701007387 */ /* 0x0007e80000100800 */
[----:B------:R3:W-:Y:S04]  /*309e0*/  LDGSTS.E [R5+0x1000], desc[UR60][R8.64], P0 ;  /* 0x0100000008057fae */ /* 0x0007e8000812187c */
[----:B-1----:R-:W4:Y:S01]  /*309f0*/  LDL.LU R12, [R1+0x684] ;  /* 0x00068400010c7983 */ /* 0x002f220000300800 */
[----:B---3--:R-:W-:-:S03]  /*30a00*/  IMAD.MOV.U32 R8, RZ, RZ, R148 ;  /* 0x000000ffff087224 */ /* 0x008fc600078e0094 */
[----:B------:R-:W3:Y:S01]  /*30a10*/  LDL.LU R148, [R1+0x640] ;  /* 0x0006400001947983 */ /* 0x000ee20000300800 */
[----:B------:R-:W-:-:S03]  /*30a20*/  IMAD.MOV.U32 R9, RZ, RZ, R151 ;  /* 0x000000ffff097224 */ /* 0x000fc600078e0097 */
[----:B------:R-:W3:Y:S01]  /*30a30*/  LDL.LU R151, [R1+0x680] ;  /* 0x0006800001977983 */ /* 0x000ee20000300800 */
[-C--:B--2---:R-:W-:Y:S02]  /*30a40*/  IADD3 R7, P1, R7, R2.reuse, RZ ;  /* 0x0000000207077210 */ /* 0x084fe40007f3e0ff */
[----:B------:R-:W-:Y:S01]  /*30a50*/  IADD3 R149, P2, R149, R2, RZ ;  /* 0x0000000295957210 */ /* 0x000fe20007f5e0ff */
[----:B------:R1:W-:Y:S02]  /*30a60*/  LDGSTS.E [R5+0x1400], desc[UR60][R8.64], P0 ;  /* 0x0140000008057fae */ /* 0x0003e4000812187c */
[----:B------:R-:W-:Y:S02]  /*30a70*/  IMAD.X R147, R147, 0x1, R0, P1 ;  /* 0x0000000193937824 */ /* 0x000fe400008e0600 */
[----:B------:R2:W-:Y:S01]  /*30a80*/  STL [R1+0x5c4], R7 ;  /* 0x0005c40701007387 */ /* 0x0005e20000100800 */
[----:B------:R-:W-:-:S03]  /*30a90*/  IADD3.X R150, R150, R0, RZ, P2, !PT ;  /* 0x0000000096967210 */ /* 0x000fc600017fe4ff */
        /* <DEDUP_REMOVED lines=8> */
[----:B-1----:R-:W-:-:S03]  /*30b20*/  IMAD.MOV.U32 R8, RZ, RZ, R149 ;  /* 0x000000ffff087224 */ /* 0x002fc600078e0095 */
[----:B------:R-:W2:Y:S01]  /*30b30*/  LDL.LU R149, [R1+0x6c0] ;  /* 0x0006c00001957983 */ /* 0x000ea20000300800 */
[----:B------:R-:W-:-:S03]  /*30b40*/  IMAD.MOV.U32 R9, RZ, RZ, R150 ;  /* 0x000000ffff097224 */ /* 0x000fc600078e0096 */
[----:B------:R-:W2:Y:S04]  /*30b50*/  LDL.LU R150, [R1+0x700] ;  /* 0x0007000001967983 */ /* 0x000ea80000300800 */
[----:B------:R1:W-:Y:S01]  /*30b60*/  LDGSTS.E [R5+0x1c00], desc[UR60][R8.64], P0 ;  /* 0x01c0000008057fae */ /* 0x0003e2000812187c */
[----:B----4-:R-:W-:-:S05]  /*30b70*/  IADD3 R6, P1, R6, R2, RZ ;  /* 0x0000000206067210 */ /* 0x010fca0007f3e0ff */
[----:B------:R4:W-:Y:S01]  /*30b80*/  STL [R1+0x644], R6 ;  /* 0x0006440601007387 */ /* 0x0009e20000100800 */
[----:B-1----:R-:W-:Y:S01]  /*30b90*/  IMAD.MOV.U32 R8, RZ, RZ, R6 ;  /* 0x000000ffff087224 */ /* 0x002fe200078e0006 */
[----:B------:R-:W-:Y:S01]  /*30ba0*/  IADD3 R12, P2, R12, R2, RZ ;  /* 0x000000020c0c7210 */ /* 0x000fe20007f5e0ff */
[----:B---3--:R-:W-:-:S04]  /*30bb0*/  IMAD.X R148, R148, 0x1, R0, P1 ;  /* 0x0000000194947824 */ /* 0x008fc800008e0600 */
[----:B------:R-:W-:Y:S01]  /*30bc0*/  IMAD.X R151, R151, 0x1, R0, P2 ;  /* 0x0000000197977824 */ /* 0x000fe200010e0600 */
[----:B------:R1:W-:Y:S01]  /*30bd0*/  STL [R1+0x640], R148 ;  /* 0x0006409401007387 */ /* 0x0003e20000100800 */
[----:B------:R-:W-:-:S03]  /*30be0*/  IMAD.MOV.U32 R9, RZ, RZ, R148 ;  /* 0x000000ffff097224 */ /* 0x000fc600078e0094 */
[----:B------:R3:W-:Y:S04]  /*30bf0*/  STL [R1+0x684], R12 ;  /* 0x0006840c01007387 */ /* 0x0007e80000100800 */
[----:B----4-:R-:W4:Y:S04]  /*30c00*/  LDL.LU R6, [R1+0x744] ;  /* 0x0007440001067983 */ /* 0x010f280000300800 */
[----:B------:R3:W-:Y:S04]  /*30c10*/  STL [R1+0x680], R151 ;  /* 0x0006809701007387 */ /* 0x0007e80000100800 */
[----:B------:R3:W-:Y:S04]  /*30c20*/  LDGSTS.E [R5+0x2000], desc[UR60][R8.64], P0 ;  /* 0x0200000008057fae */ /* 0x0007e8000812187c */
[----:B-1----:R-:W4:Y:S01]  /*30c30*/  LDL.LU R148, [R1+0x784] ;  /* 0x0007840001947983 */ /* 0x002f220000300800 */
[----:B---3--:R-:W-:-:S03]  /*30c40*/  MOV R8, R12 ;  /* 0x0000000c00087202 */ /* 0x008fc60000000f00 */
[----:B------:R-:W3:Y:S01]  /*30c50*/  LDL.LU R12, [R1+0x740] ;  /* 0x00074000010c7983 */ /* 0x000ee20000300800 */
[----:B------:R-:W-:-:S03]  /*30c60*/  IMAD.MOV.U32 R9, RZ, RZ, R151 ;  /* 0x000000ffff097224 */ /* 0x000fc600078e0097 */
[----:B------:R-:W3:Y:S01]  /*30c70*/  LDL.LU R151, [R1+0x780] ;  /* 0x0007800001977983 */ /* 0x000ee20000300800 */
        /* <DEDUP_REMOVED lines=23> */
[----:B---3--:R-:W-:-:S03]  /*30df0*/  IMAD.X R12, R12, 0x1, R0, P1 ;  /* 0x000000010c0c7824 */ /* 0x008fc600008e0600 */
[----:B------:R-:W-:Y:S02]  /*30e00*/  IADD3.X R151, R151, R0, RZ, P2, !PT ;  /* 0x0000000097977210 */ /* 0x000fe400017fe4ff */
[----:B------:R1:W-:Y:S01]  /*30e10*/  STL [R1+0x740], R12 ;  /* 0x0007400c01007387 */ /* 0x0003e20000100800 */
[----:B------:R-:W-:-:S03]  /*30e20*/  IMAD.MOV.U32 R9, RZ, RZ, R12 ;  /* 0x000000ffff097224 */ /* 0x000fc600078e000c */
[----:B------:R3:W-:Y:S04]  /*30e30*/  STL [R1+0x784], R148 ;  /* 0x0007849401007387 */ /* 0x0007e80000100800 */
[----:B----4-:R-:W4:Y:S04]  /*30e40*/  LDL.LU R6, [R1+0x844] ;  /* 0x0008440001067983 */ /* 0x010f280000300800 */
        /* <DEDUP_REMOVED lines=119> */
[----:B------:R-:W-:Y:S01]  /*315c0*/  STL [R1+0xac4], R7 ;  /* 0x000ac40701007387 */ /* 0x000fe20000100800 */
[----:B------:R-:W-:-:S03]  /*315d0*/  IMAD.X R150, R150, 0x1, R0, P2 ;  /* 0x0000000196967824 */ /* 0x000fc600010e0600 */
[----:B------:R2:W-:Y:S01]  /*315e0*/  STL [R1+0xac0], R149 ;  /* 0x000ac09501007387 */ /* 0x0005e20000100800 */
[----:B-1----:R-:W-:-:S03]  /*315f0*/  IMAD.MOV.U32 R8, RZ, RZ, R7 ;  /* 0x000000ffff087224 */ /* 0x002fc600078e0007 */
[----:B------:R-:W-:Y:S01]  /*31600*/  STL [R1+0xb04], R147 ;  /* 0x000b049301007387 */ /* 0x000fe20000100800 */
[----:B------:R-:W-:-:S03]  /*31610*/  IMAD.MOV.U32 R9, RZ, RZ, R149 ;  /* 0x000000ffff097224 */ /* 0x000fc600078e0095 */
[----:B--2---:R-:W2:Y:S04]  /*31620*/  LDL.LU R149, [R1+0xbc4] ;  /* 0x000bc40001957983 */ /* 0x004ea80000300800 */
[----:B------:R1:W-:Y:S04]  /*31630*/  STL [R1+0xb00], R150 ;  /* 0x000b009601007387 */ /* 0x0003e80000100800 */
[----:B------:R1:W-:Y:S04]  /*31640*/  LDGSTS.E [R5+0x6800], desc[UR60][R8.64], P0 ;  /* 0x0680000008057fae */ /* 0x0003e8000812187c */
[----:B------:R-:W2:Y:S01]  /*31650*/  LDL.LU R7, [R1+0xc04] ;  /* 0x000c040001077983 */ /* 0x000ea20000300800 */
[----:B-1----:R-:W-:-:S03]  /*31660*/  IMAD.MOV.U32 R9, RZ, RZ, R150 ;  /* 0x000000ffff097224 */ /* 0x002fc600078e0096 */
[----:B------:R-:W2:Y:S01]  /*31670*/  LDL.LU R150, [R1+0xbc0] ;  /* 0x000bc00001967983 */ /* 0x000ea20000300800 */
[----:B------:R-:W-:-:S03]  /*31680*/  MOV R8, R147 ;  /* 0x0000009300087202 */ /* 0x000fc60000000f00 */
        /* <DEDUP_REMOVED lines=24> */
[----:B------:R-:W-:Y:S01]  /*31810*/  IADD3.X R147, R147, R0, RZ, P2, !PT ;  /* 0x0000000093937210 */ /* 0x000fe200017fe4ff */
[----:B-1----:R-:W-:-:S02]  /*31820*/  IMAD.MOV.U32 R8, RZ, RZ, R149 ;  /* 0x000000ffff087224 */ /* 0x002fc400078e0095 */
[----:B------:R-:W-:Y:S01]  /*31830*/  IMAD.MOV.U32 R9, RZ, RZ, R150 ;  /* 0x000000ffff097224 */ /* 0x000fe200078e0096 */
[----:B------:R-:W-:Y:S04]  /*31840*/  STL [R1+0xbc0], R150 ;  /* 0x000bc09601007387 */ /* 0x000fe80000100800 */
[----:B------:R1:W-:Y:S04]  /*31850*/  STL [R1+0xc04], R7 ;  /* 0x000c040701007387 */ /* 0x0003e80000100800 */
[----:B------:R1:W-:Y:S04]  /*31860*/  LDGSTS.E [R5+0x7800], desc[UR60][R8.64], P0 ;  /* 0x0780000008057fae */ /* 0x0003e8000812187c */
[----:B------:R1:W-:Y:S04]  /*31870*/  STL [R1+0xc00], R147 ;  /* 0x000c009301007387 */ /* 0x0003e80000100800 */
[----:B--2---:R-:W2:Y:S01]  /*31880*/  LDL.LU R149, [R1+0x4c8] ;  /* 0x0004c80001957983 */ /* 0x004ea20000300800 */
[----:B-1----:R-:W-:-:S03]  /*31890*/  IMAD.MOV.U32 R8, RZ, RZ, R7 ;  /* 0x000000ffff087224 */ /* 0x002fc600078e0007 */
[----:B------:R-:W2:Y:S01]  /*318a0*/  LDL.LU R7, [R1+0x4cc] ;  /* 0x0004cc0001077983 */ /* 0x000ea20000300800 */
[----:B------:R-:W-:-:S03]  /*318b0*/  IMAD.MOV.U32 R9, RZ, RZ, R147 ;  /* 0x000000ffff097224 */ /* 0x000fc600078e0093 */
[----:B------:R-:W2:Y:S04]  /*318c0*/  LDL.LU R150, [R1+0x508] ;  /* 0x0005080001967983 */ /* 0x000ea80000300800 */
[----:B------:R-:W2:Y:S04]  /*318d0*/  LDL.LU R147, [R1+0x50c] ;  /* 0x00050c0001937983 */ /* 0x000ea80000300800 */
[----:B------:R1:W-:Y:S02]  /*318e0*/  LDGSTS.E [R5+0x7c00], desc[UR60][R8.64], P0 ;  /* 0x07c0000008057fae */ /* 0x0003e4000812187c */
[----:B-1----:R-:W-:-:S05]  /*318f0*/  LOP3.LUT R5, R11, 0x10, RZ, 0x3c, !PT ;  /* 0x000000100b057812 */ /* 0x002fca00078e3cff */
[----:B------:R-:W-:Y:S01]  /*31900*/  VIADD R5, R5, UR5 ;  /* 0x0000000505057c36 */ /* 0x000fe20008000000 */
[----:B----4-:R-:W-:-:S05]  /*31910*/  IADD3 R6, P1, R6, R2, RZ ;  /* 0x0000000206067210 */ /* 0x010fca0007f3e0ff */
[----:B------:R1:W-:Y:S01]  /*31920*/  STL [R1+0x44c], R6 ;  /* 0x00044c0601007387 */ /* 0x0003e20000100800 */
[----:B------:R-:W-:Y:S01]  /*31930*/  IMAD.MOV.U32 R8, RZ, RZ, R6 ;  /* 0x000000ffff087224 */ /* 0x000fe200078e0006 */
[----:B------:R-:W-:Y:S01]  /*31940*/  IADD3 R12, P2, R12, R2, RZ ;  /* 0x000000020c0c7210 */ /* 0x000fe20007f5e0ff */
[----:B---3--:R-:W-:-:S04]  /*31950*/  IMAD.X R148, R148, 0x1, R0, P1 ;  /* 0x0000000194947824 */ /* 0x008fc800008e0600 */
[----:B------:R-:W-:Y:S01]  /*31960*/  STL [R1+0x48c], R12 ;  /* 0x00048c0c01007387 */ /* 0x000fe20000100800 */
[----:B------:R-:W-:Y:S01]  /*31970*/  IMAD.X R151, R151, 0x1, R0, P2 ;  /* 0x0000000197977824 */ /* 0x000fe200010e0600 */
[----:B------:R-:W-:Y:S02]  /*31980*/  MOV R9, R148 ;  /* 0x0000009400097202 */ /* 0x000fe40000000f00 */
[----:B------:R3:W-:Y:S04]  /*31990*/  STL [R1+0x448], R148 ;  /* 0x0004489401007387 */ /* 0x0007e80000100800 */
[----:B-1----:R-:W4:Y:S04]  /*319a0*/  LDL.LU R6, [R1+0x54c] ;  /* 0x00054c0001067983 */ /* 0x002f280000300800 */
[----:B------:R1:W-:Y:S04]  /*319b0*/  LDGSTS.E [R5+0x80], desc[UR60][R8.64], P0 ;  /* 0x0008000008057fae */ /* 0x0003e8000812187c */
[----:B---3--:R-:W3:Y:S04]  /*319c0*/  LDL.LU R148, [R1+0x58c] ;  /* 0x00058c0001947983 */ /* 0x008ee80000300800 */
[----:B------:R1:W-:Y:S02]  /*319d0*/  STL [R1+0x488], R151 ;  /* 0x0004889701007387 */ /* 0x0003e40000100800 */
[----:B-1----:R-:W-:-:S02]  /*319e0*/  IMAD.MOV.U32 R8, RZ, RZ, R12 ;  /* 0x000000ffff087224 */ /* 0x002fc400078e000c */
[----:B------:R-:W3:Y:S01]  /*319f0*/  LDL.LU R12, [R1+0x548] ;  /* 0x00054800010c7983 */ /* 0x000ee20000300800 */
[----:B------:R-:W-:-:S03]  /*31a00*/  IMAD.MOV.U32 R9, RZ, RZ, R151 ;  /* 0x000000ffff097224 */ /* 0x000fc600078e0097 */
[----:B------:R-:W3:Y:S04]  /*31a10*/  LDL.LU R151, [R1+0x588] ;  /* 0x0005880001977983 */ /* 0x000ee80000300800 */
[----:B------:R1:W-:Y:S01]  /*31a20*/  LDGSTS.E [R5+0x480], desc[UR60][R8.64], P0 ;  /* 0x0048000008057fae */ /* 0x0003e2000812187c */
[----:B--2---:R-:W-:-:S05]  /*31a30*/  IADD3 R7, P1, R7, R2, RZ ;  /* 0x0000000207077210 */ /* 0x004fca0007f3e0ff */
[--C-:B------:R-:W-:Y:S01]  /*31a40*/  IMAD.X R149, R149, 0x1, R0.reuse, P1 ;  /* 0x0000000195957824 */ /* 0x100fe200008e0600 */
[----:B------:R-:W-:Y:S01]  /*31a50*/  IADD3 R147, P2, R147, R2, RZ ;  /* 0x0000000293937210 */ /* 0x000fe20007f5e0ff */
[----:B------:R2:W-:Y:S01]  /*31a60*/  STL [R1+0x4cc], R7 ;  /* 0x0004cc0701007387 */ /* 0x0005e20000100800 */
[----:B-1----:R-:W-:Y:S02]  /*31a70*/  IMAD.MOV.U32 R8, RZ, RZ, R7 ;  /* 0x000000ffff087224 */ /* 0x002fe400078e0007 */
[----:B------:R-:W-:Y:S01]  /*31a80*/  IMAD.MOV.U32 R9, RZ, RZ, R149 ;  /* 0x000000ffff097224 */ /* 0x000fe200078e0095 */
[----:B------:R1:W-:Y:S01]  /*31a90*/  STL [R1+0x4c8], R149 ;  /* 0x0004c89501007387 */ /* 0x0003e20000100800 */
[----:B------:R-:W-:-:S03]  /*31aa0*/  IMAD.X R150, R150, 0x1, R0, P2 ;  /* 0x0000000196967824 */ /* 0x000fc600010e0600 */
[----:B------:R1:W-:Y:S04]  /*31ab0*/  STL [R1+0x50c], R147 ;  /* 0x00050c9301007387 */ /* 0x0003e80000100800 */
[----:B--2---:R-:W2:Y:S04]  /*31ac0*/  LDL.LU R7, [R1+0x5cc] ;  /* 0x0005cc0001077983 */ /* 0x004ea80000300800 */
[----:B------:R1:W-:Y:S04]  /*31ad0*/  STL [R1+0x508], R150 ;  /* 0x0005089601007387 */ /* 0x0003e80000100800 */
[----:B------:R1:W-:Y:S04]  /*31ae0*/  LDGSTS.E [R5+0x880], desc[UR60][R8.64], P0 ;  /* 0x0088000008057fae */ /* 0x0003e8000812187c */
[----:B-1----:R-:W2:Y:S01]  /*31af0*/  LDL.LU R149, [R1+0x60c] ;  /* 0x00060c0001957983 */ /* 0x002ea20000300800 */
[----:B------:R-:W-:-:S03]  /*31b00*/  IMAD.MOV.U32 R8, RZ, RZ, R147 ;  /* 0x000000ffff087224 */ /* 0x000fc600078e0093 */
[----:B------:R-:W2:Y:S01]  /*31b10*/  LDL.LU R147, [R1+0x5c8] ;  /* 0x0005c80001937983 */ /* 0x000ea20000300800 */
[----:B------:R-:W-:-:S03]  /*31b20*/  IMAD.MOV.U32 R9, RZ, RZ, R150 ;  /* 0x000000ffff097224 */ /* 0x000fc600078e0096 */
[----:B------:R-:W2:Y:S04]  /*31b30*/  LDL.LU R150, [R1+0x608] ;  /* 0x0006080001967983 */ /* 0x000ea80000300800 */
[----:B------:R1:W-:Y:S01]  /*31b40*/  LDGSTS.E [R5+0xc80], desc[UR60][R8.64], P0 ;  /* 0x00c8000008057fae */ /* 0x0003e2000812187c */
[-C--:B----4-:R-:W-:Y:S02]  /*31b50*/  IADD3 R6, P1, R6, R2.reuse, RZ ;  /* 0x0000000206067210 */ /* 0x090fe40007f3e0ff */
[----:B---3--:R-:W-:-:S03]  /*31b60*/  IADD3 R148, P2, R148, R2, RZ ;  /* 0x0000000294947210 */ /* 0x008fc60007f5e0ff */
[----:B------:R3:W-:Y:S01]  /*31b70*/  STL [R1+0x54c], R6 ;  /* 0x00054c0601007387 */ /* 0x0007e20000100800 */
[----:B-1----:R-:W-:Y:S01]  /*31b80*/  IMAD.MOV.U32 R8, RZ, RZ, R6 ;  /* 0x000000ffff087224 */ /* 0x002fe200078e0006 */
[----:B------:R-:W-:Y:S01]  /*31b90*/  IADD3.X R12, R12, R0, RZ, P1, !PT ;  /* 0x000000000c0c7210 */ /* 0x000fe20000ffe4ff */
[----:B------:R-:W-:-:S04]  /*31ba0*/  IMAD.X R151, R151, 0x1, R0, P2 ;  /* 0x0000000197977824 */ /* 0x000fc800010e0600 */
[----:B------:R1:W-:Y:S01]  /*31bb0*/  STL [R1+0x548], R12 ;  /* 0x0005480c01007387 */ /* 0x0003e20000100800 */
[----:B------:R-:W-:-:S03]  /*31bc0*/  IMAD.MOV.U32 R9, RZ, RZ, R12 ;  /* 0x000000ffff097224 */ /* 0x000fc600078e000c */
[----:B------:R4:W-:Y:S04]  /*31bd0*/  STL [R1+0x58c], R148 ;  /* 0x00058c9401007387 */ /* 0x0009e80000100800 */
[----:B---3--:R-:W3:Y:S04]  /*31be0*/  LDL.LU R6, [R1+0x64c] ;  /* 0x00064c0001067983 */ /* 0x008ee80000300800 */
[----:B------:R4:W-:Y:S04]  /*31bf0*/  STL [R1+0x588], R151 ;  /* 0x0005889701007387 */ /* 0x0009e80000100800 */
[----:B------:R4:W-:Y:S04]  /*31c00*/  LDGSTS.E [R5+0x1080], desc[UR60][R8.64], P0 ;  /* 0x0108000008057fae */ /* 0x0009e8000812187c */
[----:B-1----:R-:W3:Y:S01]  /*31c10*/  LDL.LU R12, [R1+0x68c] ;  /* 0x00068c00010c7983 */ /* 0x002ee20000300800 */
[----:B----4-:R-:W-:-:S03]  /*31c20*/  IMAD.MOV.U32 R8, RZ, RZ, R148 ;  /* 0x000000ffff087224 */ /* 0x010fc600078e0094 */
[----:B------:R-:W4:Y:S01]  /*31c30*/  LDL.LU R148, [R1+0x648] ;  /* 0x0006480001947983 */ /* 0x000f220000300800 */
[----:B------:R-:W-:-:S03]  /*31c40*/  IMAD.MOV.U32 R9, RZ, RZ, R151 ;  /* 0x000000ffff097224 */ /* 0x000fc600078e0097 */
[----:B------:R-:W4:Y:S01]  /*31c50*/  LDL.LU R151, [R1+0x688] ;  /* 0x0006880001977983 */ /* 0x000f220000300800 */
[----:B--2---:R-:W-:-:S03]  /*31c60*/  IADD3 R7, P1, R7, R2, RZ ;  /* 0x0000000207077210 */ /* 0x004fc60007f3e0ff */
[----:B------:R1:W-:Y:S01]  /*31c70*/  LDGSTS.E [R5+0x1480], desc[UR60][R8.64], P0 ;  /* 0x0148000008057fae */ /* 0x0003e2000812187c */
[----:B------:R-:W-:-:S03]  /*31c80*/  IADD3 R149, P2, R149, R2, RZ ;  /* 0x0000000295957210 */ /* 0x000fc60007f5e0ff */
[----:B------:R2:W-:Y:S01]  /*31c90*/  STL [R1+0x5cc], R7 ;  /* 0x0005cc0701007387 */ /* 0x0005e20000100800 */
[----:B-1----:R-:W-:Y:S02]  /*31ca0*/  IMAD.MOV.U32 R8, RZ, RZ, R7 ;  /* 0x000000ffff087224 */ /* 0x002fe400078e0007 */
[--C-:B------:R-:W-:Y:S02]  /*31cb0*/  IMAD.X R147, R147, 0x1, R0.reuse, P1 ;  /* 0x0000000193937824 */ /* 0x100fe400008e0600 */
[----:B------:R-:W-:-:S03]  /*31cc0*/  IMAD.X R150, R150, 0x1, R0, P2 ;  /* 0x0000000196967824 */ /* 0x000fc600010e0600 */
[----:B------:R-:W-:Y:S01]  /*31cd0*/  MOV R9, R147 ;  /* 0x0000009300097202 */ /* 0x000fe20000000f00 */
[----:B------:R1:W-:Y:S04]  /*31ce0*/  STL [R1+0x5c8], R147 ;  /* 0x0005c89301007387 */ /* 0x0003e80000100800 */
        /* <DEDUP_REMOVED lines=10> */
[----:B---3--:R-:W-:-:S05]  /*31d90*/  IADD3 R6, P1, R6, R2, RZ ;  /* 0x0000000206067210 */ /* 0x008fca0007f3e0ff */
[----:B------:R3:W-:Y:S01]  /*31da0*/  STL [R1+0x64c], R6 ;  /* 0x00064c0601007387 */ /* 0x0007e20000100800 */
[----:B-1----:R-:W-:Y:S01]  /*31db0*/  IMAD.MOV.U32 R8, RZ, RZ, R6 ;  /* 0x000000ffff087224 */ /* 0x002fe200078e0006 */
[----:B------:R-:W-:Y:S01]  /*31dc0*/  IADD3 R12, P2, R12, R2, RZ ;  /* 0x000000020c0c7210 */ /* 0x000fe20007f5e0ff */
[----:B----4-:R-:W-:-:S04]  /*31dd0*/  IMAD.X R148, R148, 0x1, R0, P1 ;  /* 0x0000000194947824 */ /* 0x010fc800008e0600 */
[----:B------:R-:W-:Y:S01]  /*31de0*/  IMAD.X R151, R151, 0x1, R0, P2 ;  /* 0x0000000197977824 */ /* 0x000fe200010e0600 */
        /* <DEDUP_REMOVED lines=12> */
[----:B------:R1:W-:Y:S04]  /*31eb0*/  LDGSTS.E [R5+0x2480], desc[UR60][R8.64], P0 ;  /* 0x0248000008057fae */ /* 0x0003e8000812187c */
[----:B------:R2:W-:Y:S01]  /*31ec0*/  STL [R1+0x6cc], R7 ;  /* 0x0006cc0701007387 */ /* 0x0005e20000100800 */
[----:B------:R-:W-:Y:S01]  /*31ed0*/  IADD3 R147, P2, R147, R2, RZ ;  /* 0x0000000293937210 */ /* 0x000fe20007f5e0ff */
[----:B-1----:R-:W-:Y:S01]  /*31ee0*/  IMAD.MOV.U32 R8, RZ, RZ, R7 ;  /* 0x000000ffff087224 */ /* 0x002fe200078e0007 */
[----:B------:R-:W-:-:S03]  /*31ef0*/  IADD3.X R149, R149, R0, RZ, P1, !PT ;  /* 0x0000000095957210 */ /* 0x000fc60000ffe4ff */
[----:B------:R-:W-:Y:S02]  /*31f00*/  IMAD.X R150, R150, 0x1, R0, P2 ;  /* 0x0000000196967824 */ /* 0x000fe400010e0600 */
[----:B------:R1:W-:Y:S01]  /*31f10*/  STL [R1+0x6c8], R149 ;  /* 0x0006c89501007387 */ /* 0x0003e20000100800 */
[----:B------:R-:W-:-:S03]  /*31f20*/  IMAD.MOV.U32 R9, RZ, RZ, R149 ;  /* 0x000000ffff097224 */ /* 0x000fc600078e0095 */
        /* <DEDUP_REMOVED lines=16> */
[----:B------:R-:W-:Y:S01]  /*32030*/  MOV R9, R12 ;  /* 0x0000000c00097202 */ /* 0x000fe20000000f00 */
[----:B------:R1:W-:Y:S04]  /*32040*/  STL [R1+0x748], R12 ;  /* 0x0007480c01007387 */ /* 0x0003e80000100800 */
        /* <DEDUP_REMOVED lines=31> */
[----:B------:R-:W-:Y:S02]  /*32240*/  IADD3 R12, P2, R12, R2, RZ ;  /* 0x000000020c0c7210 */ /* 0x000fe40007f5e0ff */
[----:B----4-:R-:W-:-:S03]  /*32250*/  IADD3.X R148, R148, R0, RZ, P1, !PT ;  /* 0x0000000094947210 */ /* 0x010fc60000ffe4ff */
[----:B------:R-:W-:Y:S02]  /*32260*/  IMAD.X R151, R151, 0x1, R0, P2 ;  /* 0x0000000197977824 */ /* 0x000fe400010e0600 */
        /* <DEDUP_REMOVED lines=86> */
[----:B------:R-:W-:Y:S01]  /*327d0*/  STL [R1+0xacc], R7 ;  /* 0x000acc0701007387 */ /* 0x000fe20000100800 */
[----:B-1----:R-:W-:Y:S02]  /*327e0*/  IMAD.MOV.U32 R8, RZ, RZ, R7 ;  /* 0x000000ffff087224 */ /* 0x002fe400078e0007 */
[--C-:B------:R-:W-:Y:S02]  /*327f0*/  IMAD.X R149, R149, 0x1, R0.reuse, P1 ;  /* 0x0000000195957824 */ /* 0x100fe400008e0600 */
[----:B------:R-:W-:-:S03]  /*32800*/  IMAD.X R150, R150, 0x1, R0, P2 ;  /* 0x0000000196967824 */ /* 0x000fc600010e0600 */
[----:B------:R1:W-:Y:S01]  /*32810*/  STL [R1+0xac8], R149 ;  /* 0x000ac89501007387 */ /* 0x0003e20000100800 */
[----:B------:R-:W-:-:S03]  /*32820*/  IMAD.MOV.U32 R9, RZ, RZ, R149 ;  /* 0x000000ffff097224 */ /* 0x000fc600078e0095 */
[----:B------:R-:W-:Y:S04]  /*32830*/  STL [R1+0xb0c], R147 ;  /* 0x000b0c9301007387 */ /* 0x000fe80000100800 */
[----:B------:R2:W-:Y:S04]  /*32840*/  LDGSTS.E [R5+0x6880], desc[UR60][R8.64], P0 ;  /* 0x0688000008057fae */ /* 0x0005e8000812187c */
[----:B-1----:R-:W4:Y:S04]  /*32850*/  LDL.LU R149, [R1+0xbcc] ;  /* 0x000bcc0001957983 */ /* 0x002f280000300800 */
[----:B------:R1:W-:Y:S04]  /*32860*/  STL [R1+0xb08], R150 ;  /* 0x000b089601007387 */ /* 0x0003e80000100800 */
[----:B------:R-:W4:Y:S01]  /*32870*/  LDL.LU R7, [R1+0xc0c] ;  /* 0x000c0c0001077983 */ /* 0x000f220000300800 */
[----:B--2---:R-:W-:-:S03]  /*32880*/  IMAD.MOV.U32 R9, RZ, RZ, R150 ;  /* 0x000000ffff097224 */ /* 0x004fc600078e0096 */
[----:B-1----:R-:W2:Y:S01]  /*32890*/  LDL.LU R150, [R1+0xbc8] ;  /* 0x000bc80001967983 */ /* 0x002ea20000300800 */
        /* <DEDUP_REMOVED lines=20> */
[----:B------:R-:W-:-:S03]  /*329e0*/  IADD3 R149, P1, R149, R2, RZ ;  /* 0x0000000295957210 */ /* 0x000fc60007f3e0ff */
[----:B------:R1:W-:Y:S01]  /*329f0*/  LDGSTS.E [R5+0x7480], desc[UR60][R8.64], P0 ;  /* 0x0748000008057fae */ /* 0x0003e2000812187c */
[----:B------:R-:W-:Y:S01]  /*32a00*/  IADD3 R7, P2, R7, R2, RZ ;  /* 0x0000000207077210 */ /* 0x000fe20007f5e0ff */
[--C-:B--2---:R-:W-:Y:S02]  /*32a10*/  IMAD.X R150, R150, 0x1, R0.reuse, P1 ;  /* 0x0000000196967824 */ /* 0x104fe400008e0600 */
[----:B-1----:R-:W-:Y:S02]  /*32a20*/  IMAD.MOV.U32 R8, RZ, RZ, R149 ;  /* 0x000000ffff087224 */ /* 0x002fe400078e0095 */
[----:B------:R-:W-:Y:S01]  /*32a30*/  IMAD.X R147, R147, 0x1, R0, P2 ;  /* 0x0000000193937824 */ /* 0x000fe200010e0600 */
[----:B------:R-:W-:Y:S01]  /*32a40*/  MOV R9, R150 ;  /* 0x0000009600097202 */ /* 0x000fe20000000f00 */
[----:B------:R1:W-:Y:S04]  /*32a50*/  STL [R1+0xbcc], R149 ;  /* 0x000bcc9501007387 */ /* 0x0003e80000100800 */
[----:B------:R-:W-:Y:S04]  /*32a60*/  STL [R1+0xbc8], R150 ;  /* 0x000bc89601007387 */ /* 0x000fe80000100800 */
[----:B------:R2:W-:Y:S04]  /*32a70*/  STL [R1+0xc0c], R7 ;  /* 0x000c0c0701007387 */ /* 0x0005e80000100800 */
[----:B------:R2:W-:Y:S04]  /*32a80*/  LDGSTS.E [R5+0x7880], desc[UR60][R8.64], P0 ;  /* 0x0788000008057fae */ /* 0x0005e8000812187c */
[----:B------:R2:W-:Y:S04]  /*32a90*/  STL [R1+0xc08], R147 ;  /* 0x000c089301007387 */ /* 0x0005e80000100800 */
[----:B-1----:R-:W4:Y:S01]  /*32aa0*/  LDL.LU R149, [R1+0x4d0] ;  /* 0x0004d00001957983 */ /* 0x002f220000300800 */
[----:B--2---:R-:W-:-:S03]  /*32ab0*/  IMAD.MOV.U32 R8, RZ, RZ, R7 ;  /* 0x000000ffff087224 */ /* 0x004fc600078e0007 */
[----:B------:R-:W2:Y:S01]  /*32ac0*/  LDL.LU R7, [R1+0x4d4] ;  /* 0x0004d40001077983 */ /* 0x000ea20000300800 */
[----:B------:R-:W-:-:S03]  /*32ad0*/  IMAD.MOV.U32 R9, RZ, RZ, R147 ;  /* 0x000000ffff097224 */ /* 0x000fc600078e0093 */
[----:B------:R-:W2:Y:S04]  /*32ae0*/  LDL.LU R150, [R1+0x510] ;  /* 0x0005100001967983 */ /* 0x000ea80000300800 */
[----:B------:R-:W2:Y:S04]  /*32af0*/  LDL.LU R147, [R1+0x514] ;  /* 0x0005140001937983 */ /* 0x000ea80000300800 */
[----:B------:R1:W-:Y:S02]  /*32b00*/  LDGSTS.E [R5+0x7c80], desc[UR60][R8.64], P0 ;  /* 0x07c8000008057fae */ /* 0x0003e4000812187c */
[----:B-1----:R-:W-:-:S05]  /*32b10*/  LOP3.LUT R5, R11, 0x20, RZ, 0x3c, !PT ;  /* 0x000000200b057812 */ /* 0x002fca00078e3cff */
[----:B------:R-:W-:Y:S01]  /*32b20*/  VIADD R5, R5, UR5 ;  /* 0x0000000505057c36 */ /* 0x000fe20008000000 */
[----:B---3--:R-:W-:-:S05]  /*32b30*/  IADD3 R6, P1, R6, R2, RZ ;  /* 0x0000000206067210 */ /* 0x008fca0007f3e0ff */
[----:B------:R1:W-:Y:S01]  /*32b40*/  STL [R1+0x454], R6 ;  /* 0x0004540601007387 */ /* 0x0003e20000100800 */
[----:B------:R-:W-:Y:S01]  /*32b50*/  IMAD.MOV.U32 R8, RZ, RZ, R6 ;  /* 0x000000ffff087224 */ /* 0x000fe200078e0006 */
[----:B------:R-:W-:-:S05]  /*32b60*/  IADD3 R12, P2, R12, R2, RZ ;  /* 0x000000020c0c7210 */ /* 0x000fca0007f5e0ff */
[----:B------:R-:W-:Y:S01]  /*32b70*/  STL [R1+0x494], R12 ;  /* 0x0004940c01007387 */ /* 0x000fe20000100800 */
[----:B----4-:R-:W-:-:S04]  /*32b80*/  IMAD.X R148, R148, 0x1, R0, P1 ;  /* 0x0000000194947824 */ /* 0x010fc800008e0600 */
[----:B------:R-:W-:Y:S01]  /*32b90*/  IMAD.MOV.U32 R9, RZ, RZ, R148 ;  /* 0x000000ffff097224 */ /* 0x000fe200078e0094 */
[----:B------:R3:W-:Y:S01]  /*32ba0*/  STL [R1+0x450], R148 ;  /* 0x0004509401007387 */ /* 0x0007e20000100800 */
[----:B------:R-:W-:-:S03]  /*32bb0*/  IMAD.X R151, R151, 0x1, R0, P2 ;  /* 0x0000000197977824 */ /* 0x000fc600010e0600 */
[----:B-1----:R-:W4:Y:S04]  /*32bc0*/  LDL.LU R6, [R1+0x554] ;  /* 0x0005540001067983 */ /* 0x002f280000300800 */
[----:B------:R1:W-:Y:S04]  /*32bd0*/  LDGSTS.E [R5+0x100], desc[UR60][R8.64], P0 ;  /* 0x0010000008057fae */ /* 0x0003e8000812187c */
[----:B---3--:R-:W3:Y:S04]  /*32be0*/  LDL.LU R148, [R1+0x594] ;  /* 0x0005940001947983 */ /* 0x008ee80000300800 */
[----:B------:R1:W-:Y:S02]  /*32bf0*/  STL [R1+0x490], R151 ;  /* 0x0004909701007387 */ /* 0x0003e40000100800 */
[----:B-1----:R-:W-:-:S02]  /*32c00*/  IMAD.MOV.U32 R8, RZ, RZ, R12 ;  /* 0x000000ffff087224 */ /* 0x002fc400078e000c */
[----:B------:R-:W3:Y:S01]  /*32c10*/  LDL.LU R12, [R1+0x550] ;  /* 0x00055000010c7983 */ /* 0x000ee20000300800 */
[----:B------:R-:W-:-:S03]  /*32c20*/  MOV R9, R151 ;  /* 0x0000009700097202 */ /* 0x000fc60000000f00 */
        /* <DEDUP_REMOVED lines=23> */
[----:B-1----:R-:W-:Y:S01]  /*32da0*/  MOV R8, R6 ;  /* 0x0000000600087202 */ /* 0x002fe20000000f00 */
[--C-:B------:R-:W-:Y:S02]  /*32db0*/  IMAD.X R12, R12, 0x1, R0.reuse, P1 ;  /* 0x000000010c0c7824 */ /* 0x100fe400008e0600 */
[----:B------:R-:W-:-:S03]  /*32dc0*/  IMAD.X R151, R151, 0x1, R0, P2 ;  /* 0x0000000197977824 */ /* 0x000fc600010e0600 */
        /* <DEDUP_REMOVED lines=10> */
[----:B------:R-:W4:Y:S04]  /*32e70*/  LDL.LU R151, [R1+0x690] ;  /* 0x0006900001977983 */ /* 0x000f280000300800 */
[----:B------:R1:W-:Y:S01]  /*32e80*/  LDGSTS.E [R5+0x1500], desc[UR60][R8.64], P0 ;  /* 0x0150000008057fae */ /* 0x0003e2000812187c */
[----:B--2---:R-:W-:-:S05]  /*32e90*/  IADD3 R7, P1, R7, R2, RZ ;  /* 0x0000000207077210 */ /* 0x004fca0007f3e0ff */
[----:B------:R2:W-:Y:S01]  /*32ea0*/  STL [R1+0x5d4], R7 ;  /* 0x0005d40701007387 */ /* 0x0005e20000100800 */
[----:B------:R-:W-:Y:S01]  /*32eb0*/  IADD3 R149, P2, R149, R2, RZ ;  /* 0x0000000295957210 */ /* 0x000fe20007f5e0ff */
        /* <DEDUP_REMOVED lines=12> */
[----:B------:R-:W-:-:S03]  /*32f80*/  MOV R9, R150 ;  /* 0x0000009600097202 */ /* 0x000fc60000000f00 */
        /* <DEDUP_REMOVED lines=22> */
[----:B------:R-:W-:Y:S02]  /*330f0*/  IADD3 R147, P2, R147, R2, RZ ;  /* 0x0000000293937210 */ /* 0x000fe40007f5e0ff */
[----:B-1----:R-:W-:Y:S01]  /*33100*/  MOV R8, R7 ;  /* 0x0000000700087202 */ /* 0x002fe20000000f00 */
        /* <DEDUP_REMOVED lines=29> */
[----:B------:R-:W-:-:S03]  /*332e0*/  MOV R9, R151 ;  /* 0x0000009700097202 */ /* 0x000fc60000000f00 */
        /* <DEDUP_REMOVED lines=20> */
[----:B---3--:R-:W-:-:S04]  /*33430*/  IADD3 R6, P1, R6, R2, RZ ;  /* 0x0000000206067210 */ /* 0x008fc80007f3e0ff */
[----:B-1----:R-:W-:Y:S01]  /*33440*/  MOV R8, R6 ;  /* 0x0000000600087202 */ /* 0x002fe20000000f00 */
[----:B------:R1:W-:Y:S01]  /*33450*/  STL [R1+0x854], R6 ;  /* 0x0008540601007387 */ /* 0x0003e20000100800 */
[----:B------:R-:W-:Y:S01]  /*33460*/  IADD3 R12, P2, R12, R2, RZ ;  /* 0x000000020c0c7210 */ /* 0x000fe20007f5e0ff */
[----:B----4-:R-:W-:-:S04]  /*33470*/  IMAD.X R148, R148, 0x1, R0, P1 ;  /* 0x0000000194947824 */ /* 0x010fc800008e0600 */
[----:B------:R-:W-:Y:S01]  /*33480*/  IMAD.X R151, R151, 0x1, R0, P2 ;  /* 0x0000000197977824 */ /* 0x000fe200010e0600 */
[----:B------:R3:W-:Y:S01]  /*33490*/  STL [R1+0x850], R148 ;  /* 0x0008509401007387 */ /* 0x0007e20000100800 */
[----:B------:R-:W-:-:S03]  /*334a0*/  IMAD.MOV.U32 R9, RZ, RZ, R148 ;  /* 0x000000ffff097224 */ /* 0x000fc600078e0094 */
[----:B------:R4:W-:Y:S04]  /*334b0*/  STL [R1+0x894], R12 ;  /* 0x0008940c01007387 */ /* 0x0009e80000100800 */
[----:B-1----:R-:W2:Y:S04]  /*334c0*/  LDL.LU R6, [R1+0x954] ;  /* 0x0009540001067983 */ /* 0x002ea80000300800 */
[----:B------:R1:W-:Y:S04]  /*334d0*/  STL [R1+0x890], R151 ;  /* 0x0008909701007387 */ /* 0x0003e80000100800 */
[----:B------:R4:W-:Y:S04]  /*334e0*/  LDGSTS.E [R5+0x4100], desc[UR60][R8.64], P0 ;  /* 0x0410000008057fae */ /* 0x0009e8000812187c */
[----:B---3--:R-:W3:Y:S01]  /*334f0*/  LDL.LU R148, [R1+0x994] ;  /* 0x0009940001947983 */ /* 0x008ee20000300800 */
[----:B----4-:R-:W-:-:S03]  /*33500*/  IMAD.MOV.U32 R8, RZ, RZ, R12 ;  /* 0x000000ffff087224 */ /* 0x010fc600078e000c */
[----:B------:R-:W4:Y:S01]  /*33510*/  LDL.LU R12, [R1+0x950] ;  /* 0x00095000010c7983 */ /* 0x000f220000300800 */
[----:B------:R-:W-:-:S03]  /*33520*/  IMAD.MOV.U32 R9, RZ, RZ, R151 ;  /* 0x000000ffff097224 */ /* 0x000fc600078e0097 */
[----:B-1----:R-:W4:Y:S04]  /*33530*/  LDL.LU R151, [R1+0x990] ;  /* 0x0009900001977983 */ /* 0x002f280000300800 */
        /* <DEDUP_REMOVED lines=19> */
[----:B------:R-:W-:-:S05]  /*33670*/  IADD3 R6, P1, R6, R2, RZ ;  /* 0x0000000206067210 */ /* 0x000fca0007f3e0ff */
[----:B------:R4:W-:Y:S01]  /*33680*/  STL [R1+0x954], R6 ;  /* 0x0009540601007387 */ /* 0x0009e20000100800 */
[----:B-1----:R-:W-:Y:S01]  /*33690*/  IMAD.MOV.U32 R8, RZ, RZ, R6 ;  /* 0x000000ffff087224 */ /* 0x002fe200078e0006 */
[----:B---3--:R-:W-:Y:S01]  /*336a0*/  IADD3 R148, P2, R148, R2, RZ ;  /* 0x0000000294947210 */ /* 0x008fe20007f5e0ff */
[----:B----4-:R-:W-:-:S04]  /*336b0*/  IMAD.X R12, R12, 0x1, R0, P1 ;  /* 0x000000010c0c7824 */ /* 0x010fc800008e0600 */
[----:B------:R-:W-:Y:S01]  /*336c0*/  IMAD.X R151, R151, 0x1, R0, P2 ;  /* 0x0000000197977824 */ /* 0x000fe200010e0600 */
        /* <DEDUP_REMOVED lines=10> */
[----:B------:R-:W3:Y:S04]  /*33770*/  LDL.LU R151, [R1+0xa90] ;  /* 0x000a900001977983 */ /* 0x000ee80000300800 */
        /* <DEDUP_REMOVED lines=34> */
[----:B------:R-:W-:-:S03]  /*339a0*/  MOV R9, R151 ;  /* 0x0000009700097202 */ /* 0x000fc60000000f00 */
[----:B------:R-:W3:Y:S04]  /*339b0*/  LDL.LU R151, [R1+0xb90] ;  /* 0x000b900001977983 */ /* 0x000ee80000300800 */
[----:B------:R1:W-:Y:S01]  /*339c0*/  LDGSTS.E [R5+0x6500], desc[UR60][R8.64], P0 ;  /* 0x0650000008057fae */ /* 0x0003e2000812187c */
[----:B--2---:R-:W-:-:S05]  /*339d0*/  IADD3 R7, P1, R7, R2, RZ ;  /* 0x0000000207077210 */ /* 0x004fca0007f3e0ff */
[----:B------:R-:W-:Y:S01]  /*339e0*/  STL [R1+0xad4], R7 ;  /* 0x000ad40701007387 */ /* 0x000fe20000100800 */
[----:B------:R-:W-:Y:S01]  /*339f0*/  IADD3 R147, P2, R147, R2, RZ ;  /* 0x0000000293937210 */ /* 0x000fe20007f5e0ff */
[----:B-1----:R-:W-:Y:S02]  /*33a00*/  IMAD.MOV.U32 R8, RZ, RZ, R7 ;  /* 0x000000ffff087224 */ /* 0x002fe400078e0007 */
[--C-:B------:R-:W-:Y:S02]  /*33a10*/  IMAD.X R149, R149, 0x1, R0.reuse, P1 ;  /* 0x0000000195957824 */ /* 0x100fe400008e0600 */
[----:B------:R-:W-:-:S03]  /*33a20*/  IMAD.X R150, R150, 0x1, R0, P2 ;  /* 0x0000000196967824 */ /* 0x000fc600010e0600 */
[----:B------:R1:W-:Y:S01]  /*33a30*/  STL [R1+0xad0], R149 ;  /* 0x000ad09501007387 */ /* 0x0003e20000100800 */
[----:B------:R-:W-:-:S03]  /*33a40*/  IMAD.MOV.U32 R9, RZ, RZ, R149 ;  /* 0x000000ffff097224 */ /* 0x000fc600078e0095 */
[----:B------:R-:W-:Y:S04]  /*33a50*/  STL [R1+0xb14], R147 ;  /* 0x000b149301007387 */ /* 0x000fe80000100800 */
[----:B------:R2:W-:Y:S04]  /*33a60*/  LDGSTS.E [R5+0x6900], desc[UR60][R8.64], P0 ;  /* 0x0690000008057fae */ /* 0x0005e8000812187c */
[----:B-1----:R-:W3:Y:S04]  /*33a70*/  LDL.LU R149, [R1+0xbd4] ;  /* 0x000bd40001957983 */ /* 0x002ee80000300800 */
[----:B------:R1:W-:Y:S04]  /*33a80*/  STL [R1+0xb10], R150 ;  /* 0x000b109601007387 */ /* 0x0003e80000100800 */
[----:B------:R-:W3:Y:S01]  /*33a90*/  LDL.LU R7, [R1+0xc14] ;  /* 0x000c140001077983 */ /* 0x000ee20000300800 */
[----:B--2---:R-:W-:-:S02]  /*33aa0*/  IMAD.MOV.U32 R9, RZ, RZ, R150 ;  /* 0x000000ffff097224 */ /* 0x004fc400078e0096 */
[----:B------:R-:W-:Y:S01]  /*33ab0*/  IMAD.MOV.U32 R8, RZ, RZ, R147 ;  /* 0x000000ffff087224 */ /* 0x000fe200078e0093 */
[----:B-1----:R-:W2:Y:S04]  /*33ac0*/  LDL.LU R150, [R1+0xbd0] ;  /* 0x000bd00001967983 */ /* 0x002ea80000300800 */
[----:B------:R-:W2:Y:S04]  /*33ad0*/  LDL.LU R147, [R1+0xc10] ;  /* 0x000c100001937983 */ /* 0x000ea80000300800 */
[----:B------:R1:W-:Y:S01]  /*33ae0*/  LDGSTS.E [R5+0x6d00], desc[UR60][R8.64], P0 ;  /* 0x06d0000008057fae */ /* 0x0003e2000812187c */
[----:B----4-:R-:W-:-:S04]  /*33af0*/  IADD3 R6, P1, R6, R2, RZ ;  /* 0x0000000206067210 */ /* 0x010fc80007f3e0ff */
[----:B-1----:R-:W-:Y:S01]  /*33b00*/  MOV R8, R6 ;  /* 0x0000000600087202 */ /* 0x002fe20000000f00 */
[----:B------:R1:W-:Y:S01]  /*33b10*/  STL [R1+0xb54], R6 ;  /* 0x000b540601007387 */ /* 0x0003e20000100800 */
[----:B------:R-:W-:Y:S01]  /*33b20*/  IADD3 R148, P2, R148, R2, RZ ;  /* 0x0000000294947210 */ /* 0x000fe20007f5e0ff */
[----:B---3--:R-:W-:-:S04]  /*33b30*/  IMAD.X R12, R12, 0x1, R0, P1 ;  /* 0x000000010c0c7824 */ /* 0x008fc800008e0600 */
        /* <DEDUP_REMOVED lines=13> */
[-C--:B------:R-:W-:Y:S02]  /*33c10*/  IADD3 R149, P1, R149, R2.reuse, RZ ;  /* 0x0000000295957210 */ /* 0x080fe40007f3e0ff */
[----:B------:R-:W-:-:S03]  /*33c20*/  IADD3 R7, P2, R7, R2, RZ ;  /* 0x0000000207077210 */ /* 0x000fc60007f5e0ff */
[----:B-1----:R-:W-:Y:S02]  /*33c30*/  IMAD.MOV.U32 R8, RZ, RZ, R149 ;  /* 0x000000ffff087224 */ /* 0x002fe400078e0095 */
[--C-:B--2---:R-:W-:Y:S01]  /*33c40*/  IMAD.X R150, R150, 0x1, R0.reuse, P1 ;  /* 0x0000000196967824 */ /* 0x104fe200008e0600 */
[----:B------:R1:W-:Y:S01]  /*33c50*/  STL [R1+0xbd4], R149 ;  /* 0x000bd49501007387 */ /* 0x0003e20000100800 */
[----:B------:R-:W-:Y:S02]  /*33c60*/  IMAD.X R147, R147, 0x1, R0, P2 ;  /* 0x0000000193937824 */ /* 0x000fe400010e0600 */
[----:B------:R-:W-:Y:S01]  /*33c70*/  IMAD.MOV.U32 R9, RZ, RZ, R150 ;  /* 0x000000ffff097224 */ /* 0x000fe200078e0096 */
[----:B------:R-:W-:Y:S04]  /*33c80*/  STL [R1+0xbd0], R150 ;  /* 0x000bd09601007387 */ /* 0x000fe80000100800 */
[----:B------:R2:W-:Y:S04]  /*33c90*/  STL [R1+0xc14], R7 ;  /* 0x000c140701007387 */ /* 0x0005e80000100800 */
[----:B------:R2:W-:Y:S04]  /*33ca0*/  LDGSTS.E [R5+0x7900], desc[UR60][R8.64], P0 ;  /* 0x0790000008057fae */ /* 0x0005e8000812187c */
[----:B------:R2:W-:Y:S04]  /*33cb0*/  STL [R1+0xc10], R147 ;  /* 0x000c109301007387 */ /* 0x0005e80000100800 */
[----:B-1----:R-:W4:Y:S01]  /*33cc0*/  LDL.LU R149, [R1+0x4d8] ;  /* 0x0004d80001957983 */ /* 0x002f220000300800 */
[----:B--2---:R-:W-:-:S03]  /*33cd0*/  IMAD.MOV.U32 R8, RZ, RZ, R7 ;  /* 0x000000ffff087224 */ /* 0x004fc600078e0007 */
[----:B------:R-:W2:Y:S01]  /*33ce0*/  LDL.LU R7, [R1+0x4dc] ;  /* 0x0004dc0001077983 */ /* 0x000ea20000300800 */
[----:B------:R-:W-:-:S03]  /*33cf0*/  MOV R9, R147 ;  /* 0x0000009300097202 */ /* 0x000fc60000000f00 */
[----:B------:R-:W2:Y:S04]  /*33d00*/  LDL.LU R150, [R1+0x518] ;  /* 0x0005180001967983 */ /* 0x000ea80000300800 */
[----:B------:R-:W2:Y:S04]  /*33d10*/  LDL.LU R147, [R1+0x51c] ;  /* 0x00051c0001937983 */ /* 0x000ea80000300800 */
[----:B------:R1:W-:Y:S02]  /*33d20*/  LDGSTS.E [R5+0x7d00], desc[UR60][R8.64], P0 ;  /* 0x07d0000008057fae */ /* 0x0003e4000812187c */
[----:B-1----:R-:W-:-:S05]  /*33d30*/  LOP3.LUT R5, R11, 0x30, RZ, 0x3c, !PT ;  /* 0x000000300b057812 */ /* 0x002fca00078e3cff */
[----:B------:R-:W-:Y:S01]  /*33d40*/  VIADD R5, R5, UR5 ;  /* 0x0000000505057c36 */ /* 0x000fe20008000000 */
[----:B------:R-:W-:-:S05]  /*33d50*/  IADD3 R6, P1, R6, R2, RZ ;  /* 0x0000000206067210 */ /* 0x000fca0007f3e0ff */
[----:B------:R1:W-:Y:S01]  /*33d60*/  STL [R1+0x45c], R6 ;  /* 0x00045c0601007387 */ /* 0x0003e20000100800 */
[----:B------:R-:W-:Y:S01]  /*33d70*/  IMAD.MOV.U32 R8, RZ, RZ, R6 ;  /* 0x000000ffff087224 */ /* 0x000fe200078e0006 */
[----:B---3--:R-:W-:-:S05]  /*33d80*/  IADD3 R12, P2, R12, R2, RZ ;  /* 0x000000020c0c7210 */ /* 0x008fca0007f5e0ff */
        /* <DEDUP_REMOVED lines=15> */
[----:B------:R-:W-:Y:S01]  /*33e80*/  IMAD.X R149, R149, 0x1, R0, P1 ;  /* 0x0000000195957824 */ /* 0x000fe200008e0600 */
[----:B------:R-:W-:Y:S01]  /*33e90*/  IADD3 R147, P2, R147, R2, RZ ;  /* 0x0000000293937210 */ /* 0x000fe20007f5e0ff */
[----:B------:R2:W-:Y:S01]  /*33ea0*/  STL [R1+0x4dc], R7 ;  /* 0x0004dc0701007387 */ /* 0x0005e20000100800 */
[----:B-1----:R-:W-:Y:S02]  /*33eb0*/  IMAD.MOV.U32 R8, RZ, RZ, R7 ;  /* 0x000000ffff087224 */ /* 0x002fe400078e0007 */
[----:B------:R-:W-:Y:S01]  /*33ec0*/  IADD3.X R150, R150, R0, RZ, P2, !PT ;  /* 0x0000000096967210 */ /* 0x000fe200017fe4ff */
        /* <DEDUP_REMOVED lines=15> */
[----:B-1----:R-:W-:Y:S02]  /*33fc0*/  IMAD.MOV.U32 R8, RZ, RZ, R6 ;  /* 0x000000ffff087224 */ /* 0x002fe400078e0006 */
        /* <DEDUP_REMOVED lines=9> */
[----:B----4-:R-:W-:-:S03]  /*34060*/  MOV R8, R148 ;  /* 0x0000009400087202 */ /* 0x010fc60000000f00 */
[----:B------:R-:W4:Y:S01]  /*34070*/  LDL.LU R148, [R1+0x658] ;  /* 0x0006580001947983 */ /* 0x000f220000300800 */
[----:B------:R-:W-:-:S03]  /*34080*/  IMAD.MOV.U32 R9, RZ, RZ, R151 ;  /* 0x000000ffff097224 */ /* 0x000fc600078e0097 */
[----:B------:R-:W4:Y:S04]  /*34090*/  LDL.LU R151, [R1+0x698] ;  /* 0x0006980001977983 */ /* 0x000f280000300800 */
[----:B------:R1:W-:Y:S01]  /*340a0*/  LDGSTS.E [R5+0x1580], desc[UR60][R8.64], P0 ;  /* 0x0158000008057fae */ /* 0x0003e2000812187c */
[----:B--2---:R-:W-:-:S05]  /*340b0*/  IADD3 R7, P1, R7, R2, RZ ;  /* 0x0000000207077210 */ /* 0x004fca0007f3e0ff */
[----:B------:R2:W-:Y:S01]  /*340c0*/  STL [R1+0x5dc], R7 ;  /* 0x0005dc0701007387 */ /* 0x0005e20000100800 */
[----:B-1----:R-:W-:Y:S01]  /*340d0*/  IMAD.MOV.U32 R8, RZ, RZ, R7 ;  /* 0x000000ffff087224 */ /* 0x002fe200078e0007 */
[----:B------:R-:W-:Y:S01]  /*340e0*/  IADD3 R149, P2, R149, R2, RZ ;  /* 0x0000000295957210 */ /* 0x000fe20007f5e0ff */
[----:B------:R-:W-:-:S04]  /*340f0*/  IMAD.X R147, R147, 0x1, R0, P1 ;  /* 0x0000000193937824 */ /* 0x000fc800008e0600 */
[----:B------:R-:W-:Y:S01]  /*34100*/  IMAD.X R150, R150, 0x1, R0, P2 ;  /* 0x0000000196967824 */ /* 0x000fe200010e0600 */
        /* <DEDUP_REMOVED lines=16> */
[----:B----4-:R-:W-:-:S03]  /*34210*/  IMAD.X R148, R148, 0x1, R0, P1 ;  /* 0x0000000194947824 */ /* 0x010fc600008e0600 */
[----:B------:R-:W-:Y:S02]  /*34220*/  IADD3.X R151, R151, R0, RZ, P2, !PT ;  /* 0x0000000097977210 */ /* 0x000fe400017fe4ff */
        /* <DEDUP_REMOVED lines=25> */
[----:B------:R-:W-:-:S03]  /*343c0*/  MOV R8, R147 ;  /* 0x0000009300087202 */ /* 0x000fc60000000f00 */
        /* <DEDUP_REMOVED lines=26> */
[----:B------:R-:W-:-:S03]  /*34570*/  IMAD.X R147, R147, 0x1, R0, P1 ;  /* 0x0000000193937824 */ /* 0x000fc600008e0600 */
[----:B------:R-:W-:Y:S02]  /*34580*/  IADD3.X R150, R150, R0, RZ, P2, !PT ;  /* 0x0000000096967210 */ /* 0x000fe400017fe4ff */
        /* <DEDUP_REMOVED lines=103> */
[----:B------:R-:W-:Y:S01]  /*34c00*/  STL [R1+0xadc], R7 ;  /* 0x000adc0701007387 */ /* 0x000fe20000100800 */
[----:B-1----:R-:W-:Y:S01]  /*34c10*/  IMAD.MOV.U32 R8, RZ, RZ, R7 ;  /* 0x000000ffff087224 */ /* 0x002fe200078e0007 */
[----:B------:R-:W-:Y:S01]  /*34c20*/  IADD3 R147, P2, R147, R2, RZ ;  /* 0x0000000293937210 */ /* 0x000fe20007f5e0ff */
[----:B------:R-:W-:-:S03]  /*34c30*/  IMAD.X R149, R149, 0x1, R0, P1 ;  /* 0x0000000195957824 */ /* 0x000fc600008e0600 */
[----:B------:R-:W-:Y:S02]  /*34c40*/  IADD3.X R150, R150, R0, RZ, P2, !PT ;  /* 0x0000000096967210 */ /* 0x000fe400017fe4ff */
[----:B------:R1:W-:Y:S01]  /*34c50*/  STL [R1+0xad8], R149 ;  /* 0x000ad89501007387 */ /* 0x0003e20000100800 */
[----:B------:R-:W-:-:S03]  /*34c60*/  IMAD.MOV.U32 R9, RZ, RZ, R149 ;  /* 0x000000ffff097224 */ /* 0x000fc600078e0095 */
[----:B------:R-:W-:Y:S04]  /*34c70*/  STL [R1+0xb1c], R147 ;  /* 0x000b1c9301007387 */ /* 0x000fe80000100800 */
[----:B------:R2:W-:Y:S04]  /*34c80*/  LDGSTS.E [R5+0x6980], desc[UR60][R8.64], P0 ;  /* 0x0698000008057fae */ /* 0x0005e8000812187c */
[----:B-1----:R-:W4:Y:S04]  /*34c90*/  LDL.LU R149, [R1+0xbdc] ;  /* 0x000bdc0001957983 */ /* 0x002f280000300800 */
[----:B------:R1:W-:Y:S04]  /*34ca0*/  STL [R1+0xb18], R150 ;  /* 0x000b189601007387 */ /* 0x0003e80000100800 */
[----:B------:R-:W4:Y:S01]  /*34cb0*/  LDL.LU R7, [R1+0xc1c] ;  /* 0x000c1c0001077983 */ /* 0x000f220000300800 */
[----:B--2---:R-:W-:-:S02]  /*34cc0*/  IMAD.MOV.U32 R9, RZ, RZ, R150 ;  /* 0x000000ffff097224 */ /* 0x004fc400078e0096 */
[----:B------:R-:W-:Y:S01]  /*34cd0*/  IMAD.MOV.U32 R8, RZ, RZ, R147 ;  /* 0x000000ffff087224 */ /* 0x000fe200078e0093 */
[----:B-1----:R-:W2:Y:S04]  /*34ce0*/  LDL.LU R150, [R1+0xbd8] ;  /* 0x000bd80001967983 */ /* 0x002ea80000300800 */
        /* <DEDUP_REMOVED lines=38> */
[----:B-1----:R-:W-:-:S04]  /*34f50*/  LOP3.LUT R5, R11, 0x40, RZ, 0x3c, !PT ;  /* 0x000000400b057812 */ /* 0x002fc800078e3cff */
[----:B------:R-:W-:Y:S02]  /*34f60*/  IADD3 R5, R5, UR5, RZ ;  /* 0x0000000505057c10 */ /* 0x000fe4000fffe0ff */
        /* <DEDUP_REMOVED lines=23> */
[----:B------:R-:W-:Y:S01]  /*350e0*/  MOV R9, R149 ;  /* 0x0000009500097202 */ /* 0x000fe20000000f00 */
[----:B------:R-:W-:Y:S01]  /*350f0*/  IMAD.X R150, R150, 0x1, R0, P2 ;  /* 0x0000000196967824 */ /* 0x000fe200010e0600 */
        /* <DEDUP_REMOVED lines=32> */
[----:B------:R-:W-:Y:S02]  /*35300*/  IADD3 R149, P2, R149, R2, RZ ;  /* 0x0000000295957210 */ /* 0x000fe40007f5e0ff */
        /* <DEDUP_REMOVED lines=177> */
[----:B------:R-:W-:Y:S01]  /*35e20*/  STL [R1+0xae4], R7 ;  /* 0x000ae40701007387 */ /* 0x000fe20000100800 */
[----:B-1----:R-:W-:Y:S01]  /*35e30*/  IMAD.MOV.U32 R8, RZ, RZ, R7 ;  /* 0x000000ffff087224 */ /* 0x002fe200078e0007 */
[----:B------:R-:W-:Y:S01]  /*35e40*/  IADD3 R147, P2, R147, R2, RZ ;  /* 0x0000000293937210 */ /* 0x000fe20007f5e0ff */
[----:B------:R-:W-:-:S04]  /*35e50*/  IMAD.X R149, R149, 0x1, R0, P1 ;  /* 0x0000000195957824 */ /* 0x000fc800008e0600 */
[----:B------:R-:W-:Y:S01]  /*35e60*/  IMAD.X R150, R150, 0x1, R0, P2 ;  /* 0x0000000196967824 */ /* 0x000fe200010e0600 */
[----:B------:R1:W-:Y:S01]  /*35e70*/  STL [R1+0xae0], R149 ;  /* 0x000ae09501007387 */ /* 0x0003e20000100800 */
[----:B------:R-:W-:-:S03]  /*35e80*/  IMAD.MOV.U32 R9, RZ, RZ, R149 ;  /* 0x000000ffff097224 */ /* 0x000fc600078e0095 */
[----:B------:R-:W-:Y:S04]  /*35e90*/  STL [R1+0xb24], R147 ;  /* 0x000b249301007387 */ /* 0x000fe80000100800 */
[----:B------:R2:W-:Y:S04]  /*35ea0*/  LDGSTS.E [R5+0x6a00], desc[UR60][R8.64], P0 ;  /* 0x06a0000008057fae */ /* 0x0005e8000812187c */
[----:B-1----:R-:W4:Y:S04]  /*35eb0*/  LDL.LU R149, [R1+0xbe4] ;  /* 0x000be40001957983 */ /* 0x002f280000300800 */
[----:B------:R1:W-:Y:S04]  /*35ec0*/  STL [R1+0xb20], R150 ;  /* 0x000b209601007387 */ /* 0x0003e80000100800 */
[----:B------:R-:W4:Y:S01]  /*35ed0*/  LDL.LU R7, [R1+0xc24] ;  /* 0x000c240001077983 */ /* 0x000f220000300800 */
[----:B--2---:R-:W-:Y:S01]  /*35ee0*/  IMAD.MOV.U32 R9, RZ, RZ, R150 ;  /* 0x000000ffff097224 */ /* 0x004fe200078e0096 */
[----:B------:R-:W-:-:S02]  /*35ef0*/  MOV R8, R147 ;  /* 0x0000009300087202 */ /* 0x000fc40000000f00 */
[----:B-1----:R-:W2:Y:S04]  /*35f00*/  LDL.LU R150, [R1+0xbe0] ;  /* 0x000be00001967983 */ /* 0x002ea80000300800 */
        /* <DEDUP_REMOVED lines=20> */
[-C--:B------:R-:W-:Y:S02]  /*36050*/  IADD3 R149, P1, R149, R2.reuse, RZ ;  /* 0x0000000295957210 */ /* 0x080fe40007f3e0ff */
[----:B------:R-:W-:-:S03]  /*36060*/  IADD3 R7, P2, R7, R2, RZ ;  /* 0x0000000207077210 */ /* 0x000fc60007f5e0ff */
[----:B-1----:R-:W-:Y:S01]  /*36070*/  IMAD.MOV.U32 R8, RZ, RZ, R149 ;  /* 0x000000ffff087224 */ /* 0x002fe200078e0095 */
[----:B--2---:R-:W-:Y:S01]  /*36080*/  IADD3.X R150, R150, R0, RZ, P1, !PT ;  /* 0x0000000096967210 */ /* 0x004fe20000ffe4ff */
[----:B------:R1:W-:Y:S01]  /*36090*/  STL [R1+0xbe4], R149 ;  /* 0x000be49501007387 */ /* 0x0003e20000100800 */
[----:B------:R-:W-:-:S03]  /*360a0*/  IMAD.X R147, R147, 0x1, R0, P2 ;  /* 0x0000000193937824 */ /* 0x000fc600010e0600 */
[----:B------:R-:W-:Y:S01]  /*360b0*/  IMAD.MOV.U32 R9, RZ, RZ, R150 ;  /* 0x000000ffff097224 */ /* 0x000fe200078e0096 */
[----:B------:R-:W-:Y:S04]  /*360c0*/  STL [R1+0xbe0], R150 ;  /* 0x000be09601007387 */ /* 0x000fe80000100800 */
[----:B------:R2:W-:Y:S04]  /*360d0*/  STL [R1+0xc24], R7 ;  /* 0x000c240701007387 */ /* 0x0005e80000100800 */
[----:B------:R2:W-:Y:S04]  /*360e0*/  LDGSTS.E [R5+0x7a00], desc[UR60][R8.64], P0 ;  /* 0x07a0000008057fae */ /* 0x0005e8000812187c */
[----:B------:R2:W-:Y:S04]  /*360f0*/  STL [R1+0xc20], R147 ;  /* 0x000c209301007387 */ /* 0x0005e80000100800 */
[----:B-1----:R-:W3:Y:S01]  /*36100*/  LDL.LU R149, [R1+0x4e8] ;  /* 0x0004e80001957983 */ /* 0x002ee20000300800 */
        /* <DEDUP_REMOVED lines=11> */
[----:B------:R-:W-:-:S05]  /*361c0*/  IADD3 R12, P2, R12, R2, RZ ;  /* 0x000000020c0c7210 */ /* 0x000fca0007f5e0ff */
[----:B------:R-:W-:Y:S01]  /*361d0*/  STL [R1+0x4ac], R12 ;  /* 0x0004ac0c01007387 */ /* 0x000fe20000100800 */
[----:B---3--:R-:W-:-:S04]  /*361e0*/  IMAD.X R148, R148, 0x1, R0, P1 ;  /* 0x0000000194947824 */ /* 0x008fc800008e0600 */
[----:B------:R-:W-:Y:S01]  /*361f0*/  IMAD.MOV.U32 R9, RZ, RZ, R148 ;  /* 0x000000ffff097224 */ /* 0x000fe200078e0094 */
[----:B------:R3:W-:Y:S01]  /*36200*/  STL [R1+0x468], R148 ;  /* 0x0004689401007387 */ /* 0x0007e20000100800 */
[----:B------:R-:W-:-:S03]  /*36210*/  IADD3.X R151, R151, R0, RZ, P2, !PT ;  /* 0x0000000097977210 */ /* 0x000fc600017fe4ff */
        /* <DEDUP_REMOVED lines=88> */
[----:B------:R-:W-:-:S03]  /*367a0*/  MOV R9, R149 ;  /* 0x0000009500097202 */ /* 0x000fc60000000f00 */
        /* <DEDUP_REMOVED lines=143> */
[----:B------:R-:W-:-:S03]  /*370a0*/  MOV R9, R149 ;  /* 0x0000009500097202 */ /* 0x000fc60000000f00 */
        /* <DEDUP_REMOVED lines=70> */
[----:B-1----:R-:W-:Y:S01]  /*37510*/  MOV R8, R7 ;  /* 0x0000000700087202 */ /* 0x002fe20000000f00 */
[----:B------:R-:W-:Y:S02]  /*37520*/  IMAD.MOV.U32 R9, RZ, RZ, R149 ;  /* 0x000000ffff097224 */ /* 0x000fe400078e0095 */
        /* <DEDUP_REMOVED lines=66> */
[----:B--2---:R-:W-:-:S04]  /*37950*/  IADD3 R7, P1, R7, R2, RZ ;  /* 0x0000000207077210 */ /* 0x004fc80007f3e0ff */
[----:B-1----:R-:W-:Y:S01]  /*37960*/  MOV R8, R7 ;  /* 0x0000000700087202 */ /* 0x002fe20000000f00 */
[----:B------:R1:W-:Y:S01]  /*37970*/  STL [R1+0x6f4], R7 ;  /* 0x0006f40701007387 */ /* 0x0003e20000100800 */
[----:B------:R-:W-:Y:S01]  /*37980*/  IADD3 R147, P2, R147, R2, RZ ;  /* 0x0000000293937210 */ /* 0x000fe20007f5e0ff */
[----:B------:R-:W-:-:S04]  /*37990*/  IMAD.X R149, R149, 0x1, R0, P1 ;  /* 0x0000000195957824 */ /* 0x000fc800008e0600 */
[----:B------:R-:W-:Y:S01]  /*379a0*/  IMAD.X R150, R150, 0x1, R0, P2 ;  /* 0x0000000196967824 */ /* 0x000fe200010e0600 */
[----:B------:R2:W-:Y:S01]  /*379b0*/  STL [R1+0x6f0], R149 ;  /* 0x0006f09501007387 */ /* 0x0005e20000100800 */
[----:B------:R-:W-:-:S03]  /*379c0*/  IMAD.MOV.U32 R9, RZ, RZ, R149 ;  /* 0x000000ffff097224 */ /* 0x000fc600078e0095 */
[----:B------:R2:W-:Y:S04]  /*379d0*/  STL [R1+0x734], R147 ;  /* 0x0007349301007387 */ /* 0x0005e80000100800 */
[----:B-1----:R-:W4:Y:S04]  /*379e0*/  LDL.LU R7, [R1+0x7f4] ;  /* 0x0007f40001077983 */ /* 0x002f280000300800 */
[----:B------:R1:W-:Y:S04]  /*379f0*/  STL [R1+0x730], R150 ;  /* 0x0007309601007387 */ /* 0x0003e80000100800 */
[----:B------:R1:W-:Y:S04]  /*37a00*/  LDGSTS.E [R5+0x2b00], desc[UR60][R8.64], P0 ;  /* 0x02b0000008057fae */ /* 0x0003e8000812187c */
[----:B--2---:R-:W2:Y:S01]  /*37a10*/  LDL.LU R149, [R1+0x834] ;  /* 0x0008340001957983 */ /* 0x004ea20000300800 */
[----:B-1----:R-:W-:-:S03]  /*37a20*/  IMAD.MOV.U32 R8, RZ, RZ, R147 ;  /* 0x000000ffff087224 */ /* 0x002fc600078e0093 */
        /* <DEDUP_REMOVED lines=22> */
[----:B------:R-:W-:-:S05]  /*37b90*/  IADD3 R7, P1, R7, R2, RZ ;  /* 0x0000000207077210 */ /* 0x000fca0007f3e0ff */
[----:B------:R2:W-:Y:S01]  /*37ba0*/  STL [R1+0x7f4], R7 ;  /* 0x0007f40701007387 */ /* 0x0005e20000100800 */
[----:B-1----:R-:W-:Y:S01]  /*37bb0*/  IMAD.MOV.U32 R8, RZ, RZ, R7 ;  /* 0x000000ffff087224 */ /* 0x002fe200078e0007 */
[----:B--2---:R-:W-:Y:S01]  /*37bc0*/  IADD3 R149, P2, R149, R2, RZ ;  /* 0x0000000295957210 */ /* 0x004fe20007f5e0ff */
[----:B------:R-:W-:-:S04]  /*37bd0*/  IMAD.X R147, R147, 0x1, R0, P1 ;  /* 0x0000000193937824 */ /* 0x000fc800008e0600 */
        /* <DEDUP_REMOVED lines=8> */
[----:B--2---:R-:W-:-:S03]  /*37c60*/  IMAD.MOV.U32 R8, RZ, RZ, R149 ;  /* 0x000000ffff087224 */ /* 0x004fc600078e0095 */
        /* <DEDUP_REMOVED lines=22> */
[----:B------:R-:W-:-:S04]  /*37dd0*/  IADD3 R7, P1, R7, R2, RZ ;  /* 0x0000000207077210 */ /* 0x000fc80007f3e0ff */
[----:B-1----:R-:W-:Y:S01]  /*37de0*/  MOV R8, R7 ;  /* 0x0000000700087202 */ /* 0x002fe20000000f00 */
[----:B------:R1:W-:Y:S01]  /*37df0*/  STL [R1+0x8f4], R7 ;  /* 0x0008f40701007387 */ /* 0x0003e20000100800 */
[----:B------:R-:W-:Y:S01]  /*37e00*/  IADD3 R147, P2, R147, R2, RZ ;  /* 0x0000000293937210 */ /* 0x000fe20007f5e0ff */
[----:B--2---:R-:W-:-:S04]  /*37e10*/  IMAD.X R149, R149, 0x1, R0, P1 ;  /* 0x0000000195957824 */ /* 0x004fc800008e0600 */
        /* <DEDUP_REMOVED lines=69> */
[----:B------:R-:W-:Y:S01]  /*38270*/  STL [R1+0xaf4], R7 ;  /* 0x000af40701007387 */ /* 0x000fe20000100800 */
[----:B------:R-:W-:Y:S01]  /*38280*/  IADD3 R147, P2, R147, R2, RZ ;  /* 0x0000000293937210 */ /* 0x000fe20007f5e0ff */
[----:B--2---:R-:W-:-:S04]  /*38290*/  IMAD.X R149, R149, 0x1, R0, P1 ;  /* 0x0000000195957824 */ /* 0x004fc800008e0600 */
        /* <DEDUP_REMOVED lines=34> */
[----:B--2---:R-:W-:Y:S01]  /*384c0*/  IMAD.X R150, R150, 0x1, R0, P1 ;  /* 0x0000000196967824 */ /* 0x004fe200008e0600 */
[----:B------:R-:W-:Y:S03]  /*384d0*/  STL [R1+0xbf4], R149 ;  /* 0x000bf49501007387 */ /* 0x000fe60000100800 */
[----:B------:R-:W-:Y:S02]  /*384e0*/  IMAD.MOV.U32 R9, RZ, RZ, R150 ;  /* 0x000000ffff097224 */ /* 0x000fe400078e0096 */
[----:B------:R-:W-:Y:S01]  /*384f0*/  IMAD.X R147, R147, 0x1, R0, P2 ;  /* 0x0000000193937824 */ /* 0x000fe200010e0600 */
[----:B------:R-:W-:Y:S04]  /*38500*/  STL [R1+0xbf0], R150 ;  /* 0x000bf09601007387 */ /* 0x000fe80000100800 */
[----:B------:R-:W-:Y:S04]  /*38510*/  STL [R1+0xc34], R7 ;  /* 0x000c340701007387 */ /* 0x000fe80000100800 */
[----:B------:R1:W-:Y:S04]  /*38520*/  LDGSTS.E [R5+0x7b00], desc[UR60][R8.64], P0 ;  /* 0x07b0000008057fae */ /* 0x0003e8000812187c */
[----:B------:R2:W-:Y:S01]  /*38530*/  STL [R1+0xc30], R147 ;  /* 0x000c309301007387 */ /* 0x0005e20000100800 */
[----:B-1----:R-:W-:-:S02]  /*38540*/  IMAD.MOV.U32 R8, RZ, RZ, R7 ;  /* 0x000000ffff087224 */ /* 0x002fc400078e0007 */
[----:B------:R-:W-:Y:S02]  /*38550*/  IMAD.MOV.U32 R9, RZ, RZ, R147 ;  /* 0x000000ffff097224 */ /* 0x000fe400078e0093 */
[----:B--2---:R-:W2:Y:S04]  /*38560*/  LDL.LU R147, [R1+0x4f8] ;  /* 0x0004f80001937983 */ /* 0x004ea80000300800 */
[----:B------:R-:W2:Y:S04]  /*38570*/  LDL.LU R7, [R1+0x4fc] ;  /* 0x0004fc0001077983 */ /* 0x000ea80000300800 */
[----:B------:R1:W-:Y:S04]  /*38580*/  LDGSTS.E [R5+0x7f00], desc[UR60][R8.64], P0 ;  /* 0x07f0000008057fae */ /* 0x0003e8000812187c */
[----:B------:R-:W2:Y:S04]  /*38590*/  LDL.LU R150, [R1+0x538] ;  /* 0x0005380001967983 */ /* 0x000ea80000300800 */
[----:B------:R-:W2:Y:S01]  /*385a0*/  LDL.LU R149, [R1+0x53c] ;  /* 0x00053c0001957983 */ /* 0x000ea20000300800 */
[----:B-1----:R-:W-:-:S05]  /*385b0*/  LOP3.LUT R5, R11, 0x70, RZ, 0x3c, !PT ;  /* 0x000000700b057812 */ /* 0x002fca00078e3cff */
[----:B------:R-:W-:Y:S01]  /*385c0*/  VIADD R5, R5, UR5 ;  /* 0x0000000505057c36 */ /* 0x000fe20008000000 */
[----:B---3--:R-:W-:-:S05]  /*385d0*/  IADD3 R6, P1, R6, R2, RZ ;  /* 0x0000000206067210 */ /* 0x008fca0007f3e0ff */
[----:B------:R1:W-:Y:S01]  /*385e0*/  STL [R1+0x47c], R6 ;  /* 0x00047c0601007387 */ /* 0x0003e20000100800 */
[----:B------:R-:W-:Y:S01]  /*385f0*/  IMAD.MOV.U32 R8, RZ, RZ, R6 ;  /* 0x000000ffff087224 */ /* 0x000fe200078e0006 */
[----:B------:R-:W-:-:S05]  /*38600*/  IADD3 R12, P2, R12, R2, RZ ;  /* 0x000000020c0c7210 */ /* 0x000fca0007f5e0ff */
[----:B------:R-:W-:Y:S01]  /*38610*/  STL [R1+0x4bc], R12 ;  /* 0x0004bc0c01007387 */ /* 0x000fe20000100800 */
[----:B----4-:R-:W-:Y:S01]  /*38620*/  IADD3.X R148, R148, R0, RZ, P1, !PT ;  /* 0x0000000094947210 */ /* 0x010fe20000ffe4ff */
[----:B------:R-:W-:-:S04]  /*38630*/  IMAD.X R151, R151, 0x1, R0, P2 ;  /* 0x0000000197977824 */ /* 0x000fc800010e0600 */
[----:B------:R3:W-:Y:S01]  /*38640*/  STL [R1+0x478], R148 ;  /* 0x0004789401007387 */ /* 0x0007e20000100800 */
[----:B------:R-:W-:-:S03]  /*38650*/  IMAD.MOV.U32 R9, RZ, RZ, R148 ;  /* 0x000000ffff097224 */ /* 0x000fc600078e0094 */
        /* <DEDUP_REMOVED lines=11> */
[----:B------:R2:W-:Y:S01]  /*38710*/  STL [R1+0x4fc], R7 ;  /* 0x0004fc0701007387 */ /* 0x0005e20000100800 */
[----:B-1----:R-:W-:Y:S02]  /*38720*/  IMAD.MOV.U32 R8, RZ, RZ, R7 ;  /* 0x000000ffff087224 */ /* 0x002fe400078e0007 */
[----:B------:R-:W-:Y:S01]  /*38730*/  IMAD.MOV.U32 R9, RZ, RZ, R147 ;  /* 0x000000ffff097224 */ /* 0x000fe200078e0093 */
[----:B------:R-:W-:Y:S01]  /*38740*/  IADD3 R149, P2, R149, R2, RZ ;  /* 0x0000000295957210 */ /* 0x000fe20007f5e0ff */
[----:B------:R1:W-:Y:S03]  /*38750*/  STL [R1+0x4f8], R147 ;  /* 0x0004f89301007387 */ /* 0x0003e60000100800 */
[----:B------:R-:W-:Y:S01]  /*38760*/  IADD3.X R150, R150, R0, RZ, P2, !PT ;  /* 0x0000000096967210 */ /* 0x000fe200017fe4ff */
[----:B------:R1:W-:Y:S04]  /*38770*/  STL [R1+0x53c], R149 ;  /* 0x00053c9501007387 */ /* 0x0003e80000100800 */
[----:B--2---:R-:W2:Y:S04]  /*38780*/  LDL.LU R7, [R1+0x5fc] ;  /* 0x0005fc0001077983 */ /* 0x004ea80000300800 */
[----:B------:R1:W-:Y:S04]  /*38790*/  LDGSTS.E [R5+0xb80], desc[UR60][R8.64], P0 ;  /* 0x00b8000008057fae */ /* 0x0003e8000812187c */
[----:B------:R1:W-:Y:S04]  /*387a0*/  STL [R1+0x538], R150 ;  /* 0x0005389601007387 */ /* 0x0003e80000100800 */
[----:B-1----:R-:W2:Y:S01]  /*387b0*/  LDL.LU R147, [R1+0x63c] ;  /* 0x00063c0001937983 */ /* 0x002ea20000300800 */
[----:B------:R-:W-:-:S02]  /*387c0*/  IMAD.MOV.U32 R8, RZ, RZ, R149 ;  /* 0x000000ffff087224 */ /* 0x000fc400078e0095 */
[----:B------:R-:W-:Y:S01]  /*387d0*/  IMAD.MOV.U32 R9, RZ, RZ, R150 ;  /* 0x000000ffff097224 */ /* 0x000fe200078e0096 */
[----:B------:R-:W2:Y:S04]  /*387e0*/  LDL.LU R149, [R1+0x5f8] ;  /* 0x0005f80001957983 */ /* 0x000ea80000300800 */
[----:B------:R-:W2:Y:S04]  /*387f0*/  LDL.LU R150, [R1+0x638] ;  /* 0x0006380001967983 */ /* 0x000ea80000300800 */
[----:B------:R1:W-:Y:S01]  /*38800*/  LDGSTS.E [R5+0xf80], desc[UR60][R8.64], P0 ;  /* 0x00f8000008057fae */ /* 0x0003e2000812187c */
[----:B----4-:R-:W-:-:S02]  /*38810*/  IADD3 R6, P1, R6, R2, RZ ;  /* 0x0000000206067210 */ /* 0x010fc40007f3e0ff */
[----:B---3--:R-:W-:-:S03]  /*38820*/  IADD3 R148, P2, R148, R2, RZ ;  /* 0x0000000294947210 */ /* 0x008fc60007f5e0ff */
[----:B------:R3:W-:Y:S01]  /*38830*/  STL [R1+0x57c], R6 ;  /* 0x00057c0601007387 */ /* 0x0007e20000100800 */
[----:B-1----:R-:W-:Y:S02]  /*38840*/  IMAD.MOV.U32 R8, RZ, RZ, R6 ;  /* 0x000000ffff087224 */ /* 0x002fe400078e0006 */
[--C-:B------:R-:W-:Y:S02]  /*38850*/  IMAD.X R12, R12, 0x1, R0.reuse, P1 ;  /* 0x000000010c0c7824 */ /* 0x100fe400008e0600 */
[----:B------:R-:W-:-:S03]  /*38860*/  IMAD.X R151, R151, 0x1, R0, P2 ;  /* 0x0000000197977824 */ /* 0x000fc600010e0600 */
[----:B------:R1:W-:Y:S01]  /*38870*/  STL [R1+0x578], R12 ;  /* 0x0005780c01007387 */ /* 0x0003e20000100800 */
[----:B------:R-:W-:-:S03]  /*38880*/  MOV R9, R12 ;  /* 0x0000000c00097202 */ /* 0x000fc60000000f00 */
        /* <DEDUP_REMOVED lines=15> */
[----:B------:R-:W-:Y:S01]  /*38980*/  IMAD.MOV.U32 R9, RZ, RZ, R149 ;  /* 0x000000ffff097224 */ /* 0x000fe200078e0095 */
[----:B------:R1:W-:Y:S01]  /*38990*/  STL [R1+0x5f8], R149 ;  /* 0x0005f89501007387 */ /* 0x0003e20000100800 */
[----:B------:R-:W-:-:S03]  /*389a0*/  IMAD.X R150, R150, 0x1, R0, P2 ;  /* 0x0000000196967824 */ /* 0x000fc600010e0600 */
[----:B------:R1:W-:Y:S04]  /*389b0*/  STL [R1+0x63c], R147 ;  /* 0x00063c9301007387 */ /* 0x0003e80000100800 */
[----:B--2---:R-:W2:Y:S04]  /*389c0*/  LDL.LU R7, [R1+0x6fc] ;  /* 0x0006fc0001077983 */ /* 0x004ea80000300800 */
[----:B------:R1:W-:Y:S04]  /*389d0*/  LDGSTS.E [R5+0x1b80], desc[UR60][R8.64], P0 ;  /* 0x01b8000008057fae */ /* 0x0003e8000812187c */
[----:B------:R1:W-:Y:S04]  /*389e0*/  STL [R1+0x638], R150 ;  /* 0x0006389601007387 */ /* 0x0003e80000100800 */
[----:B-1----:R-:W2:Y:S01]  /*389f0*/  LDL.LU R149, [R1+0x73c] ;  /* 0x00073c0001957983 */ /* 0x002ea20000300800 */
[----:B------:R-:W-:Y:S01]  /*38a00*/  IMAD.MOV.U32 R8, RZ, RZ, R147 ;  /* 0x000000ffff087224 */ /* 0x000fe200078e0093 */
[----:B------:R-:W-:-:S02]  /*38a10*/  MOV R9, R150 ;  /* 0x0000009600097202 */ /* 0x000fc40000000f00 */
[----:B------:R-:W2:Y:S04]  /*38a20*/  LDL.LU R147, [R1+0x6f8] ;  /* 0x0006f80001937983 */ /* 0x000ea80000300800 */
        /* <DEDUP_REMOVED lines=26> */
[----:B------:R-:W-:Y:S01]  /*38bd0*/  IADD3.X R150, R150, R0, RZ, P2, !PT ;  /* 0x0000000096967210 */ /* 0x000fe200017fe4ff */
[----:B------:R1:W-:Y:S04]  /*38be0*/  STL [R1+0x6f8], R147 ;  /* 0x0006f89301007387 */ /* 0x0003e80000100800 */
        /* <DEDUP_REMOVED lines=17> */
[----:B------:R-:W-:-:S03]  /*38d00*/  MOV R9, R12 ;  /* 0x0000000c00097202 */ /* 0x000fc60000000f00 */
[----:B------:R-:W-:Y:S04]  /*38d10*/  STL [R1+0x7bc], R148 ;  /* 0x0007bc9401007387 */ /* 0x000fe80000100800 */
        /* <DEDUP_REMOVED lines=17> */
[----:B------:R-:W-:Y:S04]  /*38e30*/  STL [R1+0x83c], R147 ;  /* 0x00083c9301007387 */ /* 0x000fe80000100800 */
        /* <DEDUP_REMOVED lines=28> */
[----:B-1----:R-:W-:Y:S01]  /*39000*/  IMAD.MOV.U32 R8, RZ, RZ, R7 ;  /* 0x000000ffff087224 */ /* 0x002fe200078e0007 */
[----:B------:R-:W-:Y:S01]  /*39010*/  IADD3 R149, P2, R149, R2, RZ ;  /* 0x0000000295957210 */ /* 0x000fe20007f5e0ff */
[----:B------:R-:W-:-:S04]  /*39020*/  IMAD.X R150, R150, 0x1, R0, P1 ;  /* 0x0000000196967824 */ /* 0x000fc800008e0600 */
[----:B------:R-:W-:Y:S01]  /*39030*/  IMAD.MOV.U32 R9, RZ, RZ, R150 ;  /* 0x000000ffff097224 */ /* 0x000fe200078e0096 */
[----:B------:R-:W-:Y:S01]  /*39040*/  IADD3.X R147, R147, R0, RZ, P2, !PT ;  /* 0x0000000093937210 */ /* 0x000fe200017fe4ff */
[----:B------:R-:W-:Y:S04]  /*39050*/  STL [R1+0x8fc], R7 ;  /* 0x0008fc0701007387 */ /* 0x000fe80000100800 */
[----:B------:R1:W-:Y:S04]  /*39060*/  LDGSTS.E [R5+0x4b80], desc[UR60][R8.64], P0 ;  /* 0x04b8000008057fae */ /* 0x0003e8000812187c */
[----:B------:R2:W-:Y:S04]  /*39070*/  STL [R1+0x8f8], R150 ;  /* 0x0008f89601007387 */ /* 0x0005e80000100800 */
[----:B------:R-:W-:Y:S01]  /*39080*/  STL [R1+0x93c], R149 ;  /* 0x00093c9501007387 */ /* 0x000fe20000100800 */
[----:B-1----:R-:W-:-:S02]  /*39090*/  IMAD.MOV.U32 R8, RZ, RZ, R149 ;  /* 0x000000ffff087224 */ /* 0x002fc400078e0095 */
[----:B------:R-:W-:Y:S01]  /*390a0*/  IMAD.MOV.U32 R9, RZ, RZ, R147 ;  /* 0x000000ffff097224 */ /* 0x000fe200078e0093 */
[----:B--2---:R-:W2:Y:S04]  /*390b0*/  LDL.LU R150, [R1+0x9fc] ;  /* 0x0009fc0001967983 */ /* 0x004ea80000300800 */
[----:B------:R1:W-:Y:S04]  /*390c0*/  LDGSTS.E [R5+0x4f80], desc[UR60][R8.64], P0 ;  /* 0x04f8000008057fae */ /* 0x0003e8000812187c */
[----:B------:R1:W-:Y:S04]  /*390d0*/  STL [R1+0x938], R147 ;  /* 0x0009389301007387 */ /* 0x0003e80000100800 */
[----:B------:R-:W2:Y:S04]  /*390e0*/  LDL.LU R7, [R1+0xa3c] ;  /* 0x000a3c0001077983 */ /* 0x000ea80000300800 */
[----:B-1----:R-:W5:Y:S04]  /*390f0*/  LDL.LU R147, [R1+0x154c] ;  /* 0x00154c0001937983 */ /* 0x002f680000300800 */
[----:B------:R-:W2:Y:S01]  /*39100*/  LDL.LU R149, [R1+0xa38] ;  /* 0x000a380001957983 */ /* 0x000ea20000300800 */
[----:B---3--:R-:W-:-:S05]  /*39110*/  IADD3 R6, P1, R6, R2, RZ ;  /* 0x0000000206067210 */ /* 0x008fca0007f3e0ff */
[----:B------:R-:W-:Y:S01]  /*39120*/  IMAD.MOV.U32 R8, RZ, RZ, R6 ;  /* 0x000000ffff087224 */ /* 0x000fe200078e0006 */
[----:B------:R-:W-:Y:S01]  /*39130*/  IADD3 R151, P2, R151, R2, RZ ;  /* 0x0000000297977210 */ /* 0x000fe20007f5e0ff */
[----:B------:R-:W-:Y:S01]  /*39140*/  STL [R1+0x97c], R6 ;  /* 0x00097c0601007387 */ /* 0x000fe20000100800 */
[----:B----4-:R-:W-:-:S05]  /*39150*/  IMAD.X R12, R12, 0x1, R0, P1 ;  /* 0x000000010c0c7824 */ /* 0x010fca00008e0600 */
[----:B------:R-:W-:Y:S01]  /*39160*/  MOV R9, R12 ;  /* 0x0000000c00097202 */ /* 0x000fe20000000f00 */
[----:B------:R-:W-:Y:S01]  /*39170*/  IMAD.X R148, R148, 0x1, R0, P2 ;  /* 0x0000000194947824 */ /* 0x000fe200010e0600 */
[----:B------:R1:W-:Y:S04]  /*39180*/  STL [R1+0x978], R12 ;  /* 0x0009780c01007387 */ /* 0x0003e80000100800 */
[----:B------:R3:W-:Y:S04]  /*39190*/  LDGSTS.E [R5+0x5380], desc[UR60][R8.64], P0 ;  /* 0x0538000008057fae */ /* 0x0007e8000812187c */
[----:B------:R-:W-:Y:S04]  /*391a0*/  STL [R1+0x9bc], R151 ;  /* 0x0009bc9701007387 */ /* 0x000fe80000100800 */
[----:B-1----:R-:W4:Y:S01]  /*391b0*/  LDL.LU R12, [R1+0xa7c] ;  /* 0x000a7c00010c7983 */ /* 0x002f220000300800 */
[----:B---3--:R-:W-:-:S02]  /*391c0*/  IMAD.MOV.U32 R8, RZ, RZ, R151 ;  /* 0x000000ffff087224 */ /* 0x008fc400078e0097 */
[----:B------:R-:W-:Y:S01]  /*391d0*/  IMAD.MOV.U32 R9, RZ, RZ, R148 ;  /* 0x000000ffff097224 */ /* 0x000fe200078e0094 */
[----:B------:R1:W-:Y:S04]  /*391e0*/  STL [R1+0x9b8], R148 ;  /* 0x0009b89401007387 */ /* 0x0003e80000100800 */
[----:B------:R-:W3:Y:S04]  /*391f0*/  LDL.LU R6, [R1+0xabc] ;  /* 0x000abc0001067983 */ /* 0x000ee80000300800 */
[----:B------:R2:W-:Y:S04]  /*39200*/  LDGSTS.E [R5+0x5780], desc[UR60][R8.64], P0 ;  /* 0x0578000008057fae */ /* 0x0005e8000812187c */
[----:B-1----:R-:W5:Y:S04]  /*39210*/  LDL.LU R148, [R1+0x1548] ;  /* 0x0015480001947983 */ /* 0x002f680000300800 */
[----:B------:R-:W3:Y:S04]  /*39220*/  LDL.LU R151, [R1+0xab8] ;  /* 0x000ab80001977983 */ /* 0x000ee80000300800 */
[----:B------:R-:W4:Y:S01]  /*39230*/  LDL.LU R9, [R1+0x9f8] ;  /* 0x0009f80001097983 */ /* 0x000f220000300800 */
[----:B--2---:R-:W-:-:S05]  /*39240*/  IADD3 R150, P1, R150, R2, RZ ;  /* 0x0000000296967210 */ /* 0x004fca0007f3e0ff */
[----:B------:R-:W-:Y:S01]  /*39250*/  IMAD.MOV.U32 R8, RZ, RZ, R150 ;  /* 0x000000ffff087224 */ /* 0x000fe200078e0096 */
[----:B------:R-:W-:Y:S01]  /*39260*/  IADD3 R7, P2, R7, R2, RZ ;  /* 0x0000000207077210 */ /* 0x000fe20007f5e0ff */
[----:B------:R1:W-:Y:S04]  /*39270*/  STL [R1+0x9fc], R150 ;  /* 0x0009fc9601007387 */ /* 0x0003e80000100800 */
[--C-:B------:R-:W-:Y:S02]  /*39280*/  IMAD.X R149, R149, 0x1, R0.reuse, P2 ;  /* 0x0000000195957824 */ /* 0x100fe400010e0600 */
[----:B----4-:R-:W-:-:S05]  /*39290*/  IMAD.X R9, R9, 0x1, R0, P1 ;  /* 0x0000000109097824 */ /* 0x010fca00008e0600 */
[----:B------:R2:W-:Y:S04]  /*392a0*/  STL [R1+0x9f8], R9 ;  /* 0x0009f80901007387 */ /* 0x0005e80000100800 */
[----:B------:R4:W-:Y:S04]  /*392b0*/  LDGSTS.E [R5+0x5b80], desc[UR60][R8.64], P0 ;  /* 0x05b8000008057fae */ /* 0x0009e8000812187c */
[----:B------:R-:W-:Y:S04]  /*392c0*/  STL [R1+0xa3c], R7 ;  /* 0x000a3c0701007387 */ /* 0x000fe80000100800 */
[----:B-1----:R-:W3:Y:S01]  /*392d0*/  LDL.LU R150, [R1+0xb3c] ;  /* 0x000b3c0001967983 */ /* 0x002ee20000300800 */
[----:B----4-:R-:W-:-:S02]  /*392e0*/  IMAD.MOV.U32 R8, RZ, RZ, R7 ;  /* 0x000000ffff087224 */ /* 0x010fc400078e0007 */
[----:B--2---:R-:W-:Y:S01]  /*392f0*/  IMAD.MOV.U32 R9, RZ, RZ, R149 ;  /* 0x000000ffff097224 */ /* 0x004fe200078e0095 */
[----:B------:R1:W-:Y:S04]  /*39300*/  STL [R1+0xa38], R149 ;  /* 0x000a389501007387 */ /* 0x0003e80000100800 */
[----:B------:R2:W-:Y:S04]  /*39310*/  LDGSTS.E [R5+0x5f80], desc[UR60][R8.64], P0 ;  /* 0x05f8000008057fae */ /* 0x0005e8000812187c */
[----:B-1----:R-:W4:Y:S04]  /*39320*/  LDL.LU R149, [R1+0xb38] ;  /* 0x000b380001957983 */ /* 0x002f280000300800 */
[----:B------:R-:W4:Y:S04]  /*39330*/  LDL.LU R7, [R1+0xbbc] ;  /* 0x000bbc0001077983 */ /* 0x000f280000300800 */
[----:B------:R-:W4:Y:S01]  /*39340*/  LDL.LU R9, [R1+0xa78] ;  /* 0x000a780001097983 */ /* 0x000f220000300800 */
[----:B------:R-:W-:-:S02]  /*39350*/  IADD3 R12, P1, R12, R2, RZ ;  /* 0x000000020c0c7210 */ /* 0x000fc40007f3e0ff */
[----:B---3--:R-:W-:-:S03]  /*39360*/  IADD3 R6, P2, R6, R2, RZ ;  /* 0x0000000206067210 */ /* 0x008fc60007f5e0ff */
[----:B--2---:R-:W-:Y:S02]  /*39370*/  IMAD.MOV.U32 R8, RZ, RZ, R12 ;  /* 0x000000ffff087224 */ /* 0x004fe400078e000c */
[----:B------:R-:W-:Y:S01]  /*39380*/  IMAD.X R151, R151, 0x1, R0, P2 ;  /* 0x0000000197977824 */ /* 0x000fe200010e0600 */
[----:B------:R1:W-:Y:S01]  /*39390*/  STL [R1+0xa7c], R12 ;  /* 0x000a7c0c01007387 */ /* 0x0003e20000100800 */
[----:B----4-:R-:W-:-:S05]  /*393a0*/  IADD3.X R9, R9, R0, RZ, P1, !PT ;  /* 0x0000000009097210 */ /* 0x010fca0000ffe4ff */
[----:B------:R2:W-:Y:S04]  /*393b0*/  STL [R1+0xa78], R9 ;  /* 0x000a780901007387 */ /* 0x0005e80000100800 */
[----:B------:R3:W-:Y:S04]  /*393c0*/  LDGSTS.E [R5+0x6380], desc[UR60][R8.64], P0 ;  /* 0x0638000008057fae */ /* 0x0007e8000812187c */
[----:B------:R-:W-:Y:S04]  /*393d0*/  STL [R1+0xabc], R6 ;  /* 0x000abc0601007387 */ /* 0x000fe80000100800 */
[----:B-1----:R-:W4:Y:S01]  /*393e0*/  LDL.LU R12, [R1+0xbb8] ;  /* 0x000bb800010c7983 */ /* 0x002f220000300800 */
[----:B---3--:R-:W-:-:S02]  /*393f0*/  IMAD.MOV.U32 R8, RZ, RZ, R6 ;  /* 0x000000ffff087224 */ /* 0x008fc400078e0006 */
[----:B--2---:R-:W-:Y:S01]  /*39400*/  IMAD.MOV.U32 R9, RZ, RZ, R151 ;  /* 0x000000ffff097224 */ /* 0x004fe200078e0097 */
[----:B------:R1:W-:Y:S04]  /*39410*/  STL [R1+0xab8], R151 ;  /* 0x000ab89701007387 */ /* 0x0003e80000100800 */
[----:B------:R2:W-:Y:S04]  /*39420*/  LDGSTS.E [R5+0x6780], desc[UR60][R8.64], P0 ;  /* 0x0678000008057fae */ /* 0x0005e8000812187c */
[----:B-1----:R-:W3:Y:S04]  /*39430*/  LDL.LU R151, [R1+0xc38] ;  /* 0x000c380001977983 */ /* 0x002ee80000300800 */
[----:B------:R-:W3:Y:S04]  /*39440*/  LDL.LU R6, [R1+0xc3c] ;  /* 0x000c3c0001067983 */ /* 0x000ee80000300800 */
[----:B------:R-:W4:Y:S04]  /*39450*/  LDL.LU R8, [R1+0xaf8] ;  /* 0x000af80001087983 */ /* 0x000f280000300800 */
[----:B------:R-:W2:Y:S01]  /*39460*/  LDL.LU R9, [R1+0xafc] ;  /* 0x000afc0001097983 */ /* 0x000ea20000300800 */
[----:B------:R-:W-:-:S05]  /*39470*/  IADD3 R150, P2, R150, R2, RZ ;  /* 0x0000000296967210 */ /* 0x000fca0007f5e0ff */
[----:B------:R-:W-:Y:S01]  /*39480*/  IMAD.X R149, R149, 0x1, R0, P2 ;  /* 0x0000000195957824 */ /* 0x000fe200010e0600 */
[----:B--2---:R-:W-:-:S05]  /*39490*/  IADD3 R9, P1, R9, R2, RZ ;  /* 0x0000000209097210 */ /* 0x004fca0007f3e0ff */
[----:B----4-:R-:W-:Y:S01]  /*394a0*/  IMAD.X R8, R8, 0x1, R0, P1 ;  /* 0x0000000108087824 */ /* 0x010fe200008e0600 */
[----:B------:R1:W-:Y:S04]  /*394b0*/  STL [R1+0xafc], R9 ;  /* 0x000afc0901007387 */ /* 0x0003e80000100800 */
[----:B------:R2:W-:Y:S01]  /*394c0*/  STL [R1+0xaf8], R8 ;  /* 0x000af80801007387 */ /* 0x0005e20000100800 */
[----:B-1----:R-:W-:-:S04]  /*394d0*/  LOP3.LUT R9, R9, R8, RZ, 0x3c, !PT ;  /* 0x0000000809097212 */ /* 0x002fc800078e3cff */
[----:B--2---:R-:W-:-:S04]  /*394e0*/  LOP3.LUT R8, R9, R8, RZ, 0x3c, !PT ;  /* 0x0000000809087212 */ /* 0x004fc800078e3cff */
[----:B------:R-:W-:Y:S01]  /*394f0*/  LOP3.LUT R9, R9, R8, RZ, 0x3c, !PT ;  /* 0x0000000809097212 */ /* 0x000fe200078e3cff */
[----:B------:R-:W-:Y:S04]  /*39500*/  STL [R1+0xb3c], R150 ;  /* 0x000b3c9601007387 */ /* 0x000fe80000100800 */
[----:B------:R1:W-:Y:S04]  /*39510*/  LDGSTS.E [R5+0x6b80], desc[UR60][R8.64], P0 ;  /* 0x06b8000008057fae */ /* 0x0003e8000812187c */
[----:B------:R2:W-:Y:S01]  /*39520*/  STL [R1+0xb38], R149 ;  /* 0x000b389501007387 */ /* 0x0005e20000100800 */
[----:B-1----:R-:W-:Y:S01]  /*39530*/  IMAD.MOV.U32 R8, RZ, RZ, R150 ;  /* 0x000000ffff087224 */ /* 0x002fe200078e0096 */
[----:B------:R-:W-:-:S02]  /*39540*/  MOV R9, R149 ;  /* 0x0000009500097202 */ /* 0x000fc40000000f00 */
[----:B--2---:R-:W5:Y:S04]  /*39550*/  LDL.LU R149, [R1+0x1544] ;  /* 0x0015440001957983 */ /* 0x004f680000300800 */
[----:B------:R-:W5:Y:S04]  /*39560*/  LDL.LU R150, [R1+0x1540] ;  /* 0x0015400001967983 */ /* 0x000f680000300800 */
[----:B------:R1:W-:Y:S04]  /*39570*/  LDGSTS.E [R5+0x6f80], desc[UR60][R8.64], P0 ;  /* 0x06f8000008057fae */ /* 0x0003e8000812187c */
[----:B------:R-:W2:Y:S04]  /*39580*/  LDL.LU R8, [R1+0xb78] ;  /* 0x000b780001087983 */ /* 0x000ea80000300800 */
[----:B------:R-:W1:Y:S01]  /*39590*/  LDL.LU R9, [R1+0xb7c] ;  /* 0x000b7c0001097983 */ /* 0x000e620000300800 */
[----:B------:R-:W-:-:S05]  /*395a0*/  IADD3 R7, P2, R7, R2, RZ ;  /* 0x0000000207077210 */ /* 0x000fca0007f5e0ff */
[----:B------:R-:W-:Y:S01]  /*395b0*/  IMAD.X R12, R12, 0x1, R0, P2 ;  /* 0x000000010c0c7824 */ /* 0x000fe200010e0600 */
[----:B-1----:R-:W-:-:S05]  /*395c0*/  IADD3 R9, P1, R9, R2, RZ ;  /* 0x0000000209097210 */ /* 0x002fca0007f3e0ff */
[----:B--2---:R-:W-:Y:S01]  /*395d0*/  IMAD.X R8, R8, 0x1, R0, P1 ;  /* 0x0000000108087824 */ /* 0x004fe200008e0600 */
[----:B------:R1:W-:Y:S04]  /*395e0*/  STL [R1+0xb7c], R9 ;  /* 0x000b7c0901007387 */ /* 0x0003e80000100800 */
[----:B------:R2:W-:Y:S01]  /*395f0*/  STL [R1+0xb78], R8 ;  /* 0x000b780801007387 */ /* 0x0005e20000100800 */
[----:B-1----:R-:W-:-:S04]  /*39600*/  LOP3.LUT R9, R9, R8, RZ, 0x3c, !PT ;  /* 0x0000000809097212 */ /* 0x002fc800078e3cff */
[----:B--2---:R-:W-:-:S04]  /*39610*/  LOP3.LUT R8, R9, R8, RZ, 0x3c, !PT ;  /* 0x0000000809087212 */ /* 0x004fc800078e3cff */
[----:B------:R-:W-:Y:S01]  /*39620*/  LOP3.LUT R9, R9, R8, RZ, 0x3c, !PT ;  /* 0x0000000809097212 */ /* 0x000fe200078e3cff */
[----:B------:R1:W-:Y:S04]  /*39630*/  STL [R1+0xbbc], R7 ;  /* 0x000bbc0701007387 */ /* 0x0003e80000100800 */
[----:B------:R2:W-:Y:S04]  /*39640*/  LDGSTS.E [R5+0x7380], desc[UR60][R8.64], P0 ;  /* 0x0738000008057fae */ /* 0x0005e8000812187c */
[----:B------:R4:W-:Y:S01]  /*39650*/  STL [R1+0xbb8], R12 ;  /* 0x000bb80c01007387 */ /* 0x0009e20000100800 */
[----:B--2---:R-:W-:-:S02]  /*39660*/  IMAD.MOV.U32 R8, RZ, RZ, R7 ;  /* 0x000000ffff087224 */ /* 0x004fc400078e0007 */
[----:B------:R-:W-:Y:S01]  /*39670*/  IMAD.MOV.U32 R9, RZ, RZ, R12 ;  /* 0x000000ffff097224 */ /* 0x000fe200078e000c */
[----:B-1----:R-:W1:Y:S01]  /*39680*/  LDC R7, c[0x0][0x230] ;  /* 0x00008c00ff077b82 */ /* 0x002e620000000800 */
[----:B----4-:R-:W2:Y:S04]  /*39690*/  LDL.LU R12, [R1+0x153c] ;  /* 0x00153c00010c7983 */ /* 0x010ea80000300800 */
[----:B------:R4:W-:Y:S04]  /*396a0*/  LDGSTS.E [R5+0x7780], desc[UR60][R8.64], P0 ;  /* 0x0778000008057fae */ /* 0x0009e8000812187c */
[----:B------:R-:W2:Y:S04]  /*396b0*/  LDL.LU R8, [R1+0xbf8] ;  /* 0x000bf80001087983 */ /* 0x000ea80000300800 */
[----:B------:R-:W4:Y:S01]  /*396c0*/  LDL.LU R9, [R1+0xbfc] ;  /* 0x000bfc0001097983 */ /* 0x000f220000300800 */
[----:B---3--:R-:W-:Y:S01]  /*396d0*/  IADD3 R6, P2, R6, R2, RZ ;  /* 0x0000000206067210 */ /* 0x008fe20007f5e0ff */
[----:B-1----:R-:W-:-:S04]  /*396e0*/  VIADD R7, R7, 0x7f ;  /* 0x0000007f07077836 */ /* 0x002fc80000000000 */
[----:B------:R-:W-:Y:S01]  /*396f0*/  IMAD.X R151, R151, 0x1, R0, P2 ;  /* 0x0000000197977824 */ /* 0x000fe200010e0600 */
[----:B----4-:R-:W-:-:S05]  /*39700*/  IADD3 R9, P1, R9, R2, RZ ;  /* 0x0000000209097210 */ /* 0x010fca0007f3e0ff */
        /* <DEDUP_REMOVED lines=9> */
[----:B--2---:R-:W-:-:S02]  /*397a0*/  MOV R8, R6 ;  /* 0x0000000600087202 */ /* 0x004fc40000000f00 */
[----:B-1----:R-:W-:Y:S01]  /*397b0*/  SHF.R.S32.HI R6, RZ, 0x1f, R7 ;  /* 0x0000001fff067819 */ /* 0x002fe20000011407 */
[----:B------:R-:W-:Y:S02]  /*397c0*/  IMAD.MOV.U32 R9, RZ, RZ, R151 ;  /* 0x000000ffff097224 */ /* 0x000fe400078e0097 */
[----:B---3--:R-:W5:Y:S01]  /*397d0*/  LDL.LU R151, [R1+0x1538] ;  /* 0x0015380001977983 */ /* 0x008f620000300800 */
[----:B------:R-:W-:-:S03]  /*397e0*/  LEA.HI R6, R6, R7, RZ, 0x7 ;  /* 0x0000000706067211 */ /* 0x000fc600078f38ff */
[----:B------:R-:W5:Y:S01]  /*397f0*/  LDL.LU R7, [R1+0x1534] ;  /* 0x0015340001077983 */ /* 0x000f620000300800 */
[----:B------:R-:W-:Y:S01]  /*39800*/  VIADD R12, R12, 0x1 ;  /* 0x000000010c0c7836 */ /* 0x000fe20000000000 */
[----:B------:R-:W-:Y:S02]  /*39810*/  SHF.R.S32.HI R6, RZ, 0x7, R6 ;  /* 0x00000007ff067819 */ /* 0x000fe40000011406 */
[----:B------:R1:W-:Y:S02]  /*39820*/  LDGSTS.E [R5+0x7f80], desc[UR60][R8.64], P0 ;  /* 0x07f8000008057fae */ /* 0x0003e4000812187c */
[----:B------:R-:W-:Y:S02]  /*39830*/  ISETP.NE.U32.AND P0, PT, R12, R6, PT ;  /* 0x000000060c00720c */ /* 0x000fe40003f05070 */
[----:B------:R-:W0:Y:S01]  /*39840*/  LDGDEPBAR ;  /* 0x00000000000079af */ /* 0x000e220000000000 */
[----:B-1----:R-:W-:-:S10]  /*39850*/  IMAD.U32 R5, RZ, RZ, UR4 ;  /* 0x00000004ff057e24 */ /* 0x002fd4000f8e00ff */
[----:B------:R-:W-:Y:S05]  /*39860*/  @P0 BRA `(.L_x_1) ;  /* 0xfffffef4003c0947 */ /* 0x000fea000383ffff */
.L_x_0:
[----:B------:R-:W2:Y:S01]  /*39870*/  LDL.LU R2, [R1+0xc48] ;  /* 0x000c480001027983 */ /* 0x000ea20000300800 */
[----:B------:R-:W-:Y:S01]  /*39880*/  ULDC UR5, c[0x0][0x22c] ;  /* 0x00008b0000057ab9 */ /* 0x000fe20000000800 */
[----:B------:R-:W-:Y:S01]  /*39890*/  ULDC UR4, c[0x0][0x22c] ;  /* 0x00008b0000047ab9 */ /* 0x000fe20000000800 */
[----:B------:R-:W-:-:S04]  /*398a0*/  DEPBAR.LE SB0, 0x0 ;  /* 0x000080000000791a */ /* 0x000fc80000000000 */
[----:B------:R-:W3:Y:S04]  /*398b0*/  LDL.LU R251, [R1+0xcf0] ;  /* 0x000cf00001fb7983 */ /* 0x000ee80000300800 */
[----:B------:R-:W4:Y:S04]  /*398c0*/  LDL.LU R4, [R1+0xcf4] ;  /* 0x000cf40001047983 */ /* 0x000f280000300800 */
[----:B------:R-:W4:Y:S04]  /*398d0*/  LDL.LU R8, [R1+0x1144] ;  /* 0x0011440001087983 */ /* 0x000f280000300800 */
[----:B------:R-:W4:Y:S04]  /*398e0*/  LDL.LU R12, [R1+0x1140] ;  /* 0x00114000010c7983 */ /* 0x000f280000300800 */
[----:B------:R-:W4:Y:S04]  /*398f0*/  LDL.LU R5, [R1+0x113c] ;  /* 0x00113c0001057983 */ /* 0x000f280000300800 */
[----:B------:R-:W4:Y:S04]  /*39900*/  LDL.LU R9, [R1+0x1138] ;  /* 0x0011380001097983 */ /* 0x000f280000300800 */
[----:B------:R-:W3:Y:S01]  /*39910*/  LDL.LU R6, [R1+0xc4c] ;  /* 0x000c4c0001067983 */ /* 0x000ee20000300800 */
[----:B------:R-:W1:Y:S02]  /*39920*/  S2R R0, SR_TID.X ;  /* 0x0000000000007919 */ /* 0x000e640000002100 */
[----:B-1----:R-:W-:-:S05]  /*39930*/  IMAD.SHL.U32 R3, R0, 0x10, RZ ;  /* 0x0000001000037824 */ /* 0x002fca00078e00ff */
[----:B------:R-:W-:Y:S01]  /*39940*/  LOP3.LUT R3, R3, 0xf0, RZ, 0xc0, !PT ;  /* 0x000000f003037812 */ /* 0x000fe200078ec0ff */
[----:B------:R-:W-:Y:S01]  /*39950*/  IMAD.MOV.U32 R14, RZ, RZ, R24 ;  /* 0x000000ffff0e7224 */ /* 0x000fe200078e0018 */
[----:B------:R-:W-:Y:S01]  /*39960*/  MOV R15, R26 ;  /* 0x0000001a000f7202 */ /* 0x000fe20000000f00 */
[----:B------:R-:W-:Y:S01]  /*39970*/  BAR.SYNC.DEFER_BLOCKING 0x0 ;  /* 0x0000000000007b1d */ /* 0x000fe20000010000 */
[----:B--2---:R-:W-:Y:S01]  /*39980*/  R2UR UR6, R2 ;  /* 0x00000000020672ca */ /* 0x004fe200000e0000 */
[C---:B------:R-:W-:Y:S01]  /*39990*/  IMAD.SHL.U32 R2, R0.reuse, 0x40, RZ ;  /* 0x0000004000027824 */ /* 0x040fe200078e00ff */
[----:B------:R-:W-:-:S04]  /*399a0*/  LOP3.LUT R0, R0, 0x60, RZ, 0xc0, !PT ;  /* 0x0000006000007812 */ /* 0x000fc800078ec0ff */
[----:B------:R-:W-:-:S07]  /*399b0*/  LOP3.LUT R2, R2, 0x400, RZ, 0xc0, !PT ;  /* 0x0000040002027812 */ /* 0x000fce00078ec0ff */
[----:B------:R-:W-:-:S05]  /*399c0*/  IADD3 R2, R2, UR6, R3 ;  /* 0x0000000602027c10 */ /* 0x000fca000fffe003 */
[----:B------:R-:W-:Y:S01]  /*399d0*/  IMAD R2, R0, 0x8, R2 ;  /* 0x0000000800027824 */ /* 0x000fe200078e0202 */
[----:B---3--:R-:W-:-:S04]  /*399e0*/  ISETP.GE.AND P0, PT, R6, R251, PT ;  /* 0x000000fb0600720c */ /* 0x008fc80003f06270 */
[----:B----4-:R-:W-:Y:S01]  /*399f0*/  ISETP.LT.AND P3, PT, R12, UR5, !P0 ;  /* 0x000000050c007c0c */ /* 0x010fe2000c761270 */
[----:B------:R-:W-:Y:S01]  /*39a00*/  ULDC UR5, c[0x0][0x22c] ;  /* 0x00008b0000057ab9 */ /* 0x000fe20000000800 */
[----:B------:R-:W2:Y:S01]  /*39a10*/  LDL.LU R12, [R1] ;  /* 0x00000000010c7983 */ /* 0x000ea20000300800 */
[----:B------:R-:W-:Y:S01]  /*39a20*/  ISETP.LT.AND P4, PT, R8, UR4, !P0 ;  /* 0x0000000408007c0c */ /* 0x000fe2000c781270 */
[----:B------:R-:W-:Y:S01]  /*39a30*/  IMAD.MOV.U32 R10, RZ, RZ, R25 ;  /* 0x000000ffff0a7224 */ /* 0x000fe200078e0019 */
[----:B------:R-:W-:Y:S01]  /*39a40*/  ISETP.LT.AND P1, PT, R9, UR5, !P0 ;  /* 0x0000000509007c0c */ /* 0x000fe2000c721270 */
[----:B------:R-:W2:Y:S01]  /*39a50*/  LDL.LU R13, [R1+0x8] ;  /* 0x00000800010d7983 */ /* 0x000ea20000300800 */
[----:B------:R-:W-:Y:S01]  /*39a60*/  IMAD.MOV.U32 R11, RZ, RZ, R27 ;  /* 0x000000ffff0b7224 */ /* 0x000fe200078e001b */
[----:B------:R-:W-:Y:S01]  /*39a70*/  ULDC UR4, c[0x0][0x22c] ;  /* 0x00008b0000047ab9 */ /* 0x000fe20000000800 */
[----:B------:R-:W-:Y:S01]  /*39a80*/  IMAD.MOV.U32 R22, RZ, RZ, R41 ;  /* 0x000000ffff167224 */ /* 0x000fe200078e0029 */
[----:B------:R-:W1:Y:S01]  /*39a90*/  S2R R8, SR_TID.X ;  /* 0x0000000000087919 */ /* 0x000e620000002100 */
[----:B------:R-:W-:Y:S01]  /*39aa0*/  IMAD.MOV.U32 R23, RZ, RZ, R43 ;  /* 0x000000ffff177224 */ /* 0x000fe200078e002b */
[----:B------:R-:W-:Y:S01]  /*39ab0*/  ISETP.LT.AND P2, PT, R5, UR4, !P0 ;  /* 0x0000000405007c0c */ /* 0x000fe2000c741270 */
[----:B------:R-:W-:Y:S01]  /*39ac0*/  IMAD.MOV.U32 R154, RZ, RZ, R61 ;  /* 0x000000ffff9a7224 */ /* 0x000fe200078e003d */
[----:B------:R-:W-:Y:S01]  /*39ad0*/  ULDC UR5, c[0x0][0x244] ;  /* 0x0000910000057ab9 */ /* 0x000fe20000000800 */
[----:B------:R-:W-:Y:S01]  /*39ae0*/  IMAD.MOV.U32 R155, RZ, RZ, R63 ;  /* 0x000000ffff9b7224 */ /* 0x000fe200078e003f */
[----:B------:R-:W-:Y:S01]  /*39af0*/  ULDC UR4, c[0x0][0x248] ;  /* 0x0000920000047ab9 */ /* 0x000fe20000000800 */
[----:B------:R-:W-:Y:S01]  /*39b00*/  IMAD.MOV.U32 R158, RZ, RZ, R65 ;  /* 0x000000ffff9e7224 */ /* 0x000fe200078e0041 */
[----:B-----5:R-:W-:-:S02]  /*39b10*/  ISETP.LT.AND P5, PT, R7, R4, !P0 ;  /* 0x000000040700720c */ /* 0x020fc400047a1270 */
[----:B-1----:R-:W-:-:S04]  /*39b20*/  LOP3.LUT R8, R8, 0x7f, RZ, 0xc0, !PT ;  /* 0x0000007f08087812 */ /* 0x002fc800078ec0ff */
[----:B------:R-:W-:Y:S01]  /*39b30*/  LEA R0, R8, UR6, 0x4 ;  /* 0x0000000608007c11 */ /* 0x000fe2000f8e20ff */
[----:B--2---:R-:W-:Y:S01]  /*39b40*/  STSM.16.M88.4 [R2], R12 ;  /* 0x0000000c02007844 */ /* 0x004fe20000000200 */
[----:B------:R-:W-:Y:S01]  /*39b50*/  IMAD.MOV.U32 R159, RZ, RZ, R67 ;  /* 0x000000ffff9f7224 */ /* 0x000fe200078e0043 */
[----:B------:R-:W-:Y:S02]  /*39b60*/  ULDC.64 UR6, c[0x0][0x220] ;  /* 0x0000880000067ab9 */ /* 0x000fe40000000a00 */
[----:B------:R-:W2:Y:S04]  /*39b70*/  LDL.LU R8, [R1+0x4] ;  /* 0x0000040001087983 */ /* 0x000ea80000300800 */
[----:B------:R-:W2:Y:S01]  /*39b80*/  LDL.LU R9, [R1+0xc] ;  /* 0x00000c0001097983 */ /* 0x000ea20000300800 */
[----:B------:R-:W-:Y:S06]  /*39b90*/  BAR.SYNC.DEFER_BLOCKING 0x0 ;  /* 0x0000000000007b1d */ /* 0x000fec0000010000 */
[----:B------:R-:W1:Y:S02]  /*39ba0*/  LDS.128 R12, [R0] ;  /* 0x00000000000c7984 */ /* 0x000e640000000c00 */
[----:B------:R-:W-:Y:S06]  /*39bb0*/  BAR.SYNC.DEFER_BLOCKING 0x0 ;  /* 0x0000000000007b1d */ /* 0x000fec0000010000 */
[----:B-1----:R1:W-:Y:S04]  /*39bc0*/  STL.64 [R1+0x200], R12 ;  /* 0x0002000c01007387 */ /* 0x0023e80000100a00 */
[----:B------:R3:W-:Y:S04]  /*39bd0*/  STL.64 [R1+0x208], R14 ;  /* 0x0002080e01007387 */ /* 0x0007e80000100a00 */
[----:B-1----:R-:W4:Y:S04]  /*39be0*/  LDL.LU R12, [R1+0x10] ;  /* 0x00001000010c7983 */ /* 0x002f280000300800 */
[----:B------:R-:W4:Y:S01]  /*39bf0*/  LDL.LU R13, [R1+0x18] ;  /* 0x00001800010d7983 */ /* 0x000f220000300800 */
[----:B---3--:R-:W-:-:S02]  /*39c00*/  IMAD.MOV.U32 R14, RZ, RZ, R28 ;  /* 0x000000ffff0e7224 */ /* 0x008fc400078e001c */
[----:B------:R-:W-:Y:S01]  /*39c10*/  IMAD.MOV.U32 R15, RZ, RZ, R30 ;  /* 0x000000ffff0f7224 */ /* 0x000fe200078e001e */
[----:B--2---:R1:W-:Y:S01]  /*39c20*/  STSM.16.M88.4 [R2], R8 ;  /* 0x0000000802007844 */ /* 0x0043e20000000200 */
[----:B------:R-:W-:Y:S06]  /*39c30*/  BAR.SYNC.DEFER_BLOCKING 0x0 ;  /* 0x0000000000007b1d */ /* 0x000fec0000010000 */
[----:B-1----:R-:W2:Y:S04]  /*39c40*/  LDL.LU R8, [R1+0x14] ;  /* 0x0000140001087983 */ /* 0x002ea80000300800 */
[----:B------:R-:W2:Y:S04]  /*39c50*/  LDL.LU R9, [R1+0x1c] ;  /* 0x00001c0001097983 */ /* 0x000ea80000300800 */
[----:B------:R-:W1:Y:S01]  /*39c60*/  LDS.128 R16, [R0] ;  /* 0x0000000000107984 */ /* 0x000e620000000c00 */
[----:B------:R-:W-:Y:S06]  /*39c70*/  BAR.SYNC.DEFER_BLOCKING 0x0 ;  /* 0x0000000000007b1d */ /* 0x000fec0000010000 */
[----:B----4-:R-:W-:Y:S04]  /*39c80*/  STSM.16.M88.4 [R2], R12 ;  /* 0x0000000c02007844 */ /* 0x010fe80000000200 */
[----:B-1----:R-:W-:Y:S04]  /*39c90*/  STL.64 [R1], R16 ;  /* 0x0000001001007387 */ /* 0x002fe80000100a00 */
[----:B------:R-:W-:Y:S01]  /*39ca0*/  STL.64 [R1+0x8], R18 ;  /* 0x0000081201007387 */ /* 0x000fe20000100a00 */
[----:B------:R-:W-:Y:S06]  /*39cb0*/  BAR.SYNC.DEFER_BLOCKING 0x0 ;  /* 0x0000000000007b1d */ /* 0x000fec0000010000 */
[----:B------:R-:W1:Y:S02]  /*39cc0*/  LDS.128 R16, [R0] ;  /* 0x0000000000107984 */ /* 0x000e640000000c00 */
[----:B-1----:R-:W-:-:S02]  /*39cd0*/  IMAD.MOV.U32 R252, RZ, RZ, R19 ;  /* 0x000000fffffc7224 */ /* 0x002fc400078e0013 */
[----:B------:R-:W-:Y:S04]  /*39ce0*/  STL.64 [R1+0x10], R16 ;  /* 0x0000101001007387 */ /* 0x000fe80000100a00 */
[----:B------:R-:W-:Y:S04]  /*39cf0*/  STL [R1+0x18], R18 ;  /* 0x0000181201007387 */ /* 0x000fe80000100800 */
[----:B------:R-:W-:Y:S04]  /*39d00*/  STL [R1+0x1534], R252 ;  /* 0x001534fc01007387 */ /* 0x000fe80000100800 */
[----:B------:R-:W3:Y:S04]  /*39d10*/  LDL.LU R12, [R1+0x20] ;  /* 0x00002000010c7983 */ /* 0x000ee80000300800 */
[----:B------:R-:W3:Y:S01]  /*39d20*/  LDL.LU R13, [R1+0x28] ;  /* 0x00002800010d7983 */ /* 0x000ee20000300800 */
[----:B------:R-:W-:Y:S01]  /*39d30*/  BAR.SYNC.DEFER_BLOCKING 0x0 ;  /* 0x0000000000007b1d */ /* 0x000fe20000010000 */
[----:B------:R-:W-:-:S02]  /*39d40*/  IMAD.MOV.U32 R10, RZ, RZ, R29 ;  /* 0x000000ffff0a7224 */ /* 0x000fc400078e001d */
[----:B------:R-:W-:-:S05]  /*39d50*/  IMAD.MOV.U32 R11, RZ, RZ, R31 ;  /* 0x000000ffff0b7224 */ /* 0x000fca00078e001f */
[----:B--2---:R1:W-:Y:S01]  /*39d60*/  STSM.16.M88.4 [R2], R8 ;  /* 0x0000000802007844 */ /* 0x0043e20000000200 */
[----:B------:R-:W-:Y:S06]  /*39d70*/  BAR.SYNC.DEFER_BLOCKING 0x0 ;  /* 0x0000000000007b1d */ /* 0x000fec0000010000 */
[----:B-1----:R-:W2:Y:S04]  /*39d80*/  LDL.LU R8, [R1+0x24] ;  /* 0x0000240001087983 */ /* 0x002ea80000300800 */
[----:B------:R-:W2:Y:S04]  /*39d90*/  LDL.LU R9, [R1+0x2c] ;  /* 0x00002c0001097983 */ /* 0x000ea80000300800 */
[----:B------:R-:W1:Y:S01]  /*39da0*/  LDS.128 R248, [R0] ;  /* 0x0000000000f87984 */ /* 0x000e620000000c00 */
[----:B------:R-:W-:Y:S01]  /*39db0*/  MOV R14, R32 ;  /* 0x00000020000e7202 */ /* 0x000fe20000000f00 */
[----:B------:R-:W-:Y:S01]  /*39dc0*/  IMAD.MOV.U32 R15, RZ, RZ, R34 ;  /* 0x000000ffff0f7224 */ /* 0x000fe200078e0022 */
[----:B------:R-:W-:Y:S01]  /*39dd0*/  BAR.SYNC.DEFER_BLOCKING 0x0 ;  /* 0x0000000000007b1d */ /* 0x000fe20000010000 */
[----:B------:R-:W-:-:S02]  /*39de0*/  IMAD.MOV.U32 R10, RZ, RZ, R33 ;  /* 0x000000ffff0a7224 */ /* 0x000fc400078e0021 */
[----:B------:R-:W-:-:S03]  /*39df0*/  IMAD.MOV.U32 R11, RZ, RZ, R35 ;  /* 0x000000ffff0b7224 */ /* 0x000fc600078e0023 */
[----:B-1----:R-:W-:Y:S04]  /*39e00*/  STL [R1+0x153c], R250 ;  /* 0x00153cfa01007387 */ /* 0x002fe80000100800 */
[----:B------:R-:W-:Y:S04]  /*39e10*/  STL [R1+0x1538], R251 ;  /* 0x001538fb01007387 */ /* 0x000fe80000100800 */
[----:B---3--:R-:W-:Y:S01]  /*39e20*/  STSM.16.M88.4 [R2], R12 ;  /* 0x0000000c02007844 */ /* 0x008fe20000000200 */
[----:B------:R-:W-:Y:S06]  /*39e30*/  BAR.SYNC.DEFER_BLOCKING 0x0 ;  /* 0x0000000000007b1d */ /* 0x000fec0000010000 */
[----:B------:R-:W1:Y:S02]  /*39e40*/  LDS.128 R244, [R0] ;  /* 0x0000000000f47984 */ /* 0x000e640000000c00 */
[----:B------:R-:W-:Y:S06]  /*39e50*/  BAR.SYNC.DEFER_BLOCKING 0x0 ;  /* 0x0000000000007b1d */ /* 0x000fec0000010000 */
[----:B--2---:R2:W-:Y:S02]  /*39e60*/  STSM.16.M88.4 [R2], R8 ;  /* 0x0000000802007844 */ /* 0x0045e40000000200 */
[----:B------:R-:W-:Y:S06]  /*39e70*/  BAR.SYNC.DEFER_BLOCKING 0x0 ;  /* 0x0000000000007b1d */ /* 0x000fec0000010000 */
[----:B--2---:R-:W2:Y:S04]  /*39e80*/  LDL.LU R8, [R1+0x30] ;  /* 0x0000300001087983 */ /* 0x004ea80000300800 */
[----:B------:R-:W2:Y:S04]  /*39e90*/  LDL.LU R9, [R1+0x38] ;  /* 0x0000380001097983 */ /* 0x000ea80000300800 */
[----:B------:R-:W3:Y:S04]  /*39ea0*/  LDL.LU R12, [R1+0x34] ;  /* 0x00003400010c7983 */ /* 0x000ee80000300800 */
[----:B------:R-:W3:Y:S04]  /*39eb0*/  LDL.LU R13, [R1+0x3c] ;  /* 0x00003c00010d7983 */ /* 0x000ee80000300800 */
[----:B------:R-:W4:Y:S01]  /*39ec0*/  LDS.128 R16, [R0] ;  /* 0x0000000000107984 */ /* 0x000f220000000c00 */
[----:B------:R-:W-:-:S02]  /*39ed0*/  IMAD.MOV.U32 R10, RZ, RZ, R36 ;  /* 0x000000ffff0a7224 */ /* 0x000fc400078e0024 */
[----:B------:R-:W-:Y:S01]  /*39ee0*/  IMAD.MOV.U32 R11, RZ, RZ, R38 ;  /* 0x000000ffff0b7224 */ /* 0x000fe200078e0026 */
[----:B------:R-:W-:Y:S01]  /*39ef0*/  BAR.SYNC.DEFER_BLOCKING 0x0 ;  /* 0x0000000000007b1d */ /* 0x000fe20000010000 */
[----:B------:R-:W-:Y:S02]  /*39f00*/  IMAD.MOV.U32 R14, RZ, RZ, R37 ;  /* 0x000000ffff0e7224 */ /* 0x000fe400078e0025 */
[----:B------:R-:W-:-:S03]  /*39f10*/  IMAD.MOV.U32 R15, RZ, RZ, R39 ;  /* 0x000000ffff0f7224 */ /* 0x000fc600078e0027 */
[----:B--2---:R-:W-:Y:S02]  /*39f20*/  STSM.16.M88.4 [R2], R8 ;  /* 0x0000000802007844 */ /* 0x004fe40000000200 */
[----:B------:R-:W-:Y:S06]  /*39f30*/  BAR.SYNC.DEFER_BLOCKING 0x0 ;  /* 0x0000000000007b1d */ /* 0x000fec0000010000 */
[----:B------:R-:W2:Y:S02]  /*39f40*/  LDS.128 R8, [R0] ;  /* 0x0000000000087984 */ /* 0x000ea40000000c00 */
[----:B------:R-:W-:Y:S06]  /*39f50*/  BAR.SYNC.DEFER_BLOCKING 0x0 ;  /* 0x0000000000007b1d */ /* 0x000fec0000010000 */
[----:B---3--:R3:W-:Y:S02]  /*39f60*/  STSM.16.M88.4 [R2], R12 ;  /* 0x0000000c02007844 */ /* 0x0087e40000000200 */
[----:B------:R-:W-:Y:S06]  /*39f70*/  BAR.SYNC.DEFER_BLOCKING 0x0 ;  /* 0x0000000000007b1d */ /* 0x000fec0000010000 */
[----:B---3--:R-:W3:Y:S04]  /*39f80*/  LDL.LU R12, [R1+0x40] ;  /* 0x00004000010c7983 */ /* 0x008ee80000300800 */
[----:B------:R-:W3:Y:S04]  /*39f90*/  LDL.LU R13, [R1+0x48] ;  /* 0x00004800010d7983 */ /* 0x000ee80000300800 */
[----:B------:R-:W4:Y:S04]  /*39fa0*/  LDL.LU R20, [R1+0x44] ;  /* 0x0000440001147983 */ /* 0x000f280000300800 */
[----:B------:R-:W4:Y:S04]  /*39fb0*/  LDL.LU R21, [R1+0x4c] ;  /* 0x00004c0001157983 */ /* 0x000f280000300800 */
[----:B------:R-:W2:Y:S01]  /*39fc0*/  LDS.128 R24, [R0] ;  /* 0x0000000000187984 */ /* 0x000ea20000000c00 */
[----:B------:R-:W-:Y:S01]  /*39fd0*/  MOV R14, R40 ;  /* 0x00000028000e7202 */ /* 0x000fe20000000f00 */
[----:B------:R-:W-:Y:S01]  /*39fe0*/  IMAD.MOV.U32 R15, RZ, RZ, R42 ;  /* 0x000000ffff0f7224 */ /* 0x000fe200078e002a */
[----:B------:R-:W-:Y:S06]  /*39ff0*/  BAR.SYNC.DEFER_BLOCKING 0x0 ;  /* 0x0000000000007b1d */ /* 0x000fec0000010000 */
[----:B---3--:R-:W-:Y:S02]  /*3a000*/  STSM.16.M88.4 [R2], R12 ;  /* 0x0000000c02007844 */ /* 0x008fe40000000200 */
[----:B------:R-:W-:Y:S06]  /*3a010*/  BAR.SYNC.DEFER_BLOCKING 0x0 ;  /* 0x0000000000007b1d */ /* 0x000fec0000010000 */
[----:B------:R-:W3:Y:S02]  /*3a020*/  LDS.128 R12, [R0] ;  /* 0x00000000000c7984 */ /* 0x000ee40000000c00 */
[----:B------:R-:W-:Y:S06]  /*3a030*/  BAR.SYNC.DEFER_BLOCKING 0x0 ;  /* 0x0000000000007b1d */ /* 0x000fec0000010000 */
[----:B----4-:R4:W-:Y:S02]  /*3a040*/  STSM.16.M88.4 [R2], R20 ;  /* 0x0000001402007844 */ /* 0x0109e40000000200 */
[----:B------:R-:W-:Y:S06]  /*3a050*/  BAR.SYNC.DEFER_BLOCKING 0x0 ;  /* 0x0000000000007b1d */ /* 0x000fec0000010000 */
[----:B----4-:R-:W4:Y:S04]  /*3a060*/  LDL.LU R20, [R1+0x50] ;  /* 0x0000500001147983 */ /* 0x010f280000300800 */
[----:B------:R-:W4:Y:S04]  /*3a070*/  LDL.LU R21, [R1+0x58] ;  /* 0x0000580001157983 */ /* 0x000f280000300800 */
[----:B------:R-:W2:Y:S04]  /*3a080*/  LDL.LU R28, [R1+0x54] ;  /* 0x00005400011c7983 */ /* 0x000ea80000300800 */
[----:B------:R-:W2:Y:S04]  /*3a090*/  LDL.LU R29, [R1+0x5c] ;  /* 0x00005c00011d7983 */ /* 0x000ea80000300800 */
[----:B------:R-:W3:Y:S01]  /*3a0a0*/  LDS.128 R32, [R0] ;  /* 0x0000000000207984 */ /* 0x000ee20000000c00 */
[----:B------:R-:W-:-:S02]  /*3a0b0*/  IMAD.MOV.U32 R22, RZ, RZ, R44 ;  /* 0x000000ffff167224 */ /* 0x000fc400078e002c */
[----:B------:R-:W-:Y:S01]  /*3a0c0*/  IMAD.MOV.U32 R23, RZ, RZ, R46 ;  /* 0x000000ffff177224 */ /* 0x000fe200078e002e */
[----:B------:R-:W-:Y:S01]  /*3a0d0*/  BAR.SYNC.DEFER_BLOCKING 0x0 ;  /* 0x0000000000007b1d */ /* 0x000fe20000010000 */
[----:B------:R-:W-:Y:S02]  /*3a0e0*/  IMAD.MOV.U32 R30, RZ, RZ, R45 ;  /* 0x000000ffff1e7224 */ /* 0x000fe400078e002d */
[----:B------:R-:W-:-:S03]  /*3a0f0*/  IMAD.MOV.U32 R31, RZ, RZ, R47 ;  /* 0x000000ffff1f7224 */ /* 0x000fc600078e002f */
[----:B----4-:R-:W-:Y:S02]  /*3a100*/  STSM.16.M88.4 [R2], R20 ;  /* 0x0000001402007844 */ /* 0x010fe40000000200 */
[----:B------:R-:W-:Y:S06]  /*3a110*/  BAR.SYNC.DEFER_BLOCKING 0x0 ;  /* 0x0000000000007b1d */ /* 0x000fec0000010000 */
[----:B------:R-:W4:Y:S02]  /*3a120*/  LDS.128 R20, [R0] ;  /* 0x0000000000147984 */ /* 0x000f240000000c00 */
        /* <DEDUP_REMOVED lines=8> */
[----:B------:R-:W-:Y:S01]  /*3a1b0*/  MOV R30, R48 ;  /* 0x00000030001e7202 */ /* 0x000fe20000000f00 */
[----:B------:R-:W-:Y:S01]  /*3a1c0*/  IMAD.MOV.U32 R31, RZ, RZ, R50 ;  /* 0x000000ffff1f7224 */ /* 0x000fe200078e0032 */
[----:B------:R-:W-:Y:S01]  /*3a1d0*/  BAR.SYNC.DEFER_BLOCKING 0x0 ;  /* 0x0000000000007b1d */ /* 0x000fe20000010000 */
[----:B------:R-:W-:-:S02]  /*3a1e0*/  IMAD.MOV.U32 R38, RZ, RZ, R49 ;  /* 0x000000ffff267224 */ /* 0x000fc400078e0031 */
        /* <DEDUP_REMOVED lines=12> */
[----:B------:R-:W-:-:S02]  /*3a2b0*/  IMAD.MOV.U32 R38, RZ, RZ, R52 ;  /* 0x000000ffff267224 */ /* 0x000fc400078e0034 */
[----:B------:R-:W-:Y:S01]  /*3a2c0*/  IMAD.MOV.U32 R39, RZ, RZ, R54 ;  /* 0x000000ffff277224 */ /* 0x000fe200078e0036 */
[----:B------:R-:W-:Y:S01]  /*3a2d0*/  BAR.SYNC.DEFER_BLOCKING 0x0 ;  /* 0x0000000000007b1d */ /* 0x000fe20000010000 */
[----:B------:R-:W-:Y:S02]  /*3a2e0*/  IMAD.MOV.U32 R46, RZ, RZ, R53 ;  /* 0x000000ffff2e7224 */ /* 0x000fe400078e0035 */
[----:B------:R-:W-:-:S03]  /*3a2f0*/  IMAD.MOV.U32 R47, RZ, RZ, R55 ;  /* 0x000000ffff2f7224 */ /* 0x000fc600078e0037 */
[----:B---3--:R-:W-:Y:S02]  /*3a300*/  STSM.16.M88.4 [R2], R36 ;  /* 0x0000002402007844 */ /* 0x008fe40000000200 */
[----:B------:R-:W-:Y:S06]  /*3a310*/  BAR.SYNC.DEFER_BLOCKING 0x0 ;  /* 0x0000000000007b1d */ /* 0x000fec0000010000 */
[----:B------:R-:W3:Y:S02]  /*3a320*/  LDS.128 R36, [R0] ;  /* 0x0000000000247984 */ /* 0x000ee40000000c00 */
[----:B------:R-:W-:Y:S06]  /*3a330*/  BAR.SYNC.DEFER_BLOCKING 0x0 ;  /* 0x0000000000007b1d */ /* 0x000fec0000010000 */
[----:B----4-:R4:W-:Y:S04]  /*3a340*/  STSM.16.M88.4 [R2], R44 ;  /* 0x0000002c02007844 */ /* 0x0109e80000000200 */
[----:B----4-:R-:W4:Y:S04]  /*3a350*/  LDL.LU R44, [R1+0x80] ;  /* 0x00008000012c7983 */ /* 0x010f280000300800 */
[----:B------:R-:W4:Y:S04]  /*3a360*/  LDL.LU R45, [R1+0x88] ;  /* 0x00008800012d7983 */ /* 0x000f280000300800 */
[----:B------:R-:W2:Y:S04]  /*3a370*/  LDL.LU R52, [R1+0x84] ;  /* 0x0000840001347983 */ /* 0x000ea80000300800 */
[----:B------:R-:W2:Y:S01]  /*3a380*/  LDL.LU R53, [R1+0x8c] ;  /* 0x00008c0001357983 */ /* 0x000ea20000300800 */
[----:B------:R-:W-:Y:S01]  /*3a390*/  MOV R46, R56 ;  /* 0x00000038002e7202 */ /* 0x000fe20000000f00 */
[----:B------:R-:W-:Y:S01]  /*3a3a0*/  IMAD.MOV.U32 R47, RZ, RZ, R58 ;  /* 0x000000ffff2f7224 */ /* 0x000fe200078e003a */
[----:B------:R-:W-:Y:S01]  /*3a3b0*/  BAR.SYNC.DEFER_BLOCKING 0x0 ;  /* 0x0000000000007b1d */ /* 0x000fe20000010000 */
[----:B------:R-:W-:-:S02]  /*3a3c0*/  IMAD.MOV.U32 R54, RZ, RZ, R57 ;  /* 0x000000ffff367224 */ /* 0x000fc400078e0039 */
[----:B------:R-:W-:-:S03]  /*3a3d0*/  IMAD.MOV.U32 R55, RZ, RZ, R59 ;  /* 0x000000ffff377224 */ /* 0x000fc600078e003b */
[----:B------:R-:W3:Y:S02]  /*3a3e0*/  LDS.128 R56, [R0] ;  /* 0x0000000000387984 */ /* 0x000ee40000000c00 */
[----:B------:R-:W-:Y:S06]  /*3a3f0*/  BAR.SYNC.DEFER_BLOCKING 0x0 ;  /* 0x0000000000007b1d */ /* 0x000fec0000010000 */
[----:B----4-:R-:W-:Y:S02]  /*3a400*/  STSM.16.M88.4 [R2], R44 ;  /* 0x0000002c02007844 */ /* 0x010fe40000000200 */
[----:B------:R-:W-:Y:S06]  /*3a410*/  BAR.SYNC.DEFER_BLOCKING 0x0 ;  /* 0x0000000000007b1d */ /* 0x000fec0000010000 */
[----:B------:R-:W4:Y:S02]  /*3a420*/  LDS.128 R44, [R0] ;  /* 0x00000000002c7984 */ /* 0x000f240000000c00 */
[----:B------:R-:W-:Y:S06]  /*3a430*/  BAR.SYNC.DEFER_BLOCKING 0x0 ;  /* 0x0000000000007b1d */ /* 0x000fec0000010000 */
[----:B--2---:R2:W-:Y:S04]  /*3a440*/  STSM.16.M88.4 [R2], R52 ;  /* 0x0000003402007844 */ /* 0x0045e80000000200 */
[----:B--2---:R-:W2:Y:S04]  /*3a450*/  LDL.LU R52, [R1+0x90] ;  /* 0x0000900001347983 */ /* 0x004ea80000300800 */
[----:B------:R-:W2:Y:S04]  /*3a460*/  LDL.LU R53, [R1+0x98] ;  /* 0x0000980001357983 */ /* 0x000ea80000300800 */
[----:B------:R-:W3:Y:S04]  /*3a470*/  LDL.LU R152, [R1+0x94] ;  /* 0x0000940001987983 */ /* 0x000ee80000300800 */
[----:B------:R-:W3:Y:S01]  /*3a480*/  LDL.LU R153, [R1+0x9c] ;  /* 0x00009c0001997983 */ /* 0x000ee20000300800 */
[----:B------:R-:W-:Y:S01]  /*3a490*/  BAR.SYNC.DEFER_BLOCKING 0x0 ;  /* 0x0000000000007b1d */ /* 0x000fe20000010000 */
[----:B------:R-:W-:-:S02]  /*3a4a0*/  IMAD.MOV.U32 R54, RZ, RZ, R60 ;  /* 0x000000ffff367224 */ /* 0x000fc400078e003c */
[----:B------:R-:W-:-:S03]  /*3a4b0*/  IMAD.MOV.U32 R55, RZ, RZ, R62 ;  /* 0x000000ffff377224 */ /* 0x000fc600078e003e */
[----:B------:R-:W4:Y:S02]  /*3a4c0*/  LDS.128 R60, [R0] ;  /* 0x00000000003c7984 */ /* 0x000f240000000c00 */
[----:B------:R-:W-:Y:S06]  /*3a4d0*/  BAR.SYNC.DEFER_BLOCKING 0x0 ;  /* 0x0000000000007b1d */ /* 0x000fec0000010000 */
[----:B--2---:R-:W-:Y:S02]  /*3a4e0*/  STSM.16.M88.4 [R2], R52 ;  /* 0x0000003402007844 */ /* 0x004fe40000000200 */
[----:B------:R-:W-:Y:S06]  /*3a4f0*/  BAR.SYNC.DEFER_BLOCKING 0x0 ;  /* 0x0000000000007b1d */ /* 0x000fec0000010000 */
[----:B------:R-:W2:Y:S02]  /*3a500*/  LDS.128 R52, [R0] ;  /* 0x0000000000347984 */ /* 0x000ea40000000c00 */
[----:B------:R-:W-:Y:S06]  /*3a510*/  BAR.SYNC.DEFER_BLOCKING 0x0 ;  /* 0x0000000000007b1d */ /* 0x000fec0000010000 */
[----:B---3--:R3:W-:Y:S04]  /*3a520*/  STSM.16.M88.4 [R2], R152 ;  /* 0x0000009802007844 */ /* 0x0087e80000000200 */
[----:B---3--:R-:W3:Y:S04]  /*3a530*/  LDL.LU R152, [R1+0xa0] ;  /* 0x0000a00001987983 */ /* 0x008ee80000300800 */
[----:B------:R-:W3:Y:S04]  /*3a540*/  LDL.LU R153, [R1+0xa8] ;  /* 0x0000a80001997983 */ /* 0x000ee80000300800 */
[----:B------:R-:W4:Y:S04]  /*3a550*/  LDL.LU R156, [R1+0xa4] ;  /* 0x0000a400019c7983 */ /* 0x000f280000300800 */
[----:B------:R-:W4:Y:S01]  /*3a560*/  LDL.LU R157, [R1+0xac] ;  /* 0x0000ac00019d7983 */ /* 0x000f220000300800 */
[----:B------:R-:W-:Y:S01]  /*3a570*/  BAR.SYNC.DEFER_BLOCKING 0x0 ;  /* 0x0000000000007b1d */ /* 0x000fe20000010000 */
[----:B------:R-:W-:Y:S01]  /*3a580*/  MOV R154, R64 ;  /* 0x00000040009a7202 */ /* 0x000fe20000000f00 */
[----:B------:R-:W-:-:S04]  /*3a590*/  IMAD.MOV.U32 R155, RZ, RZ, R66 ;  /* 0x000000ffff9b7224 */ /* 0x000fc800078e0042 */
[----:B------:R-:W2:Y:S02]  /*3a5a0*/  LDS.128 R64, [R0] ;  /* 0x0000000000407984 */ /* 0x000ea40000000c00 */
[----:B------:R-:W-:Y:S06]  /*3a5b0*/  BAR.SYNC.DEFER_BLOCKING 0x0 ;  /* 0x0000000000007b1d */ /* 0x000fec0000010000 */
        /* <DEDUP_REMOVED lines=9> */
[----:B------:R-:W-:-:S02]  /*3a650*/  IMAD.MOV.U32 R158, RZ, RZ, R68 ;  /* 0x000000ffff9e7224 */ /* 0x000fc400078e0044 */
[----:B------:R-:W-:Y:S01]  /*3a660*/  IMAD.MOV.U32 R159, RZ, RZ, R70 ;  /* 0x000000ffff9f7224 */ /* 0x000fe200078e0046 */
[----:B------:R-:W-:Y:S01]  /*3a670*/  BAR.SYNC.DEFER_BLOCKING 0x0 ;  /* 0x0000000000007b1d */ /* 0x000fe20000010000 */
[----:B------:R-:W-:Y:S02]  /*3a680*/  IMAD.MOV.U32 R162, RZ, RZ, R69 ;  /* 0x000000ffffa27224 */ /* 0x000fe400078e0045 */
        /* <DEDUP_REMOVED lines=12> */
[----:B------:R-:W-:Y:S01]  /*3a750*/  MOV R162, R72 ;  /* 0x0000004800a27202 */ /* 0x000fe20000000f00 */
[----:B------:R-:W-:Y:S01]  /*3a760*/  IMAD.MOV.U32 R163, RZ, RZ, R74 ;  /* 0x000000ffffa37224 */ /* 0x000fe200078e004a */
        /* <DEDUP_REMOVED lines=14> */
[----:B------:R-:W-:-:S02]  /*3a850*/  IMAD.MOV.U32 R166, RZ, RZ, R76 ;  /* 0x000000ffffa67224 */ /* 0x000fc400078e004c */
[----:B------:R-:W-:Y:S01]  /*3a860*/  IMAD.MOV.U32 R167, RZ, RZ, R78 ;  /* 0x000000ffffa77224 */ /* 0x000fe200078e004e */
[----:B------:R-:W-:Y:S01]  /*3a870*/  BAR.SYNC.DEFER_BLOCKING 0x0 ;  /* 0x0000000000007b1d */ /* 0x000fe20000010000 */
[----:B------:R-:W-:Y:S02]  /*3a880*/  IMAD.MOV.U32 R170, RZ, RZ, R77 ;  /* 0x000000ffffaa7224 */ /* 0x000fe400078e004d */
[----:B------:R-:W-:-:S03]  /*3a890*/  IMAD.MOV.U32 R171, RZ, RZ, R79 ;  /* 0x000000ffffab7224 */ /* 0x000fc600078e004f */
        /* <DEDUP_REMOVED lines=27> */
[----:B------:R-:W-:-:S02]  /*3aa50*/  IMAD.MOV.U32 R174, RZ, RZ, R84 ;  /* 0x000000ffffae7224 */ /* 0x000fc400078e0054 */
[----:B------:R-:W-:Y:S01]  /*3aa60*/  IMAD.MOV.U32 R175, RZ, RZ, R86 ;  /* 0x000000ffffaf7224 */ /* 0x000fe200078e0056 */
[----:B------:R-:W-:Y:S01]  /*3aa70*/  BAR.SYNC.DEFER_BLOCKING 0x0 ;  /* 0x0000000000007b1d */ /* 0x000fe20000010000 */
[----:B------:R-:W-:Y:S02]  /*3aa80*/  IMAD.MOV.U32 R178, RZ, RZ, R85 ;  /* 0x000000ffffb27224 */ /* 0x000fe400078e0055 */
        /* <DEDUP_REMOVED lines=12> */
[----:B------:R-:W-:Y:S01]  /*3ab50*/  MOV R178, R88 ;  /* 0x0000005800b27202 */ /* 0x000fe20000000f00 */
[----:B------:R-:W-:Y:S01]  /*3ab60*/  IMAD.MOV.U32 R179, RZ, RZ, R90 ;  /* 0x000000ffffb37224 */ /* 0x000fe200078e005a */
[----:B------:R-:W-:Y:S01]  /*3ab70*/  BAR.SYNC.DEFER_BLOCKING 0x0 ;  /* 0x0000000000007b1d */ /* 0x000fe20000010000 */
[----:B------:R-:W-:-:S02]  /*3ab80*/  IMAD.MOV.U32 R182, RZ, RZ, R89 ;  /* 0x000000ffffb67224 */ /* 0x000fc400078e0059 */
        /* <DEDUP_REMOVED lines=233> */
[----:B------:R-:W4:Y:S04]  /*3ba20*/  LDL.LU R250, [R1] ;  /* 0x0000000001fa7983 */ /* 0x000f280000300800 */
[----:B------:R-:W3:Y:S01]  /*3ba30*/  LDL.LU R237, [R1+0x1f8] ;  /* 0x0001f80001ed7983 */ /* 0x000ee20000300800 */
[----:B------:R-:W-:-:S02]  /*3ba40*/  IMAD.MOV.U32 R238, RZ, RZ, R148 ;  /* 0x000000ffffee7224 */ /* 0x000fc400078e0094 */
[----:B------:R-:W-:Y:S01]  /*3ba50*/  IMAD R242, R6, UR5, RZ ;  /* 0x0000000506f27c24 */ /* 0x000fe2000f8e02ff */
[----:B------:R-:W-:Y:S01]  /*3ba60*/  ULDC UR5, c[0x0][0x22c] ;  /* 0x00008b0000057ab9 */ /* 0x000fe20000000800 */
[----:B------:R-:W-:Y:S01]  /*3ba70*/  IMAD R148, R7, UR4, RZ ;  /* 0x0000000407947c24 */ /* 0x000fe2000f8e02ff */
[----:B------:R-:W-:Y:S01]  /*3ba80*/  BAR.SYNC.DEFER_BLOCKING 0x0 ;  /* 0x0000000000007b1d */ /* 0x000fe20000010000 */
[----:B------:R-:W-:-:S05]  /*3ba90*/  IMAD.MOV.U32 R239, RZ, RZ, R150 ;  /* 0x000000ffffef7224 */ /* 0x000fca00078e0096 */
[----:B------:R-:W2:Y:S02]  /*3baa0*/  LDS.128 R4, [R0] ;  /* 0x0000000000047984 */ /* 0x000ea40000000c00 */
[----:B------:R-:W-:Y:S06]  /*3bab0*/  BAR.SYNC.DEFER_BLOCKING 0x0 ;  /* 0x0000000000007b1d */ /* 0x000fec0000010000 */
[----:B---3--:R3:W-:Y:S04]  /*3bac0*/  STSM.16.M88.4 [R2], R236 ;  /* 0x000000ec02007844 */ /* 0x0087e80000000200 */
[----:B---3--:R-:W3:Y:S04]  /*3bad0*/  LDL.LU R236, [R1+0x1f4] ;  /* 0x0001f40001ec7983 */ /* 0x008ee80000300800 */
[----:B------:R-:W3:Y:S01]  /*3bae0*/  LDL.LU R237, [R1+0x1fc] ;  /* 0x0001fc0001ed7983 */ /* 0x000ee20000300800 */
[----:B------:R-:W-:Y:S01]  /*3baf0*/  BAR.SYNC.DEFER_BLOCKING 0x0 ;  /* 0x0000000000007b1d */ /* 0x000fe20000010000 */
[----:B------:R-:W-:-:S04]  /*3bb00*/  LEA R3, P6, R242, UR6, 0x2 ;  /* 0x00000006f2037c11 */ /* 0x000fc8000f8c10ff */
[----:B------:R-:W-:Y:S02]  /*3bb10*/  LEA.HI.X.SX32 R242, R242, UR7, 0x2, P6 ;  /* 0x00000007f2f27c11 */ /* 0x000fe4000b0f16ff */
[CC--:B------:R-:W-:Y:S01]  /*3bb20*/  LEA R240, P6, R148.reuse, R3.reuse, 0x2 ;  /* 0x0000000394f07211 */ /* 0x0c0fe200078c10ff */
[----:B------:R-:W-:Y:S01]  /*3bb30*/  IMAD.MOV.U32 R238, RZ, RZ, R149 ;  /* 0x000000ffffee7224 */ /* 0x000fe200078e0095 */
[C---:B------:R-:W-:Y:S01]  /*3bb40*/  IADD3 R243, R148.reuse, UR4, RZ ;  /* 0x0000000494f37c10 */ /* 0x040fe2000fffe0ff */
[----:B------:R-:W-:Y:S01]  /*3bb50*/  IMAD.MOV.U32 R239, RZ, RZ, R151 ;  /* 0x000000ffffef7224 */ /* 0x000fe200078e0097 */
[----:B------:R-:W-:Y:S01]  /*3bb60*/  LEA.HI.X.SX32 R241, R148, R242, 0x2, P6 ;  /* 0x000000f294f17211 */ /* 0x000fe200030f16ff */
[----:B------:R-:W2:Y:S04]  /*3bb70*/  LDL.LU R251, [R1+0x1160] ;  /* 0x0011600001fb7983 */ /* 0x000ea80000300800 */
[----:B------:R-:W4:Y:S04]  /*3bb80*/  LDL.LU R252, [R1+0x1168] ;  /* 0x0011680001fc7983 */ /* 0x000f280000300800 */
[----:B------:R-:W1:Y:S01]  /*3bb90*/  LDS.128 R148, [R0] ;  /* 0x0000000000947984 */ /* 0x000e620000000c00 */
[----:B------:R-:W-:Y:S06]  /*3bba0*/  BAR.SYNC.DEFER_BLOCKING 0x0 ;  /* 0x0000000000007b1d */ /* 0x000fec0000010000 */
[----:B---3--:R3:W-:Y:S04]  /*3bbb0*/  STSM.16.M88.4 [R2], R236 ;  /* 0x000000ec02007844 */ /* 0x0087e80000000200 */
[----:B---3--:R-:W3:Y:S01]  /*3bbc0*/  LDL.LU R239, [R1+0x200] ;  /* 0x0002000001ef7983 */ /* 0x008ee20000300800 */
[----:B------:R-:W-:Y:S01]  /*3bbd0*/  BAR.SYNC.DEFER_BLOCKING 0x0 ;  /* 0x0000000000007b1d */ /* 0x000fe20000010000 */
[C---:B------:R-:W-:Y:S01]  /*3bbe0*/  VIADD R2, R243.reuse, UR4 ;  /* 0x00000004f3027c36 */ /* 0x040fe20008000000 */
[----:B------:R-:W-:-:S04]  /*3bbf0*/  LEA R236, P6, R243, R3, 0x2 ;  /* 0x00000003f3ec7211 */ /* 0x000fc800078c10ff */
[-C--:B------:R-:W-:Y:S02]  /*3bc00*/  LEA.HI.X.SX32 R237, R243, R242.reuse, 0x2, P6 ;  /* 0x000000f2f3ed7211 */ /* 0x080fe400030f16ff */
[C---:B------:R-:W-:Y:S01]  /*3bc10*/  LEA R238, P6, R2.reuse, R3, 0x2 ;  /* 0x0000000302ee7211 */ /* 0x040fe200078c10ff */
[----:B---3--:R3:W-:Y:S01]  /*3bc20*/  @P5 STG.E desc[UR60][R240.64], R239 ;  /* 0x000000eff0005986 */ /* 0x0087e2000c10193c */
[----:B--2---:R-:W-:Y:S01]  /*3bc30*/  ISETP.LT.AND P5, PT, R251, UR5, !P0 ;  /* 0x00000005fb007c0c */ /* 0x004fe2000c7a1270 */
[----:B------:R-:W-:Y:S02]  /*3bc40*/  ULDC UR5, c[0x0][0x22c] ;  /* 0x00008b0000057ab9 */ /* 0x000fe40000000800 */
[----:B----4-:R2:W-:Y:S04]  /*3bc50*/  @P4 STG.E desc[UR60][R236.64], R250 ;  /* 0x000000faec004986 */ /* 0x0105e8000c10193c */
[----:B---3--:R-:W3:Y:S01]  /*3bc60*/  LDL.LU R241, [R1+0x116c] ;  /* 0x00116c0001f17983 */ /* 0x008ee20000300800 */
[C---:B------:R-:W-:Y:S01]  /*3bc70*/  VIADD R240, R2.reuse, UR4 ;  /* 0x0000000402f07c36 */ /* 0x040fe20008000000 */
[----:B------:R-:W-:-:S02]  /*3bc80*/  LEA.HI.X.SX32 R239, R2, R242, 0x2, P6 ;  /* 0x000000f202ef7211 */ /* 0x000fc400030f16ff */
[----:B------:R-:W4:Y:S04]  /*3bc90*/  LDL.LU R251, [R1+0x8] ;  /* 0x0000080001fb7983 */ /* 0x000f280000300800 */
[----:B------:R-:W4:Y:S04]  /*3bca0*/  LDL.LU R243, [R1+0x20c] ;  /* 0x00020c0001f37983 */ /* 0x000f280000300800 */
[----:B------:R-:W3:Y:S04]  /*3bcb0*/  LDL.LU R2, [R1+0x204] ;  /* 0x0002040001027983 */ /* 0x000ee80000300800 */
[----:B--2---:R-:W2:Y:S04]  /*3bcc0*/  LDL.LU R250, [R1+0x153c] ;  /* 0x00153c0001fa7983 */ /* 0x004ea80000300800 */
[----:B------:R-:W4:Y:S01]  /*3bcd0*/  LDL.LU R237, [R1+0x1164] ;  /* 0x0011640001ed7983 */ /* 0x000f220000300800 */
[----:B------:R-:W-:-:S03]  /*3bce0*/  LEA R236, P6, R240, R3, 0x2 ;  /* 0x00000003f0ec7211 */ /* 0x000fc600078c10ff */
[----:B---3--:R3:W-:Y:S01]  /*3bcf0*/  @P3 STG.E desc[UR60][R238.64], R2 ;  /* 0x00000002ee003986 */ /* 0x0087e2000c10193c */
[----:B----4-:R-:W-:Y:S01]  /*3bd00*/  ISETP.LT.AND P4, PT, R237, UR5, !P0 ;  /* 0x00000005ed007c0c */ /* 0x010fe2000c781270 */
[----:B------:R-:W-:Y:S01]  /*3bd10*/  ULDC UR5, c[0x0][0x22c] ;  /* 0x00008b0000057ab9 */ /* 0x000fe20000000800 */
[C---:B---3--:R-:W-:Y:S01]  /*3bd20*/  VIADD R2, R240.reuse, UR4 ;  /* 0x00000004f0027c36 */ /* 0x048fe20008000000 */
[----:B------:R-:W-:-:S04]  /*3bd30*/  LEA.HI.X.SX32 R237, R240, R242, 0x2, P6 ;  /* 0x000000f2f0ed7211 */ /* 0x000fc800030f16ff */
[C---:B------:R-:W-:Y:S01]  /*3bd40*/  LEA R238, P6, R2.reuse, R3, 0x2 ;  /* 0x0000000302ee7211 */ /* 0x040fe200078c10ff */
[----:B------:R-:W-:Y:S01]  /*3bd50*/  VIADD R240, R2, UR4 ;  /* 0x0000000402f07c36 */ /* 0x000fe20008000000 */
[----:B------:R-:W-:Y:S01]  /*3bd60*/  ISETP.LT.AND P3, PT, R252, UR5, !P0 ;  /* 0x00000005fc007c0c */ /* 0x000fe2000c761270 */
[----:B------:R-:W-:Y:S01]  /*3bd70*/  ULDC UR5, c[0x0][0x22c] ;  /* 0x00008b0000057ab9 */ /* 0x000fe20000000800 */
[----:B------:R-:W3:Y:S01]  /*3bd80*/  LDL.LU R252, [R1+0xc] ;  /* 0x00000c0001fc7983 */ /* 0x000ee20000300800 */
[----:B------:R-:W-:-:S03]  /*3bd90*/  LEA.HI.X.SX32 R239, R2, R242, 0x2, P6 ;  /* 0x000000f202ef7211 */ /* 0x000fc600030f16ff */
[----:B------:R-:W4:Y:S04]  /*3bda0*/  LDL.LU R2, [R1+0x4] ;  /* 0x0000040001027983 */ /* 0x000f280000300800 */
[----:B----4-:R4:W-:Y:S01]  /*3bdb0*/  @P2 STG.E desc[UR60][R236.64], R2 ;  /* 0x00000002ec002986 */ /* 0x0109e2000c10193c */
[----:B------:R-:W-:Y:S01]  /*3bdc0*/  ISETP.LT.AND P2, PT, R241, UR5, !P0 ;  /* 0x00000005f1007c0c */ /* 0x000fe2000c741270 */
[----:B------:R-:W-:Y:S02]  /*3bdd0*/  ULDC UR5, c[0x0][0x22c] ;  /* 0x00008b0000057ab9 */ /* 0x000fe40000000800 */
[----:B------:R-:W2:Y:S04]  /*3bde0*/  LDL.LU R241, [R1+0x1188] ;  /* 0x0011880001f17983 */ /* 0x000ea80000300800 */
[----:B----4-:R-:W4:Y:S01]  /*3bdf0*/  LDL.LU R237, [R1+0x208] ;  /* 0x0002080001ed7983 */ /* 0x010f220000300800 */
[C---:B------:R-:W-:Y:S01]  /*3be00*/  LEA R236, P6, R240.reuse, R3, 0x2 ;  /* 0x00000003f0ec7211 */ /* 0x040fe200078c10ff */
[----:B------:R-:W-:-:S02]  /*3be10*/  VIADD R2, R240, UR4 ;  /* 0x00000004f0027c36 */ /* 0x000fc40008000000 */
[----:B----4-:R4:W-:Y:S02]  /*3be20*/  @P1 STG.E desc[UR60][R238.64], R237 ;  /* 0x000000edee001986 */ /* 0x0109e4000c10193c */
[----:B----4-:R-:W-:Y:S02]  /*3be30*/  LEA.HI.X.SX32 R237, R240, R242, 0x2, P6 ;  /* 0x000000f2f0ed7211 */ /* 0x010fe400030f16ff */
[----:B------:R-:W4:Y:S01]  /*3be40*/  LDL.LU R240, [R1+0x1178] ;  /* 0x0011780001f07983 */ /* 0x000f220000300800 */
[----:B------:R-:W-:-:S04]  /*3be50*/  LEA R238, P6, R2, R3, 0x2 ;  /* 0x0000000302ee7211 */ /* 0x000fc800078c10ff */
[----:B------:R-:W-:Y:S02]  /*3be60*/  LEA.HI.X.SX32 R239, R2, R242, 0x2, P6 ;  /* 0x000000f202ef7211 */ /* 0x000fe400030f16ff */
[----:B----4-:R-:W-:Y:S01]  /*3be70*/  ISETP.LT.AND P1, PT, R240, UR5, !P0 ;  /* 0x00000005f0007c0c */ /* 0x010fe2000c721270 */
[----:B------:R-:W-:Y:S01]  /*3be80*/  VIADD R240, R2, UR4 ;  /* 0x0000000402f07c36 */ /* 0x000fe20008000000 */
[----:B------:R-:W-:Y:S01]  /*3be90*/  ULDC UR5, c[0x0][0x22c] ;  /* 0x00008b0000057ab9 */ /* 0x000fe20000000800 */
[----:B------:R-:W4:Y:S04]  /*3bea0*/  LDL.LU R2, [R1+0x1184] ;  /* 0x0011840001027983 */ /* 0x000f280000300800 */
[----:B------:R1:W-:Y:S04]  /*3beb0*/  @P5 STG.E desc[UR60][R236.64], R251 ;  /* 0x000000fbec005986 */ /* 0x0003e8000c10193c */
[----:B------:R2:W-:Y:S01]  /*3bec0*/  @P4 STG.E desc[UR60][R238.64], R243 ;  /* 0x000000f3ee004986 */ /* 0x0005e2000c10193c */
[----:B-1----:R-:W-:-:S03]  /*3bed0*/  LEA R236, P6, R240, R3, 0x2 ;  /* 0x00000003f0ec7211 */ /* 0x002fc600078c10ff */
[----:B------:R-:W2:Y:S01]  /*3bee0*/  LDL.LU R251, [R1+0x1538] ;  /* 0x0015380001fb7983 */ /* 0x000ea20000300800 */
[----:B------:R-:W-:-:S05]  /*3bef0*/  LEA.HI.X.SX32 R237, R240, R242, 0x2, P6 ;  /* 0x000000f2f0ed7211 */ /* 0x000fca00030f16ff */
[----:B---3--:R1:W-:Y:S01]  /*3bf00*/  @P3 STG.E desc[UR60][R236.64], R252 ;  /* 0x000000fcec003986 */ /* 0x0083e2000c10193c */
[----:B----4-:R-:W-:Y:S01]  /*3bf10*/  ISETP.LT.AND P5, PT, R2, UR5, !P0 ;  /* 0x0000000502007c0c */ /* 0x010fe2000c7a1270 */
[----:B------:R-:W-:Y:S01]  /*3bf20*/  VIADD R2, R240, UR4 ;  /* 0x00000004f0027c36 */ /* 0x000fe20008000000 */
[----:B------:R-:W-:Y:S01]  /*3bf30*/  ULDC UR5, c[0x0][0x22c] ;  /* 0x00008b0000057ab9 */ /* 0x000fe20000000800 */
[----:B------:R-:W3:Y:S03]  /*3bf40*/  LDL.LU R240, [R1+0x118c] ;  /* 0x00118c0001f07983 */ /* 0x000ee60000300800 */
[C---:B--2---:R-:W-:Y:S01]  /*3bf50*/  LEA R238, P6, R2.reuse, R3, 0x2 ;  /* 0x0000000302ee7211 */ /* 0x044fe200078c10ff */
[----:B------:R-:W2:Y:S01]  /*3bf60*/  LDL.LU R243, [R1+0x1198] ;  /* 0x0011980001f37983 */ /* 0x000ea20000300800 */
[----:B------:R-:W-:Y:S01]  /*3bf70*/  ISETP.LT.AND P4, PT, R241, UR5, !P0 ;  /* 0x00000005f1007c0c */ /* 0x000fe2000c781270 */
[----:B------:R-:W-:Y:S01]  /*3bf80*/  ULDC UR5, c[0x0][0x22c] ;  /* 0x00008b0000057ab9 */ /* 0x000fe20000000800 */
[----:B------:R-:W-:-:S02]  /*3bf90*/  IADD3 R241, R2, UR4, RZ ;  /* 0x0000000402f17c10 */ /* 0x000fc4000fffe0ff */
[----:B------:R-:W-:Y:S02]  /*3bfa0*/  LEA.HI.X.SX32 R239, R2, R242, 0x2, P6 ;  /* 0x000000f202ef7211 */ /* 0x000fe400030f16ff */
[----:B------:R-:W4:Y:S04]  /*3bfb0*/  LDL.LU R2, [R1+0x1194] ;  /* 0x0011940001027983 */ /* 0x000f280000300800 */
[----:B-1----:R-:W2:Y:S04]  /*3bfc0*/  LDL.LU R252, [R1+0x1534] ;  /* 0x0015340001fc7983 */ /* 0x002ea80000300800 */
[----:B------:R-:W4:Y:S01]  /*3bfd0*/  LDL.LU R237, [R1+0x10] ;  /* 0x0000100001ed7983 */ /* 0x000f220000300800 */
[----:B------:R-:W-:-:S02]  /*3bfe0*/  LEA R236, P6, R241, R3, 0x2 ;  /* 0x00000003f1ec7211 */ /* 0x000fc400078c10ff */
[----:B---3--:R-:W-:Y:S01]  /*3bff0*/  ISETP.LT.AND P3, PT, R240, UR5, !P0 ;  /* 0x00000005f0007c0c */ /* 0x008fe2000c761270 */
[C---:B------:R-:W-:Y:S01]  /*3c000*/  VIADD R240, R241.reuse, UR4 ;  /* 0x00000004f1f07c36 */ /* 0x040fe20008000000 */
[----:B------:R-:W-:Y:S01]  /*3c010*/  ULDC UR5, c[0x0][0x22c] ;  /* 0x00008b0000057ab9 */ /* 0x000fe20000000800 */
[----:B----4-:R1:W-:Y:S01]  /*3c020*/  @P2 STG.E desc[UR60][R238.64], R237 ;  /* 0x000000edee002986 */ /* 0x0103e2000c10193c */
[----:B------:R-:W-:Y:S01]  /*3c030*/  ISETP.LT.AND P2, PT, R2, UR5, !P0 ;  /* 0x0000000502007c0c */ /* 0x000fe2000c741270 */
[C---:B------:R-:W-:Y:S01]  /*3c040*/  VIADD R2, R240.reuse, UR4 ;  /* 0x00000004f0027c36 */ /* 0x040fe20008000000 */
[----:B------:R-:W-:Y:S01]  /*3c050*/  ULDC UR5, c[0x0][0x22c] ;  /* 0x00008b0000057ab9 */ /* 0x000fe20000000800 */
[-C--:B-1----:R-:W-:Y:S02]  /*3c060*/  LEA.HI.X.SX32 R237, R241, R242.reuse, 0x2, P6 ;  /* 0x000000f2f1ed7211 */ /* 0x082fe400030f16ff */
[CC--:B------:R-:W-:Y:S01]  /*3c070*/  LEA R238, P6, R240.reuse, R3.reuse, 0x2 ;  /* 0x00000003f0ee7211 */ /* 0x0c0fe200078c10ff */
[----:B------:R-:W3:Y:S03]  /*3c080*/  LDL.LU R241, [R1+0x11ac] ;  /* 0x0011ac0001f17983 */ /* 0x000ee60000300800 */
[----:B------:R-:W-:Y:S01]  /*3c090*/  LEA.HI.X.SX32 R239, R240, R242, 0x2, P6 ;  /* 0x000000f2f0ef7211 */ /* 0x000fe200030f16ff */
[----:B------:R1:W-:Y:S04]  /*3c0a0*/  @P1 STG.E desc[UR60][R236.64], R248 ;  /* 0x000000f8ec001986 */ /* 0x0003e8000c10193c */
[----:B------:R-:W4:Y:S04]  /*3c0b0*/  LDL.LU R240, [R1+0x11a4] ;  /* 0x0011a40001f07983 */ /* 0x000f280000300800 */
[----:B-1----:R-:W3:Y:S01]  /*3c0c0*/  LDL.LU R248, [R1+0x14] ;  /* 0x0000140001f87983 */ /* 0x002ee20000300800 */
[----:B------:R-:W-:-:S04]  /*3c0d0*/  LEA R236, P6, R2, R3, 0x2 ;  /* 0x0000000302ec7211 */ /* 0x000fc800078c10ff */
[----:B------:R-:W-:Y:S02]  /*3c0e0*/  LEA.HI.X.SX32 R237, R2, R242, 0x2, P6 ;  /* 0x000000f202ed7211 */ /* 0x000fe400030f16ff */
[----:B--2---:R-:W-:Y:S01]  /*3c0f0*/  ISETP.LT.AND P1, PT, R243, UR5, !P0 ;  /* 0x00000005f3007c0c */ /* 0x004fe2000c721270 */
[----:B------:R-:W-:Y:S01]  /*3c100*/  ULDC UR5, c[0x0][0x22c] ;  /* 0x00008b0000057ab9 */ /* 0x000fe20000000800 */
[----:B------:R-:W2:Y:S04]  /*3c110*/  LDL.LU R243, [R1+0x11b0] ;  /* 0x0011b00001f37983 */ /* 0x000ea80000300800 */
[----:B---3--:R1:W-:Y:S04]  /*3c120*/  @P5 STG.E desc[UR60][R238.64], R248 ;  /* 0x000000f8ee005986 */ /* 0x0083e8000c10193c */
[----:B------:R3:W-:Y:S04]  /*3c130*/  @P4 STG.E desc[UR60][R236.64], R249 ;  /* 0x000000f9ec004986 */ /* 0x0007e8000c10193c */
[----:B-1----:R-:W2:Y:S04]  /*3c140*/  LDL.LU R248, [R1+0x11b4] ;  /* 0x0011b40001f87983 */ /* 0x002ea80000300800 */
[----:B---3--:R-:W3:Y:S01]  /*3c150*/  LDL.LU R249, [R1+0x18] ;  /* 0x0000180001f97983 */ /* 0x008ee20000300800 */
[----:B----4-:R-:W-:Y:S01]  /*3c160*/  ISETP.LT.AND P5, PT, R240, UR5, !P0 ;  /* 0x00000005f0007c0c */ /* 0x010fe2000c7a1270 */
[----:B------:R-:W-:-:S02]  /*3c170*/  ULDC UR5, c[0x0][0x22c] ;  /* 0x00008b0000057ab9 */ /* 0x000fc40000000800 */
[----:B------:R-:W-:Y:S01]  /*3c180*/  ISETP.LT.AND P4, PT, R241, UR5, !P0 ;  /* 0x00000005f1007c0c */ /* 0x000fe2000c781270 */
[----:B------:R-:W-:Y:S01]  /*3c190*/  VIADD R239, R2, UR4 ;  /* 0x0000000402ef7c36 */ /* 0x000fe20008000000 */
[----:B------:R-:W4:Y:S01]  /*3c1a0*/  LDL.LU R241, [R1+0x11bc] ;  /* 0x0011bc0001f17983 */ /* 0x000f220000300800 */
[----:B------:R-:W-:Y:S02]  /*3c1b0*/  ULDC UR5, c[0x0][0x22c] ;  /* 0x00008b0000057ab9 */ /* 0x000fe40000000800 */
[C---:B------:R-:W-:Y:S01]  /*3c1c0*/  VIADD R2, R239.reuse, UR4 ;  /* 0x00000004ef027c36 */ /* 0x040fe20008000000 */
[----:B------:R-:W-:-:S03]  /*3c1d0*/  LEA R238, P6, R239, R3, 0x2 ;  /* 0x00000003efee7211 */ /* 0x000fc600078c10ff */
[C---:B------:R-:W-:Y:S01]  /*3c1e0*/  VIADD R240, R2.reuse, UR4 ;  /* 0x0000000402f07c36 */ /* 0x040fe20008000000 */
[----:B------:R-:W-:Y:S02]  /*3c1f0*/  LEA.HI.X.SX32 R239, R239, R242, 0x2, P6 ;  /* 0x000000f2efef7211 */ /* 0x000fe400030f16ff */
[----:B------:R-:W-:-:S04]  /*3c200*/  LEA R236, P6, R2, R3, 0x2 ;  /* 0x0000000302ec7211 */ /* 0x000fc800078c10ff */
[----:B------:R-:W-:Y:S01]  /*3c210*/  LEA.HI.X.SX32 R237, R2, R242, 0x2, P6 ;  /* 0x000000f202ed7211 */ /* 0x000fe200030f16ff */
[----:B---3--:R1:W-:Y:S01]  /*3c220*/  @P3 STG.E desc[UR60][R238.64], R249 ;  /* 0x000000f9ee003986 */ /* 0x0083e2000c10193c */
[----:B--2---:R-:W-:Y:S01]  /*3c230*/  ISETP.LT.AND P3, PT, R243, UR5, !P0 ;  /* 0x00000005f3007c0c */ /* 0x004fe2000c761270 */
[----:B------:R-:W-:Y:S02]  /*3c240*/  ULDC UR5, c[0x0][0x22c] ;  /* 0x00008b0000057ab9 */ /* 0x000fe40000000800 */
[----:B------:R-:W2:Y:S01]  /*3c250*/  LDL.LU R243, [R1+0x11c4] ;  /* 0x0011c40001f37983 */ /* 0x000ea20000300800 */
[----:B-1----:R-:W-:-:S03]  /*3c260*/  LEA R238, P6, R240, R3, 0x2 ;  /* 0x00000003f0ee7211 */ /* 0x002fc600078c10ff */
[----:B------:R1:W-:Y:S01]  /*3c270*/  @P2 STG.E desc[UR60][R236.64], R250 ;  /* 0x000000faec002986 */ /* 0x0003e2000c10193c */
[-C--:B------:R-:W-:Y:S02]  /*3c280*/  LEA.HI.X.SX32 R239, R240, R242.reuse, 0x2, P6 ;  /* 0x000000f2f0ef7211 */ /* 0x080fe400030f16ff */
[----:B------:R-:W-:Y:S01]  /*3c290*/  ISETP.LT.AND P2, PT, R248, UR5, !P0 ;  /* 0x00000005f8007c0c */ /* 0x000fe2000c741270 */
[----:B------:R-:W-:Y:S02]  /*3c2a0*/  ULDC UR5, c[0x0][0x22c] ;  /* 0x00008b0000057ab9 */ /* 0x000fe40000000800 */
[----:B------:R3:W-:Y:S01]  /*3c2b0*/  @P1 STG.E desc[UR60][R238.64], R252 ;  /* 0x000000fcee001986 */ /* 0x0007e2000c10193c */
[----:B----4-:R-:W-:Y:S01]  /*3c2c0*/  ISETP.LT.AND P1, PT, R241, UR5, !P0 ;  /* 0x00000005f1007c0c */ /* 0x010fe2000c721270 */
[----:B------:R-:W-:Y:S01]  /*3c2d0*/  VIADD R2, R240, UR4 ;  /* 0x00000004f0027c36 */ /* 0x000fe20008000000 */
[----:B------:R-:W-:Y:S01]  /*3c2e0*/  ULDC UR5, c[0x0][0x22c] ;  /* 0x00008b0000057ab9 */ /* 0x000fe20000000800 */
[----:B------:R-:W4:Y:S03]  /*3c2f0*/  LDL.LU R241, [R1+0x11d0] ;  /* 0x0011d00001f17983 */ /* 0x000f260000300800 */
[CC--:B-1----:R-:W-:Y:S01]  /*3c300*/  LEA R236, P6, R2.reuse, R3.reuse, 0x2 ;  /* 0x0000000302ec7211 */ /* 0x0c2fe200078c10ff */
[----:B------:R-:W4:Y:S03]  /*3c310*/  LDL.LU R250, [R1+0x11d4] ;  /* 0x0011d40001fa7983 */ /* 0x000f260000300800 */
[C---:B------:R-:W-:Y:S01]  /*3c320*/  LEA.HI.X.SX32 R237, R2.reuse, R242, 0x2, P6 ;  /* 0x000000f202ed7211 */ /* 0x040fe200030f16ff */
[----:B---3--:R-:W-:Y:S01]  /*3c330*/  VIADD R239, R2, UR4 ;  /* 0x0000000402ef7c36 */ /* 0x008fe20008000000 */
[----:B------:R-:W3:Y:S04]  /*3c340*/  LDL.LU R249, [R1+0x11d8] ;  /* 0x0011d80001f97983 */ /* 0x000ee80000300800 */
[----:B------:R-:W3:Y:S01]  /*3c350*/  LDL.LU R248, [R1+0x11e0] ;  /* 0x0011e00001f87983 */ /* 0x000ee20000300800 */
[----:B------:R-:W-:-:S03]  /*3c360*/  LEA R238, P6, R239, R3, 0x2 ;  /* 0x00000003efee7211 */ /* 0x000fc600078c10ff */
[----:B------:R1:W-:Y:S01]  /*3c370*/  @P5 STG.E desc[UR60][R236.64], R251 ;  /* 0x000000fbec005986 */ /* 0x0003e2000c10193c */
[C---:B------:R-:W-:Y:S02]  /*3c380*/  IADD3 R2, R239.reuse, UR4, RZ ;  /* 0x00000004ef027c10 */ /* 0x040fe4000fffe0ff */
[----:B------:R-:W-:-:S03]  /*3c390*/  LEA.HI.X.SX32 R239, R239, R242, 0x2, P6 ;  /* 0x000000f2efef7211 */ /* 0x000fc600030f16ff */
[C---:B------:R-:W-:Y:S02]  /*3c3a0*/  VIADD R240, R2.reuse, UR4 ;  /* 0x0000000402f07c36 */ /* 0x040fe40008000000 */
[----:B------:R1:W-:Y:S02]  /*3c3b0*/  @P4 STG.E desc[UR60][R238.64], R244 ;  /* 0x000000f4ee004986 */ /* 0x0003e4000c10193c */
[----:B-1----:R-:W-:-:S04]  /*3c3c0*/  LEA R236, P6, R2, R3, 0x2 ;  /* 0x0000000302ec7211 */ /* 0x002fc800078c10ff */
[----:B------:R-:W-:Y:S02]  /*3c3d0*/  LEA.HI.X.SX32 R237, R2, R242, 0x2, P6 ;  /* 0x000000f202ed7211 */ /* 0x000fe400030f16ff */
[C---:B------:R-:W-:Y:S01]  /*3c3e0*/  LEA R238, P6, R240.reuse, R3, 0x2 ;  /* 0x00000003f0ee7211 */ /* 0x040fe200078c10ff */
[----:B------:R-:W-:-:S03]  /*3c3f0*/  VIADD R2, R240, UR4 ;  /* 0x00000004f0027c36 */ /* 0x000fc60008000000 */
[----:B------:R-:W-:Y:S02]  /*3c400*/  LEA.HI.X.SX32 R239, R240, R242, 0x2, P6 ;  /* 0x000000f2f0ef7211 */ /* 0x000fe400030f16ff */
[----:B--2---:R-:W-:Y:S01]  /*3c410*/  ISETP.LT.AND P5, PT, R243, UR5, !P0 ;  /* 0x00000005f3007c0c */ /* 0x004fe2000c7a1270 */
[----:B------:R-:W-:Y:S01]  /*3c420*/  ULDC UR5, c[0x0][0x22c] ;  /* 0x00008b0000057ab9 */ /* 0x000fe20000000800 */
[----:B------:R-:W2:Y:S01]  /*3c430*/  LDL.LU R243, [R1+0x11e8] ;  /* 0x0011e80001f37983 */ /* 0x000ea20000300800 */
[----:B----4-:R-:W-:-:S03]  /*3c440*/  ISETP.LT.AND P4, PT, R241, UR5, !P0 ;  /* 0x00000005f1007c0c */ /* 0x010fc6000c781270 */
[----:B------:R1:W-:Y:S01]  /*3c450*/  @P3 STG.E desc[UR60][R236.64], R16 ;  /* 0x00000010ec003986 */ /* 0x0003e2000c10193c */
[----:B------:R-:W-:-:S03]  /*3c460*/  ULDC UR5, c[0x0][0x22c] ;  /* 0x00008b0000057ab9 */ /* 0x000fc60000000800 */
[----:B------:R-:W4:Y:S04]  /*3c470*/  LDL.LU R241, [R1+0x11f0] ;  /* 0x0011f00001f17983 */ /* 0x000f280000300800 */
[----:B------:R-:W4:Y:S01]  /*3c480*/  LDL.LU R240, [R1+0x11f8] ;  /* 0x0011f80001f07983 */ /* 0x000f220000300800 */
[CC--:B-1----:R-:W-:Y:S01]  /*3c490*/  LEA R236, P6, R2.reuse, R3.reuse, 0x2 ;  /* 0x0000000302ec7211 */ /* 0x0c2fe200078c10ff */
[C---:B------:R-:W-:Y:S02]  /*3c4a0*/  VIADD R16, R2.reuse, UR4 ;  /* 0x0000000402107c36 */ /* 0x040fe40008000000 */
[----:B------:R1:W-:Y:S01]  /*3c4b0*/  @P2 STG.E desc[UR60][R238.64], R245 ;  /* 0x000000f5ee002986 */ /* 0x0003e2000c10193c */
[-C--:B------:R-:W-:Y:S02]  /*3c4c0*/  LEA.HI.X.SX32 R237, R2, R242.reuse, 0x2, P6 ;  /* 0x000000f202ed7211 */ /* 0x080fe400030f16ff */
[----:B------:R-:W-:Y:S01]  /*3c4d0*/  ISETP.LT.AND P3, PT, R250, UR5, !P0 ;  /* 0x00000005fa007c0c */ /* 0x000fe2000c761270 */
[----:B------:R-:W-:Y:S01]  /*3c4e0*/  ULDC UR5, c[0x0][0x22c] ;  /* 0x00008b0000057ab9 */ /* 0x000fe20000000800 */
[C---:B------:R-:W-:Y:S01]  /*3c4f0*/  VIADD R2, R16.reuse, UR4 ;  /* 0x0000000410027c36 */ /* 0x040fe20008000000 */
[----:B---3--:R-:W-:Y:S01]  /*3c500*/  ISETP.LT.AND P2, PT, R249, UR5, !P0 ;  /* 0x00000005f9007c0c */ /* 0x008fe2000c741270 */
[----:B------:R-:W-:Y:S01]  /*3c510*/  ULDC UR5, c[0x0][0x22c] ;  /* 0x00008b0000057ab9 */ /* 0x000fe20000000800 */
[CC--:B-1----:R-:W-:Y:S01]  /*3c520*/  LEA R238, P6, R16.reuse, R3.reuse, 0x2 ;  /* 0x0000000310ee7211 */ /* 0x0c2fe200078c10ff */
[----:B------:R-:W3:Y:S03]  /*3c530*/  LDL.LU R245, [R1+0x11fc] ;  /* 0x0011fc0001f57983 */ /* 0x000ee60000300800 */
[-C--:B------:R-:W-:Y:S01]  /*3c540*/  LEA.HI.X.SX32 R239, R16, R242.reuse, 0x2, P6 ;  /* 0x000000f210ef7211 */ /* 0x080fe200030f16ff */
[----:B------:R1:W-:Y:S01]  /*3c550*/  @P1 STG.E desc[UR60][R236.64], R17 ;  /* 0x00000011ec001986 */ /* 0x0003e2000c10193c */
[----:B------:R-:W-:Y:S01]  /*3c560*/  ISETP.LT.AND P1, PT, R248, UR5, !P0 ;  /* 0x00000005f8007c0c */ /* 0x000fe2000c721270 */
[----:B------:R-:W-:Y:S01]  /*3c570*/  ULDC UR5, c[0x0][0x22c] ;  /* 0x00008b0000057ab9 */ /* 0x000fe20000000800 */
[C---:B------:R-:W-:Y:S01]  /*3c580*/  LEA R16, P6, R2.reuse, R3, 0x2 ;  /* 0x0000000302107211 */ /* 0x040fe200078c10ff */
[----:B------:R-:W3:Y:S04]  /*3c590*/  LDL.LU R244, [R1+0x1208] ;  /* 0x0012080001f47983 */ /* 0x000ee80000300800 */
[----:B------:R-:W-:Y:S01]  /*3c5a0*/  @P5 STG.E desc[UR60][R238.64], R246 ;  /* 0x000000f6ee005986 */ /* 0x000fe2000c10193c */
[C---:B-1----:R-:W-:Y:S01]  /*3c5b0*/  VIADD R237, R2.reuse, UR4 ;  /* 0x0000000402ed7c36 */ /* 0x042fe20008000000 */
[----:B------:R-:W-:-:S03]  /*3c5c0*/  LEA.HI.X.SX32 R17, R2, R242, 0x2, P6 ;  /* 0x000000f202117211 */ /* 0x000fc600030f16ff */
[C---:B------:R-:W-:Y:S01]  /*3c5d0*/  VIADD R2, R237.reuse, UR4 ;  /* 0x00000004ed027c36 */ /* 0x040fe20008000000 */
[C---:B------:R-:W-:Y:S01]  /*3c5e0*/  LEA R236, P6, R237.reuse, R3, 0x2 ;  /* 0x00000003edec7211 */ /* 0x040fe200078c10ff */
[----:B------:R1:W-:Y:S03]  /*3c5f0*/  @P4 STG.E desc[UR60][R16.64], R18 ;  /* 0x0000001210004986 */ /* 0x0003e6000c10193c */
[----:B------:R-:W-:-:S05]  /*3c600*/  LEA.HI.X.SX32 R237, R237, R242, 0x2, P6 ;  /* 0x000000f2eded7211 */ /* 0x000fca00030f16ff */
[----:B------:R1:W-:Y:S02]  /*3c610*/  @P3 STG.E desc[UR60][R236.64], R247 ;  /* 0x000000f7ec003986 */ /* 0x0003e4000c10193c */
[C---:B-1----:R-:W-:Y:S01]  /*3c620*/  LEA R16, P6, R2.reuse, R3, 0x2 ;  /* 0x0000000302107211 */ /* 0x042fe200078c10ff */
[----:B------:R-:W-:-:S03]  /*3c630*/  VIADD R18, R2, UR4 ;  /* 0x0000000402127c36 */ /* 0x000fc60008000000 */
[-C--:B------:R-:W-:Y:S02]  /*3c640*/  LEA.HI.X.SX32 R17, R2, R242.reuse, 0x2, P6 ;  /* 0x000000f202117211 */ /* 0x080fe400030f16ff */
[C---:B------:R-:W-:Y:S02]  /*3c650*/  IADD3 R2, R18.reuse, UR4, RZ ;  /* 0x0000000412027c10 */ /* 0x040fe4000fffe0ff */
[CC--:B------:R-:W-:Y:S01]  /*3c660*/  LEA R236, P6, R18.reuse, R3.reuse, 0x2 ;  /* 0x0000000312ec7211 */ /* 0x0c0fe200078c10ff */
[----:B------:R1:W-:Y:S03]  /*3c670*/  @P2 STG.E desc[UR60][R16.64], R19 ;  /* 0x0000001310002986 */ /* 0x0003e6000c10193c */
[----:B------:R-:W-:Y:S02]  /*3c680*/  LEA.HI.X.SX32 R237, R18, R242, 0x2, P6 ;  /* 0x000000f212ed7211 */ /* 0x000fe400030f16ff */
[----:B-1----:R-:W-:-:S03]  /*3c690*/  LEA R16, P6, R2, R3, 0x2 ;  /* 0x0000000302107211 */ /* 0x002fc600078c10ff */
[----:B------:R1:W-:Y:S01]  /*3c6a0*/  @P1 STG.E desc[UR60][R236.64], R8 ;  /* 0x00000008ec001986 */ /* 0x0003e2000c10193c */
[----:B------:R-:W-:Y:S02]  /*3c6b0*/  LEA.HI.X.SX32 R17, R2, R242, 0x2, P6 ;  /* 0x000000f202117211 */ /* 0x000fe400030f16ff */
[----:B--2---:R-:W-:Y:S01]  /*3c6c0*/  ISETP.LT.AND P5, PT, R243, UR5, !P0 ;  /* 0x00000005f3007c0c */ /* 0x004fe2000c7a1270 */
[----:B------:R-:W-:Y:S01]  /*3c6d0*/  ULDC UR5, c[0x0][0x22c] ;  /* 0x00008b0000057ab9 */ /* 0x000fe20000000800 */
[----:B------:R-:W2:Y:S01]  /*3c6e0*/  LDL.LU R243, [R1+0x120c] ;  /* 0x00120c0001f37983 */ /* 0x000ea20000300800 */
[----:B----4-:R-:W-:Y:S01]  /*3c6f0*/  ISETP.LT.AND P4, PT, R241, UR5, !P0 ;  /* 0x00000005f1007c0c */ /* 0x010fe2000c781270 */
[----:B------:R-:W-:Y:S02]  /*3c700*/  ULDC UR5, c[0x0][0x22c] ;  /* 0x00008b0000057ab9 */ /* 0x000fe40000000800 */
[----:B------:R-:W4:Y:S01]  /*3c710*/  LDL.LU R241, [R1+0x1214] ;  /* 0x0012140001f17983 */ /* 0x000f220000300800 */
[----:B------:R-:W-:Y:S01]  /*3c720*/  ISETP.LT.AND P3, PT, R240, UR5, !P0 ;  /* 0x00000005f0007c0c */ /* 0x000fe2000c761270 */
[----:B------:R-:W-:-:S02]  /*3c730*/  VIADD R19, R2, UR4 ;  /* 0x0000000402137c36 */ /* 0x000fc40008000000 */
[----:B------:R-:W4:Y:S01]  /*3c740*/  LDL.LU R240, [R1+0x1218] ;  /* 0x0012180001f07983 */ /* 0x000f220000300800 */
[----:B------:R-:W-:-:S03]  /*3c750*/  ULDC UR5, c[0x0][0x22c] ;  /* 0x00008b0000057ab9 */ /* 0x000fc60000000800 */
[----:B------:R-:W4:Y:S04]  /*3c760*/  LDL.LU R239, [R1+0x1220] ;  /* 0x0012200001ef7983 */ /* 0x000f280000300800 */
[----:B------:R-:W4:Y:S04]  /*3c770*/  LDL.LU R238, [R1+0x1224] ;  /* 0x0012240001ee7983 */ /* 0x000f280000300800 */
[----:B-1----:R-:W4:Y:S04]  /*3c780*/  LDL.LU R237, [R1+0x1234] ;  /* 0x0012340001ed7983 */ /* 0x002f280000300800 */
[----:B------:R1:W-:Y:S04]  /*3c790*/  @P5 STG.E desc[UR60][R16.64], R24 ;  /* 0x0000001810005986 */ /* 0x0003e8000c10193c */
[----:B-1----:R-:W4:Y:S01]  /*3c7a0*/  LDL.LU R24, [R1+0x1238] ;  /* 0x0012380001187983 */ /* 0x002f220000300800 */
[CC--:B------:R-:W-:Y:S01]  /*3c7b0*/  LEA R18, P6, R19.reuse, R3.reuse, 0x2 ;  /* 0x0000000313127211 */ /* 0x0c0fe200078c10ff */
[----:B------:R-:W-:Y:S01]  /*3c7c0*/  VIADD R2, R19, UR4 ;  /* 0x0000000413027c36 */ /* 0x000fe20008000000 */
[----:B---3--:R-:W-:Y:S01]  /*3c7d0*/  ISETP.LT.AND P2, PT, R245, UR5, !P0 ;  /* 0x00000005f5007c0c */ /* 0x008fe2000c741270 */
[----:B------:R-:W-:Y:S01]  /*3c7e0*/  ULDC UR5, c[0x0][0x22c] ;  /* 0x00008b0000057ab9 */ /* 0x000fe20000000800 */
[-C--:B------:R-:W-:Y:S01]  /*3c7f0*/  LEA.HI.X.SX32 R19, R19, R242.reuse, 0x2, P6 ;  /* 0x000000f213137211 */ /* 0x080fe200030f16ff */
[C---:B------:R-:W-:Y:S01]  /*3c800*/  VIADD R17, R2.reuse, UR4 ;  /* 0x0000000402117c36 */ /* 0x040fe20008000000 */
[-C--:B------:R-:W-:Y:S01]  /*3c810*/  LEA R8, P6, R2, R3.reuse, 0x2 ;  /* 0x0000000302087211 */ /* 0x080fe200078c10ff */
[----:B------:R-:W3:Y:S04]  /*3c820*/  LDL.LU R236, [R1+0x1240] ;  /* 0x0012400001ec7983 */ /* 0x000ee80000300800 */
[----:B------:R1:W-:Y:S01]  /*3c830*/  @P4 STG.E desc[UR60][R18.64], R9 ;  /* 0x0000000912004986 */ /* 0x0003e2000c10193c */
[----:B------:R-:W-:Y:S01]  /*3c840*/  ISETP.LT.AND P1, PT, R244, UR5, !P0 ;  /* 0x00000005f4007c0c */ /* 0x000fe2000c721270 */
[----:B------:R-:W-:Y:S01]  /*3c850*/  ULDC UR5, c[0x0][0x22c] ;  /* 0x00008b0000057ab9 */ /* 0x000fe20000000800 */
[----:B-1----:R-:W-:Y:S01]  /*3c860*/  LEA.HI.X.SX32 R9, R2, R242, 0x2, P6 ;  /* 0x000000f202097211 */ /* 0x002fe200030f16ff */
[C---:B------:R-:W-:Y:S01]  /*3c870*/  VIADD R2, R17.reuse, UR4 ;  /* 0x0000000411027c36 */ /* 0x040fe20008000000 */
[----:B------:R-:W-:-:S03]  /*3c880*/  LEA R16, P6, R17, R3, 0x2 ;  /* 0x0000000311107211 */ /* 0x000fc600078c10ff */
[----:B------:R1:W-:Y:S01]  /*3c890*/  @P3 STG.E desc[UR60][R8.64], R25 ;  /* 0x0000001908003986 */ /* 0x0003e2000c10193c */
[----:B------:R-:W-:Y:S01]  /*3c8a0*/  LEA.HI.X.SX32 R17, R17, R242, 0x2, P6 ;  /* 0x000000f211117211 */ /* 0x000fe200030f16ff */
[----:B------:R-:W-:-:S04]  /*3c8b0*/  VIADD R18, R2, UR4 ;  /* 0x0000000402127c36 */ /* 0x000fc80008000000 */
[----:B------:R1:W-:Y:S02]  /*3c8c0*/  @P2 STG.E desc[UR60][R16.64], R10 ;  /* 0x0000000a10002986 */ /* 0x0003e4000c10193c */
[CC--:B-1----:R-:W-:Y:S02]  /*3c8d0*/  LEA R8, P6, R2.reuse, R3.reuse, 0x2 ;  /* 0x0000000302087211 */ /* 0x0c2fe400078c10ff */
[----:B------:R-:W3:Y:S02]  /*3c8e0*/  LDL.LU R25, [R1+0x1244] ;  /* 0x0012440001197983 */ /* 0x000ee40000300800 */
[----:B------:R-:W-:Y:S02]  /*3c8f0*/  LEA.HI.X.SX32 R9, R2, R242, 0x2, P6 ;  /* 0x000000f202097211 */ /* 0x000fe400030f16ff */
[----:B------:R-:W3:Y:S01]  /*3c900*/  LDL.LU R19, [R1+0x1248] ;  /* 0x0012480001137983 */ /* 0x000ee20000300800 */
[C---:B------:R-:W-:Y:S01]  /*3c910*/  LEA R16, P6, R18.reuse, R3, 0x2 ;  /* 0x0000000312107211 */ /* 0x040fe200078c10ff */
[----:B------:R-:W-:-:S03]  /*3c920*/  VIADD R2, R18, UR4 ;  /* 0x0000000412027c36 */ /* 0x000fc60008000000 */
[----:B------:R-:W-:Y:S01]  /*3c930*/  LEA.HI.X.SX32 R17, R18, R242, 0x2, P6 ;  /* 0x000000f212117211 */ /* 0x000fe200030f16ff */
[----:B------:R1:W-:Y:S04]  /*3c940*/  @P1 STG.E desc[UR60][R8.64], R26 ;  /* 0x0000001a08001986 */ /* 0x0003e8000c10193c */
[----:B------:R-:W3:Y:S01]  /*3c950*/  LDL.LU R18, [R1+0x1254] ;  /* 0x0012540001127983 */ /* 0x000ee20000300800 */
[----:B-1----:R-:W-:-:S04]  /*3c960*/  LEA R8, P6, R2, R3, 0x2 ;  /* 0x0000000302087211 */ /* 0x002fc800078c10ff */
[----:B------:R-:W-:Y:S02]  /*3c970*/  LEA.HI.X.SX32 R9, R2, R242, 0x2, P6 ;  /* 0x000000f202097211 */ /* 0x000fe400030f16ff */
[----:B--2---:R-:W-:Y:S01]  /*3c980*/  ISETP.LT.AND P5, PT, R243, UR5, !P0 ;  /* 0x00000005f3007c0c */ /* 0x004fe2000c7a1270 */
[----:B------:R-:W-:-:S12]  /*3c990*/  ULDC UR5, c[0x0][0x22c] ;  /* 0x00008b0000057ab9 */ /* 0x000fd80000000800 */
[----:B------:R1:W-:Y:S01]  /*3c9a0*/  @P5 STG.E desc[UR60][R16.64], R11 ;  /* 0x0000000b10005986 */ /* 0x0003e2000c10193c */
[----:B----4-:R-:W-:Y:S01]  /*3c9b0*/  ISETP.LT.AND P4, PT, R241, UR5, !P0 ;  /* 0x00000005f1007c0c */ /* 0x010fe2000c781270 */
[----:B------:R-:W-:Y:S01]  /*3c9c0*/  ULDC UR5, c[0x0][0x22c] ;  /* 0x00008b0000057ab9 */ /* 0x000fe20000000800 */
[----:B-1----:R-:W-:Y:S01]  /*3c9d0*/  VIADD R11, R2, UR4 ;  /* 0x00000004020b7c36 */ /* 0x002fe20008000000 */
[----:B------:R-:W-:Y:S01]  /*3c9e0*/  ISETP.LT.AND P3, PT, R240, UR5, !P0 ;  /* 0x00000005f0007c0c */ /* 0x000fe2000c761270 */
[----:B------:R-:W-:-:S03]  /*3c9f0*/  ULDC UR5, c[0x0][0x22c] ;  /* 0x00008b0000057ab9 */ /* 0x000fc60000000800 */
[-C--:B------:R-:W-:Y:S02]  /*3ca00*/  LEA R10, P6, R11, R3.reuse, 0x2 ;  /* 0x000000030b0a7211 */ /* 0x080fe400078c10ff */
[----:B------:R-:W-:Y:S01]  /*3ca10*/  ISETP.LT.AND P2, PT, R239, UR5, !P0 ;  /* 0x00000005ef007c0c */ /* 0x000fe2000c741270 */
[----:B------:R-:W-:Y:S01]  /*3ca20*/  ULDC UR5, c[0x0][0x22c] ;  /* 0x00008b0000057ab9 */ /* 0x000fe20000000800 */
[C---:B------:R-:W-:Y:S02]  /*3ca30*/  IADD3 R2, R11.reuse, UR4, RZ ;  /* 0x000000040b027c10 */ /* 0x040fe4000fffe0ff */
[----:B------:R-:W-:Y:S01]  /*3ca40*/  ISETP.LT.AND P1, PT, R238, UR5, !P0 ;  /* 0x00000005ee007c0c */ /* 0x000fe2000c721270 */
[----:B------:R-:W-:Y:S01]  /*3ca50*/  ULDC UR5, c[0x0][0x22c] ;  /* 0x00008b0000057ab9 */ /* 0x000fe20000000800 */
[----:B------:R-:W-:Y:S01]  /*3ca60*/  LEA.HI.X.SX32 R11, R11, R242, 0x2, P6 ;  /* 0x000000f20b0b7211 */ /* 0x000fe200030f16ff */
[----:B------:R1:W-:Y:S01]  /*3ca70*/  @P4 STG.E desc[UR60][R8.64], R27 ;  /* 0x0000001b08004986 */ /* 0x0003e2000c10193c */
[----:B------:R-:W-:Y:S01]  /*3ca80*/  ISETP.LT.AND P5, PT, R237, UR5, !P0 ;  /* 0x00000005ed007c0c */ /* 0x000fe2000c7a1270 */
[C---:B------:R-:W-:Y:S01]  /*3ca90*/  VIADD R16, R2.reuse, UR4 ;  /* 0x0000000402107c36 */ /* 0x040fe20008000000 */
[----:B------:R-:W-:Y:S01]  /*3caa0*/  ULDC UR5, c[0x0][0x22c] ;  /* 0x00008b0000057ab9 */ /* 0x000fe20000000800 */
[----:B------:R2:W-:Y:S01]  /*3cab0*/  @P3 STG.E desc[UR60][R10.64], R12 ;  /* 0x0000000c0a003986 */ /* 0x0005e2000c10193c */
[----:B-1----:R-:W-:-:S02]  /*3cac0*/  LEA R8, P6, R2, R3, 0x2 ;  /* 0x0000000302087211 */ /* 0x002fc400078c10ff */
[----:B------:R-:W-:Y:S01]  /*3cad0*/  ISETP.LT.AND P4, PT, R24, UR5, !P0 ;  /* 0x0000000518007c0c */ /* 0x000fe2000c781270 */
[----:B------:R-:W-:Y:S01]  /*3cae0*/  ULDC UR5, c[0x0][0x22c] ;  /* 0x00008b0000057ab9 */ /* 0x000fe20000000800 */
[----:B------:R-:W4:Y:S01]  /*3caf0*/  LDL.LU R24, [R1+0x1260] ;  /* 0x0012600001187983 */ /* 0x000f220000300800 */
[-C--:B------:R-:W-:Y:S02]  /*3cb00*/  LEA.HI.X.SX32 R9, R2, R242.reuse, 0x2, P6 ;  /* 0x000000f202097211 */ /* 0x080fe400030f16ff */
[CC--:B--2---:R-:W-:Y:S01]  /*3cb10*/  LEA R10, P6, R16.reuse, R3.reuse, 0x2 ;  /* 0x00000003100a7211 */ /* 0x0c4fe200078c10ff */
[----:B------:R-:W2:Y:S01]  /*3cb20*/  LDL.LU R17, [R1+0x1264] ;  /* 0x0012640001117983 */ /* 0x000ea20000300800 */
[C---:B------:R-:W-:Y:S02]  /*3cb30*/  VIADD R2, R16.reuse, UR4 ;  /* 0x0000000410027c36 */ /* 0x040fe40008000000 */
[----:B------:R-:W-:Y:S02]  /*3cb40*/  LEA.HI.X.SX32 R11, R16, R242, 0x2, P6 ;  /* 0x000000f2100b7211 */ /* 0x000fe400030f16ff */
[----:B------:R-:W2:Y:S04]  /*3cb50*/  LDL.LU R16, [R1+0x1268] ;  /* 0x0012680001107983 */ /* 0x000ea80000300800 */
[----:B------:R1:W-:Y:S04]  /*3cb60*/  @P2 STG.E desc[UR60][R8.64], R32 ;  /* 0x0000002008002986 */ /* 0x0003e8000c10193c */
[----:B------:R1:W-:Y:S01]  /*3cb70*/  @P1 STG.E desc[UR60][R10.64], R13 ;  /* 0x0000000d0a001986 */ /* 0x0003e2000c10193c */
[----:B---3--:R-:W-:Y:S01]  /*3cb80*/  ISETP.LT.AND P3, PT, R236, UR5, !P0 ;  /* 0x00000005ec007c0c */ /* 0x008fe2000c761270 */
[----:B------:R-:W-:Y:S01]  /*3cb90*/  ULDC UR5, c[0x0][0x22c] ;  /* 0x00008b0000057ab9 */ /* 0x000fe20000000800 */
[C---:B-1----:R-:W-:Y:S01]  /*3cba0*/  LEA R8, P6, R2.reuse, R3, 0x2 ;  /* 0x0000000302087211 */ /* 0x042fe200078c10ff */
[----:B------:R-:W-:-:S03]  /*3cbb0*/  VIADD R11, R2, UR4 ;  /* 0x00000004020b7c36 */ /* 0x000fc60008000000 */
[----:B------:R-:W-:Y:S01]  /*3cbc0*/  LEA.HI.X.SX32 R9, R2, R242, 0x2, P6 ;  /* 0x000000f202097211 */ /* 0x000fe200030f16ff */
[C---:B------:R-:W-:Y:S01]  /*3cbd0*/  VIADD R2, R11.reuse, UR4 ;  /* 0x000000040b027c36 */ /* 0x040fe20008000000 */
[----:B------:R-:W-:-:S03]  /*3cbe0*/  LEA R10, P6, R11, R3, 0x2 ;  /* 0x000000030b0a7211 */ /* 0x000fc600078c10ff */
[----:B------:R1:W-:Y:S01]  /*3cbf0*/  @P5 STG.E desc[UR60][R8.64], R33 ;  /* 0x0000002108005986 */ /* 0x0003e2000c10193c */
[----:B------:R-:W-:Y:S01]  /*3cc00*/  ISETP.LT.AND P2, PT, R25, UR5, !P0 ;  /* 0x0000000519007c0c */ /* 0x000fe2000c741270 */
[----:B------:R-:W-:Y:S01]  /*3cc10*/  ULDC UR5, c[0x0][0x22c] ;  /* 0x00008b0000057ab9 */ /* 0x000fe20000000800 */
[----:B------:R-:W-:Y:S01]  /*3cc20*/  LEA.HI.X.SX32 R11, R11, R242, 0x2, P6 ;  /* 0x000000f20b0b7211 */ /* 0x000fe200030f16ff */
[C---:B------:R-:W-:Y:S01]  /*3cc30*/  VIADD R12, R2.reuse, UR4 ;  /* 0x00000004020c7c36 */ /* 0x040fe20008000000 */
[----:B------:R-:W-:Y:S01]  /*3cc40*/  ISETP.LT.AND P1, PT, R19, UR5, !P0 ;  /* 0x0000000513007c0c */ /* 0x000fe2000c721270 */
[----:B------:R-:W-:Y:S01]  /*3cc50*/  ULDC UR5, c[0x0][0x22c] ;  /* 0x00008b0000057ab9 */ /* 0x000fe20000000800 */
[----:B------:R-:W3:Y:S01]  /*3cc60*/  LDL.LU R19, [R1+0x126c] ;  /* 0x00126c0001137983 */ /* 0x000ee20000300800 */
[----:B-1----:R-:W-:-:S03]  /*3cc70*/  LEA R8, P6, R2, R3, 0x2 ;  /* 0x0000000302087211 */ /* 0x002fc600078c10ff */
[----:B------:R1:W-:Y:S01]  /*3cc80*/  @P4 STG.E desc[UR60][R10.64], R14 ;  /* 0x0000000e0a004986 */ /* 0x0003e2000c10193c */
[----:B------:R-:W-:Y:S02]  /*3cc90*/  LEA.HI.X.SX32 R9, R2, R242, 0x2, P6 ;  /* 0x000000f202097211 */ /* 0x000fe400030f16ff */
[----:B------:R-:W-:Y:S01]  /*3cca0*/  ISETP.LT.AND P5, PT, R18, UR5, !P0 ;  /* 0x0000000512007c0c */ /* 0x000fe2000c7a1270 */
[----:B------:R-:W-:Y:S01]  /*3ccb0*/  ULDC UR5, c[0x0][0x22c] ;  /* 0x00008b0000057ab9 */ /* 0x000fe20000000800 */
[----:B------:R-:W3:Y:S04]  /*3ccc0*/  LDL.LU R18, [R1+0x1278] ;  /* 0x0012780001127983 */ /* 0x000ee80000300800 */
[----:B------:R-:W3:Y:S01]  /*3ccd0*/  LDL.LU R13, [R1+0x1280] ;  /* 0x00128000010d7983 */ /* 0x000ee20000300800 */
[----:B-1----:R-:W-:-:S03]  /*3cce0*/  LEA R10, P6, R12, R3, 0x2 ;  /* 0x000000030c0a7211 */ /* 0x002fc600078c10ff */
[----:B------:R-:W-:Y:S01]  /*3ccf0*/  @P3 STG.E desc[UR60][R8.64], R34 ;  /* 0x0000002208003986 */ /* 0x000fe2000c10193c */
[----:B------:R-:W-:-:S05]  /*3cd00*/  LEA.HI.X.SX32 R11, R12, R242, 0x2, P6 ;  /* 0x000000f20c0b7211 */ /* 0x000fca00030f16ff */
[----:B------:R1:W-:Y:S01]  /*3cd10*/  @P2 STG.E desc[UR60][R10.64], R15 ;  /* 0x0000000f0a002986 */ /* 0x0003e2000c10193c */
[----:B----4-:R-:W-:Y:S01]  /*3cd20*/  ISETP.LT.AND P4, PT, R24, UR5, !P0 ;  /* 0x0000000518007c0c */ /* 0x010fe2000c781270 */
[----:B------:R-:W-:Y:S02]  /*3cd30*/  ULDC UR5, c[0x0][0x22c] ;  /* 0x00008b0000057ab9 */ /* 0x000fe40000000800 */
[----:B--2---:R-:W-:Y:S01]  /*3cd40*/  ISETP.LT.AND P3, PT, R17, UR5, !P0 ;  /* 0x0000000511007c0c */ /* 0x004fe2000c761270 */
[----:B------:R-:W-:Y:S01]  /*3cd50*/  ULDC UR5, c[0x0][0x22c] ;  /* 0x00008b0000057ab9 */ /* 0x000fe20000000800 */
[----:B------:R-:W2:Y:S01]  /*3cd60*/  LDL.LU R17, [R1+0x1284] ;  /* 0x0012840001117983 */ /* 0x000ea20000300800 */
[----:B------:R-:W-:Y:S01]  /*3cd70*/  ISETP.LT.AND P2, PT, R16, UR5, !P0 ;  /* 0x0000000510007c0c */ /* 0x000fe2000c741270 */
[----:B------:R-:W-:Y:S02]  /*3cd80*/  VIADD R2, R12, UR4 ;  /* 0x000000040c027c36 */ /* 0x000fe40008000000 */
[----:B------:R-:W4:Y:S01]  /*3cd90*/  LDL.LU R16, [R1+0x128c] ;  /* 0x00128c0001107983 */ /* 0x000f220000300800 */
[----:B------:R-:W-:Y:S01]  /*3cda0*/  ULDC UR5, c[0x0][0x22c] ;  /* 0x00008b0000057ab9 */ /* 0x000fe20000000800 */
[C---:B-1----:R-:W-:Y:S01]  /*3cdb0*/  VIADD R11, R2.reuse, UR4 ;  /* 0x00000004020b7c36 */ /* 0x042fe20008000000 */
[CC--:B------:R-:W-:Y:S01]  /*3cdc0*/  LEA R8, P6, R2.reuse, R3.reuse, 0x2 ;  /* 0x0000000302087211 */ /* 0x0c0fe200078c10ff */
[----:B------:R-:W4:Y:S03]  /*3cdd0*/  LDL.LU R15, [R1+0x1294] ;  /* 0x00129400010f7983 */ /* 0x000f260000300800 */
[----:B------:R-:W-:Y:S01]  /*3cde0*/  LEA.HI.X.SX32 R9, R2, R242, 0x2, P6 ;  /* 0x000000f202097211 */ /* 0x000fe200030f16ff */
[----:B------:R-:W4:Y:S01]  /*3cdf0*/  LDL.LU R14, [R1+0x129c] ;  /* 0x00129c00010e7983 */ /* 0x000f220000300800 */
[----:B------:R-:W-:-:S02]  /*3ce00*/  LEA R10, P6, R11, R3, 0x2 ;  /* 0x000000030b0a7211 */ /* 0x000fc400078c10ff */
[C---:B------:R-:W-:Y:S01]  /*3ce10*/  IADD3 R2, R11.reuse, UR4, RZ ;  /* 0x000000040b027c10 */ /* 0x040fe2000fffe0ff */
[----:B------:R1:W-:Y:S01]  /*3ce20*/  @P1 STG.E desc[UR60][R8.64], R35 ;  /* 0x0000002308001986 */ /* 0x0003e2000c10193c */
[----:B------:R-:W-:-:S03]  /*3ce30*/  LEA.HI.X.SX32 R11, R11, R242, 0x2, P6 ;  /* 0x000000f20b0b7211 */ /* 0x000fc600030f16ff */
[C---:B------:R-:W-:Y:S02]  /*3ce40*/  VIADD R12, R2.reuse, UR4 ;  /* 0x00000004020c7c36 */ /* 0x040fe40008000000 */
[----:B------:R1:W-:Y:S02]  /*3ce50*/  @P5 STG.E desc[UR60][R10.64], R20 ;  /* 0x000000140a005986 */ /* 0x0003e4000c10193c */
[----:B-1----:R-:W-:-:S04]  /*3ce60*/  LEA R8, P6, R2, R3, 0x2 ;  /* 0x0000000302087211 */ /* 0x002fc800078c10ff */
[-C--:B------:R-:W-:Y:S01]  /*3ce70*/  LEA.HI.X.SX32 R9, R2, R242.reuse, 0x2, P6 ;  /* 0x000000f202097211 */ /* 0x080fe200030f16ff */
[C---:B------:R-:W-:Y:S01]  /*3ce80*/  VIADD R2, R12.reuse, UR4 ;  /* 0x000000040c027c36 */ /* 0x040fe20008000000 */
[CC--:B------:R-:W-:Y:S02]  /*3ce90*/  LEA R10, P6, R12.reuse, R3.reuse, 0x2 ;  /* 0x000000030c0a7211 */ /* 0x0c0fe400078c10ff */
[----:B---3--:R-:W-:Y:S01]  /*3cea0*/  ISETP.LT.AND P1, PT, R19, UR5, !P0 ;  /* 0x0000000513007c0c */ /* 0x008fe2000c721270 */
[----:B------:R-:W-:Y:S01]  /*3ceb0*/  ULDC UR5, c[0x0][0x22c] ;  /* 0x00008b0000057ab9 */ /* 0x000fe20000000800 */
[-C--:B------:R-:W-:Y:S01]  /*3cec0*/  LEA.HI.X.SX32 R11, R12, R242.reuse, 0x2, P6 ;  /* 0x000000f20c0b7211 */ /* 0x080fe200030f16ff */
[----:B------:R1:W-:Y:S01]  /*3ced0*/  @P4 STG.E desc[UR60][R8.64], R40 ;  /* 0x0000002808004986 */ /* 0x0003e2000c10193c */
[----:B------:R-:W-:Y:S01]  /*3cee0*/  ISETP.LT.AND P5, PT, R18, UR5, !P0 ;  /* 0x0000000512007c0c */ /* 0x000fe2000c7a1270 */
[----:B------:R-:W-:Y:S02]  /*3cef0*/  ULDC UR5, c[0x0][0x22c] ;  /* 0x00008b0000057ab9 */ /* 0x000fe40000000800 */
[----:B------:R-:W-:Y:S01]  /*3cf00*/  ISETP.LT.AND P4, PT, R13, UR5, !P0 ;  /* 0x000000050d007c0c */ /* 0x000fe2000c781270 */
[----:B------:R-:W-:Y:S01]  /*3cf10*/  ULDC UR5, c[0x0][0x22c] ;  /* 0x00008b0000057ab9 */ /* 0x000fe20000000800 */
[C---:B-1----:R-:W-:Y:S01]  /*3cf20*/  LEA R8, P6, R2.reuse, R3, 0x2 ;  /* 0x0000000302087211 */ /* 0x042fe200078c10ff */
[----:B------:R-:W3:Y:S03]  /*3cf30*/  LDL.LU R13, [R1+0x12a0] ;  /* 0x0012a000010d7983 */ /* 0x000ee60000300800 */
[----:B------:R-:W-:Y:S01]  /*3cf40*/  LEA.HI.X.SX32 R9, R2, R242, 0x2, P6 ;  /* 0x000000f202097211 */ /* 0x000fe200030f16ff */
[----:B------:R1:W-:Y:S04]  /*3cf50*/  @P3 STG.E desc[UR60][R10.64], R21 ;  /* 0x000000150a003986 */ /* 0x0003e8000c10193c */
[----:B------:R1:W-:Y:S01]  /*3cf60*/  @P2 STG.E desc[UR60][R8.64], R41 ;  /* 0x0000002908002986 */ /* 0x0003e2000c10193c */
[----:B--2---:R-:W-:Y:S01]  /*3cf70*/  ISETP.LT.AND P3, PT, R17, UR5, !P0 ;  /* 0x0000000511007c0c */ /* 0x004fe2000c761270 */
[----:B------:R-:W-:-:S02]  /*3cf80*/  ULDC UR5, c[0x0][0x22c] ;  /* 0x00008b0000057ab9 */ /* 0x000fc40000000800 */
[----:B------:R-:W2:Y:S01]  /*3cf90*/  LDL.LU R17, [R1+0x12a8] ;  /* 0x0012a80001117983 */ /* 0x000ea20000300800 */
[----:B----4-:R-:W-:Y:S01]  /*3cfa0*/  ISETP.LT.AND P2, PT, R16, UR5, !P0 ;  /* 0x0000000510007c0c */ /* 0x010fe2000c741270 */
[----:B-1----:R-:W-:Y:S02]  /*3cfb0*/  VIADD R11, R2, UR4 ;  /* 0x00000004020b7c36 */ /* 0x002fe40008000000 */
[----:B------:R-:W4:Y:S01]  /*3cfc0*/  LDL.LU R16, [R1+0x12b0] ;  /* 0x0012b00001107983 */ /* 0x000f220000300800 */
[----:B------:R-:W-:Y:S01]  /*3cfd0*/  ULDC UR5, c[0x0][0x22c] ;  /* 0x00008b0000057ab9 */ /* 0x000fe20000000800 */
[C---:B------:R-:W-:Y:S01]  /*3cfe0*/  VIADD R2, R11.reuse, UR4 ;  /* 0x000000040b027c36 */ /* 0x040fe20008000000 */
[----:B------:R-:W-:-:S03]  /*3cff0*/  LEA R10, P6, R11, R3, 0x2 ;  /* 0x000000030b0a7211 */ /* 0x000fc600078c10ff */
[C---:B------:R-:W-:Y:S01]  /*3d000*/  VIADD R12, R2.reuse, UR4 ;  /* 0x00000004020c7c36 */ /* 0x040fe20008000000 */
[----:B------:R-:W-:Y:S02]  /*3d010*/  LEA.HI.X.SX32 R11, R11, R242, 0x2, P6 ;  /* 0x000000f20b0b7211 */ /* 0x000fe400030f16ff */
[----:B------:R-:W-:-:S03]  /*3d020*/  LEA R8, P6, R2, R3, 0x2 ;  /* 0x0000000302087211 */ /* 0x000fc600078c10ff */
[----:B------:R1:W-:Y:S01]  /*3d030*/  @P1 STG.E desc[UR60][R10.64], R22 ;  /* 0x000000160a001986 */ /* 0x0003e2000c10193c */
[----:B------:R-:W-:Y:S01]  /*3d040*/  LEA.HI.X.SX32 R9, R2, R242, 0x2, P6 ;  /* 0x000000f202097211 */ /* 0x000fe200030f16ff */
[C---:B------:R-:W-:Y:S01]  /*3d050*/  VIADD R2, R12.reuse, UR4 ;  /* 0x000000040c027c36 */ /* 0x040fe20008000000 */
[----:B------:R-:W-:Y:S01]  /*3d060*/  ISETP.LT.AND P1, PT, R15, UR5, !P0 ;  /* 0x000000050f007c0c */ /* 0x000fe2000c721270 */
[----:B------:R-:W-:Y:S01]  /*3d070*/  ULDC UR5, c[0x0][0x22c] ;  /* 0x00008b0000057ab9 */ /* 0x000fe20000000800 */
[----:B------:R-:W4:Y:S01]  /*3d080*/  LDL.LU R15, [R1+0x12b4] ;  /* 0x0012b400010f7983 */ /* 0x000f220000300800 */
[----:B-1----:R-:W-:-:S04]  /*3d090*/  LEA R10, P6, R12, R3, 0x2 ;  /* 0x000000030c0a7211 */ /* 0x002fc800078c10ff */
[----:B------:R-:W-:Y:S01]  /*3d0a0*/  LEA.HI.X.SX32 R11, R12, R242, 0x2, P6 ;  /* 0x000000f20c0b7211 */ /* 0x000fe200030f16ff */
[----:B------:R1:W-:Y:S01]  /*3d0b0*/  @P5 STG.E desc[UR60][R8.64], R42 ;  /* 0x0000002a08005986 */ /* 0x0003e2000c10193c */
[----:B------:R-:W-:Y:S01]  /*3d0c0*/  ISETP.LT.AND P5, PT, R14, UR5, !P0 ;  /* 0x000000050e007c0c */ /* 0x000fe2000c7a1270 */
[----:B------:R-:W-:Y:S02]  /*3d0d0*/  ULDC UR5, c[0x0][0x22c] ;  /* 0x00008b0000057ab9 */ /* 0x000fe40000000800 */
[----:B------:R1:W-:Y:S04]  /*3d0e0*/  @P4 STG.E desc[UR60][R10.64], R23 ;  /* 0x000000170a004986 */ /* 0x0003e8000c10193c */
[----:B------:R-:W4:Y:S01]  /*3d0f0*/  LDL.LU R14, [R1+0x12c0] ;  /* 0x0012c000010e7983 */ /* 0x000f220000300800 */
[C---:B-1----:R-:W-:Y:S01]  /*3d100*/  LEA R8, P6, R2.reuse, R3, 0x2 ;  /* 0x0000000302087211 */ /* 0x042fe200078c10ff */
[----:B------:R-:W-:-:S03]  /*3d110*/  VIADD R11, R2, UR4 ;  /* 0x00000004020b7c36 */ /* 0x000fc60008000000 */
[-C--:B------:R-:W-:Y:S02]  /*3d120*/  LEA.HI.X.SX32 R9, R2, R242.reuse, 0x2, P6 ;  /* 0x000000f202097211 */ /* 0x080fe400030f16ff */
[----:B---3--:R-:W-:Y:S01]  /*3d130*/  ISETP.LT.AND P4, PT, R13, UR5, !P0 ;  /* 0x000000050d007c0c */ /* 0x008fe2000c781270 */
[----:B------:R-:W-:Y:S01]  /*3d140*/  ULDC UR5, c[0x0][0x22c] ;  /* 0x00008b0000057ab9 */ /* 0x000fe20000000800 */
[C---:B------:R-:W-:Y:S01]  /*3d150*/  LEA R10, P6, R11.reuse, R3, 0x2 ;  /* 0x000000030b0a7211 */ /* 0x040fe200078c10ff */
[----:B------:R-:W3:Y:S01]  /*3d160*/  LDL.LU R13, [R1+0x12c8] ;  /* 0x0012c800010d7983 */ /* 0x000ee20000300800 */
[C---:B------:R-:W-:Y:S02]  /*3d170*/  IADD3 R2, R11.reuse, UR4, RZ ;  /* 0x000000040b027c10 */ /* 0x040fe4000fffe0ff */
[----:B------:R-:W-:Y:S01]  /*3d180*/  LEA.HI.X.SX32 R11, R11, R242, 0x2, P6 ;  /* 0x000000f20b0b7211 */ /* 0x000fe200030f16ff */
[----:B------:R1:W-:Y:S04]  /*3d190*/  @P3 STG.E desc[UR60][R8.64], R43 ;  /* 0x0000002b08003986 */ /* 0x0003e8000c10193c */
[----:B------:R1:W-:Y:S01]  /*3d1a0*/  @P2 STG.E desc[UR60][R10.64], R28 ;  /* 0x0000001c0a002986 */ /* 0x0003e2000c10193c */
[----:B--2---:R-:W-:Y:S01]  /*3d1b0*/  ISETP.LT.AND P3, PT, R17, UR5, !P0 ;  /* 0x0000000511007c0c */ /* 0x004fe2000c761270 */
[----:B------:R-:W-:-:S02]  /*3d1c0*/  ULDC UR5, c[0x0][0x22c] ;  /* 0x00008b0000057ab9 */ /* 0x000fc40000000800 */
[----:B------:R-:W2:Y:S01]  /*3d1d0*/  LDL.LU R17, [R1+0x12cc] ;  /* 0x0012cc0001117983 */ /* 0x000ea20000300800 */
[----:B----4-:R-:W-:Y:S01]  /*3d1e0*/  ISETP.LT.AND P2, PT, R16, UR5, !P0 ;  /* 0x0000000510007c0c */ /* 0x010fe2000c741270 */
[C---:B------:R-:W-:Y:S02]  /*3d1f0*/  VIADD R12, R2.reuse, UR4 ;  /* 0x00000004020c7c36 */ /* 0x040fe40008000000 */
[----:B------:R-:W4:Y:S01]  /*3d200*/  LDL.LU R16, [R1+0x12d0] ;  /* 0x0012d00001107983 */ /* 0x000f220000300800 */
[----:B-1----:R-:W-:Y:S01]  /*3d210*/  LEA R8, P6, R2, R3, 0x2 ;  /* 0x0000000302087211 */ /* 0x002fe200078c10ff */
[----:B------:R-:W-:-:S03]  /*3d220*/  ULDC UR5, c[0x0][0x22c] ;  /* 0x00008b0000057ab9 */ /* 0x000fc60000000800 */
[----:B------:R-:W-:Y:S02]  /*3d230*/  LEA.HI.X.SX32 R9, R2, R242, 0x2, P6 ;  /* 0x000000f202097211 */ /* 0x000fe400030f16ff */
[C---:B------:R-:W-:Y:S01]  /*3d240*/  LEA R10, P6, R12.reuse, R3, 0x2 ;  /* 0x000000030c0a7211 */ /* 0x040fe200078c10ff */
[----:B------:R-:W-:-:S03]  /*3d250*/  VIADD R2, R12, UR4 ;  /* 0x000000040c027c36 */ /* 0x000fc60008000000 */
[----:B------:R-:W-:Y:S01]  /*3d260*/  LEA.HI.X.SX32 R11, R12, R242, 0x2, P6 ;  /* 0x000000f20c0b7211 */ /* 0x000fe200030f16ff */
[----:B------:R1:W-:Y:S04]  /*3d270*/  @P1 STG.E desc[UR60][R8.64], R48 ;  /* 0x0000003008001986 */ /* 0x0003e8000c10193c */
[----:B------:R1:W-:Y:S01]  /*3d280*/  @P5 STG.E desc[UR60][R10.64], R29 ;  /* 0x0000001d0a005986 */ /* 0x0003e2000c10193c */
[----:B------:R-:W-:Y:S01]  /*3d290*/  ISETP.LT.AND P1, PT, R15, UR5, !P0 ;  /* 0x000000050f007c0c */ /* 0x000fe2000c721270 */
[----:B------:R-:W-:Y:S02]  /*3d2a0*/  ULDC UR5, c[0x0][0x22c] ;  /* 0x00008b0000057ab9 */ /* 0x000fe40000000800 */
[----:B------:R-:W4:Y:S01]  /*3d2b0*/  LDL.LU R15, [R1+0x12d8] ;  /* 0x0012d800010f7983 */ /* 0x000f220000300800 */
[C---:B-1----:R-:W-:Y:S01]  /*3d2c0*/  LEA R8, P6, R2.reuse, R3, 0x2 ;  /* 0x0000000302087211 */ /* 0x042fe200078c10ff */
[----:B------:R-:W-:-:S03]  /*3d2d0*/  VIADD R11, R2, UR4 ;  /* 0x00000004020b7c36 */ /* 0x000fc60008000000 */
[----:B------:R-:W-:Y:S01]  /*3d2e0*/  LEA.HI.X.SX32 R9, R2, R242, 0x2, P6 ;  /* 0x000000f202097211 */ /* 0x000fe200030f16ff */
[C---:B------:R-:W-:Y:S01]  /*3d2f0*/  VIADD R2, R11.reuse, UR4 ;  /* 0x000000040b027c36 */ /* 0x040fe20008000000 */
[----:B------:R-:W-:-:S03]  /*3d300*/  LEA R10, P6, R11, R3, 0x2 ;  /* 0x000000030b0a7211 */ /* 0x000fc600078c10ff */
[----:B------:R1:W-:Y:S01]  /*3d310*/  @P4 STG.E desc[UR60][R8.64], R49 ;  /* 0x0000003108004986 */ /* 0x0003e2000c10193c */
[----:B------:R-:W-:Y:S01]  /*3d320*/  ISETP.LT.AND P5, PT, R14, UR5, !P0 ;  /* 0x000000050e007c0c */ /* 0x000fe2000c7a1270 */
[----:B------:R-:W-:Y:S02]  /*3d330*/  ULDC UR5, c[0x0][0x22c] ;  /* 0x00008b0000057ab9 */ /* 0x000fe40000000800 */
[----:B------:R-:W4:Y:S01]  /*3d340*/  LDL.LU R14, [R1+0x12e4] ;  /* 0x0012e400010e7983 */ /* 0x000f220000300800 */
[-C--:B------:R-:W-:Y:S02]  /*3d350*/  LEA.HI.X.SX32 R11, R11, R242.reuse, 0x2, P6 ;  /* 0x000000f20b0b7211 */ /* 0x080fe400030f16ff */
[C---:B-1----:R-:W-:Y:S02]  /*3d360*/  LEA R8, P6, R2.reuse, R3, 0x2 ;  /* 0x0000000302087211 */ /* 0x042fe400078c10ff */
[----:B---3--:R-:W-:Y:S01]  /*3d370*/  ISETP.LT.AND P4, PT, R13, UR5, !P0 ;  /* 0x000000050d007c0c */ /* 0x008fe2000c781270 */
[----:B------:R-:W-:Y:S01]  /*3d380*/  ULDC UR5, c[0x0][0x22c] ;  /* 0x00008b0000057ab9 */ /* 0x000fe20000000800 */
[----:B------:R-:W3:Y:S01]  /*3d390*/  LDL.LU R13, [R1+0x12ec] ;  /* 0x0012ec00010d7983 */ /* 0x000ee20000300800 */
[----:B------:R-:W-:-:S03]  /*3d3a0*/  LEA.HI.X.SX32 R9, R2, R242, 0x2, P6 ;  /* 0x000000f202097211 */ /* 0x000fc600030f16ff */
[----:B------:R1:W-:Y:S04]  /*3d3b0*/  @P3 STG.E desc[UR60][R10.64], R30 ;  /* 0x0000001e0a003986 */ /* 0x0003e8000c10193c */
[----:B------:R1:W-:Y:S01]  /*3d3c0*/  @P2 STG.E desc[UR60][R8.64], R50 ;  /* 0x0000003208002986 */ /* 0x0003e2000c10193c */
[----:B--2---:R-:W-:Y:S01]  /*3d3d0*/  ISETP.LT.AND P3, PT, R17, UR5, !P0 ;  /* 0x0000000511007c0c */ /* 0x004fe2000c761270 */
[----:B------:R-:W-:Y:S02]  /*3d3e0*/  ULDC UR5, c[0x0][0x22c] ;  /* 0x00008b0000057ab9 */ /* 0x000fe40000000800 */
[----:B------:R-:W2:Y:S01]  /*3d3f0*/  LDL.LU R17, [R1+0x12f0] ;  /* 0x0012f00001117983 */ /* 0x000ea20000300800 */
[----:B----4-:R-:W-:Y:S01]  /*3d400*/  ISETP.LT.AND P2, PT, R16, UR5, !P0 ;  /* 0x0000000510007c0c */ /* 0x010fe2000c741270 */
[----:B------:R-:W-:-:S02]  /*3d410*/  VIADD R12, R2, UR4 ;  /* 0x00000004020c7c36 */ /* 0x000fc40008000000 */
[----:B------:R-:W4:Y:S01]  /*3d420*/  LDL.LU R16, [R1+0x12f4] ;  /* 0x0012f40001107983 */ /* 0x000f220000300800 */
[----:B------:R-:W-:Y:S02]  /*3d430*/  ULDC UR5, c[0x0][0x22c] ;  /* 0x00008b0000057ab9 */ /* 0x000fe40000000800 */
[C---:B-1----:R-:W-:Y:S01]  /*3d440*/  LEA R10, P6, R12.reuse, R3, 0x2 ;  /* 0x000000030c0a7211 */ /* 0x042fe200078c10ff */
[----:B------:R-:W-:-:S03]  /*3d450*/  VIADD R2, R12, UR4 ;  /* 0x000000040c027c36 */ /* 0x000fc60008000000 */
[----:B------:R-:W-:Y:S02]  /*3d460*/  LEA.HI.X.SX32 R11, R12, R242, 0x2, P6 ;  /* 0x000000f20c0b7211 */ /* 0x000fe400030f16ff */
[----:B------:R-:W-:-:S03]  /*3d470*/  LEA R8, P6, R2, R3, 0x2 ;  /* 0x0000000302087211 */ /* 0x000fc600078c10ff */
[----:B------:R1:W-:Y:S01]  /*3d480*/  @P1 STG.E desc[UR60][R10.64], R31 ;  /* 0x0000001f0a001986 */ /* 0x0003e2000c10193c */
[C---:B------:R-:W-:Y:S01]  /*3d490*/  LEA.HI.X.SX32 R9, R2.reuse, R242, 0x2, P6 ;  /* 0x000000f202097211 */ /* 0x040fe200030f16ff */
[----:B-1----:R-:W-:Y:S01]  /*3d4a0*/  VIADD R11, R2, UR4 ;  /* 0x00000004020b7c36 */ /* 0x002fe20008000000 */
[----:B------:R-:W-:-:S03]  /*3d4b0*/  ISETP.LT.AND P1, PT, R15, UR5, !P0 ;  /* 0x000000050f007c0c */ /* 0x000fc6000c721270 */
[----:B------:R1:W-:Y:S01]  /*3d4c0*/  @P5 STG.E desc[UR60][R8.64], R51 ;  /* 0x0000003308005986 */ /* 0x0003e2000c10193c */
[----:B------:R-:W-:Y:S01]  /*3d4d0*/  ULDC UR5, c[0x0][0x22c] ;  /* 0x00008b0000057ab9 */ /* 0x000fe20000000800 */
[C---:B------:R-:W-:Y:S02]  /*3d4e0*/  LEA R10, P6, R11.reuse, R3, 0x2 ;  /* 0x000000030b0a7211 */ /* 0x040fe400078c10ff */
[----:B------:R-:W4:Y:S01]  /*3d4f0*/  LDL.LU R15, [R1+0x12fc] ;  /* 0x0012fc00010f7983 */ /* 0x000f220000300800 */
[C---:B------:R-:W-:Y:S02]  /*3d500*/  IADD3 R2, R11.reuse, UR4, RZ ;  /* 0x000000040b027c10 */ /* 0x040fe4000fffe0ff */
[----:B------:R-:W-:-:S03]  /*3d510*/  LEA.HI.X.SX32 R11, R11, R242, 0x2, P6 ;  /* 0x000000f20b0b7211 */ /* 0x000fc600030f16ff */
[C---:B------:R-:W-:Y:S01]  /*3d520*/  VIADD R12, R2.reuse, UR4 ;  /* 0x00000004020c7c36 */ /* 0x040fe20008000000 */
[----:B-1----:R-:W-:Y:S02]  /*3d530*/  LEA R8, P6, R2, R3, 0x2 ;  /* 0x0000000302087211 */ /* 0x002fe400078c10ff */
[----:B------:R-:W-:Y:S01]  /*3d540*/  ISETP.LT.AND P5, PT, R14, UR5, !P0 ;  /* 0x000000050e007c0c */ /* 0x000fe2000c7a1270 */
[----:B------:R-:W-:Y:S01]  /*3d550*/  ULDC UR5, c[0x0][0x22c] ;  /* 0x00008b0000057ab9 */ /* 0x000fe20000000800 */
[----:B------:R-:W4:Y:S01]  /*3d560*/  LDL.LU R14, [R1+0x1308] ;  /* 0x00130800010e7983 */ /* 0x000f220000300800 */
[----:B------:R-:W-:-:S03]  /*3d570*/  LEA.HI.X.SX32 R9, R2, R242, 0x2, P6 ;  /* 0x000000f202097211 */ /* 0x000fc600030f16ff */
[----:B------:R1:W-:Y:S01]  /*3d580*/  @P4 STG.E desc[UR60][R10.64], R36 ;  /* 0x000000240a004986 */ /* 0x0003e2000c10193c */
[----:B---3--:R-:W-:Y:S01]  /*3d590*/  ISETP.LT.AND P4, PT, R13, UR5, !P0 ;  /* 0x000000050d007c0c */ /* 0x008fe2000c781270 */
[----:B------:R-:W-:Y:S02]  /*3d5a0*/  ULDC UR5, c[0x0][0x22c] ;  /* 0x00008b0000057ab9 */ /* 0x000fe40000000800 */
[----:B------:R-:W3:Y:S01]  /*3d5b0*/  LDL.LU R13, [R1+0x130c] ;  /* 0x00130c00010d7983 */ /* 0x000ee20000300800 */
[----:B-1----:R-:W-:-:S03]  /*3d5c0*/  LEA R10, P6, R12, R3, 0x2 ;  /* 0x000000030c0a7211 */ /* 0x002fc600078c10ff */
[----:B------:R-:W-:Y:S01]  /*3d5d0*/  @P3 STG.E desc[UR60][R8.64], R56 ;  /* 0x0000003808003986 */ /* 0x000fe2000c10193c */
[----:B------:R-:W-:-:S05]  /*3d5e0*/  LEA.HI.X.SX32 R11, R12, R242, 0x2, P6 ;  /* 0x000000f20c0b7211 */ /* 0x000fca00030f16ff */
[----:B------:R1:W-:Y:S01]  /*3d5f0*/  @P2 STG.E desc[UR60][R10.64], R37 ;  /* 0x000000250a002986 */ /* 0x0003e2000c10193c */
[----:B--2---:R-:W-:Y:S01]  /*3d600*/  ISETP.LT.AND P3, PT, R17, UR5, !P0 ;  /* 0x0000000511007c0c */ /* 0x004fe2000c761270 */
[----:B------:R-:W-:Y:S02]  /*3d610*/  ULDC UR5, c[0x0][0x22c] ;  /* 0x00008b0000057ab9 */ /* 0x000fe40000000800 */
[----:B------:R-:W2:Y:S01]  /*3d620*/  LDL.LU R17, [R1+0x1314] ;  /* 0x0013140001117983 */ /* 0x000ea20000300800 */
[----:B----4-:R-:W-:Y:S01]  /*3d630*/  ISETP.LT.AND P2, PT, R16, UR5, !P0 ;  /* 0x0000000510007c0c */ /* 0x010fe2000c741270 */
[----:B------:R-:W-:Y:S02]  /*3d640*/  VIADD R2, R12, UR4 ;  /* 0x000000040c027c36 */ /* 0x000fe40008000000 */
[----:B------:R-:W4:Y:S01]  /*3d650*/  LDL.LU R16, [R1+0x131c] ;  /* 0x00131c0001107983 */ /* 0x000f220000300800 */
[----:B------:R-:W-:Y:S01]  /*3d660*/  ULDC UR5, c[0x0][0x22c] ;  /* 0x00008b0000057ab9 */ /* 0x000fe20000000800 */
[C---:B-1----:R-:W-:Y:S01]  /*3d670*/  VIADD R11, R2.reuse, UR4 ;  /* 0x00000004020b7c36 */ /* 0x042fe20008000000 */
[----:B------:R-:W-:-:S04]  /*3d680*/  LEA R8, P6, R2, R3, 0x2 ;  /* 0x0000000302087211 */ /* 0x000fc800078c10ff */
[----:B------:R-:W-:Y:S01]  /*3d690*/  LEA.HI.X.SX32 R9, R2, R242, 0x2, P6 ;  /* 0x000000f202097211 */ /* 0x000fe200030f16ff */
[C---:B------:R-:W-:Y:S01]  /*3d6a0*/  VIADD R2, R11.reuse, UR4 ;  /* 0x000000040b027c36 */ /* 0x040fe20008000000 */
[----:B------:R-:W-:-:S03]  /*3d6b0*/  LEA R10, P6, R11, R3, 0x2 ;  /* 0x000000030b0a7211 */ /* 0x000fc600078c10ff */
[----:B------:R1:W-:Y:S01]  /*3d6c0*/  @P1 STG.E desc[UR60][R8.64], R57 ;  /* 0x0000003908001986 */ /* 0x0003e2000c10193c */
[----:B------:R-:W-:Y:S01]  /*3d6d0*/  LEA.HI.X.SX32 R11, R11, R242, 0x2, P6 ;  /* 0x000000f20b0b7211 */ /* 0x000fe200030f16ff */
[----:B------:R-:W-:-:S04]  /*3d6e0*/  VIADD R12, R2, UR4 ;  /* 0x00000004020c7c36 */ /* 0x000fc80008000000 */
[----:B------:R1:W-:Y:S02]  /*3d6f0*/  @P5 STG.E desc[UR60][R10.64], R38 ;  /* 0x000000260a005986 */ /* 0x0003e4000c10193c */
[CC--:B-1----:R-:W-:Y:S02]  /*3d700*/  LEA R8, P6, R2.reuse, R3.reuse, 0x2 ;  /* 0x0000000302087211 */ /* 0x0c2fe400078c10ff */
[----:B------:R-:W-:Y:S01]  /*3d710*/  ISETP.LT.AND P1, PT, R15, UR5, !P0 ;  /* 0x000000050f007c0c */ /* 0x000fe2000c721270 */
[----:B------:R-:W-:Y:S01]  /*3d720*/  ULDC UR5, c[0x0][0x22c] ;  /* 0x00008b0000057ab9 */ /* 0x000fe20000000800 */
[-C--:B------:R-:W-:Y:S01]  /*3d730*/  LEA.HI.X.SX32 R9, R2, R242.reuse, 0x2, P6 ;  /* 0x000000f202097211 */ /* 0x080fe200030f16ff */
[----:B------:R-:W4:Y:S01]  /*3d740*/  LDL.LU R15, [R1+0x1320] ;  /* 0x00132000010f7983 */ /* 0x000f220000300800 */
[C---:B------:R-:W-:Y:S01]  /*3d750*/  LEA R10, P6, R12.reuse, R3, 0x2 ;  /* 0x000000030c0a7211 */ /* 0x040fe200078c10ff */
[C---:B------:R-:W-:Y:S02]  /*3d760*/  VIADD R2, R12.reuse, UR4 ;  /* 0x000000040c027c36 */ /* 0x040fe40008000000 */
[----:B------:R1:W-:Y:S01]  /*3d770*/  @P4 STG.E desc[UR60][R8.64], R58 ;  /* 0x0000003a08004986 */ /* 0x0003e2000c10193c */
[----:B------:R-:W-:-:S02]  /*3d780*/  LEA.HI.X.SX32 R11, R12, R242, 0x2, P6 ;  /* 0x000000f20c0b7211 */ /* 0x000fc400030f16ff */
[----:B------:R-:W-:Y:S01]  /*3d790*/  ISETP.LT.AND P5, PT, R14, UR5, !P0 ;  /* 0x000000050e007c0c */ /* 0x000fe2000c7a1270 */
[----:B------:R-:W-:Y:S01]  /*3d7a0*/  ULDC UR5, c[0x0][0x22c] ;  /* 0x00008b0000057ab9 */ /* 0x000fe20000000800 */
[----:B------:R-:W4:Y:S01]  /*3d7b0*/  LDL.LU R14, [R1+0x1328] ;  /* 0x00132800010e7983 */ /* 0x000f220000300800 */
        /* <DEDUP_REMOVED lines=11> */
[----:B-1----:R-:W-:-:S02]  /*3d870*/  VIADD R11, R2, UR4 ;  /* 0x00000004020b7c36 */ /* 0x002fc40008000000 */
[----:B------:R-:W4:Y:S01]  /*3d880*/  LDL.LU R16, [R1+0x133c] ;  /* 0x00133c0001107983 */ /* 0x000f220000300800 */
[----:B------:R-:W-:Y:S02]  /*3d890*/  ULDC UR5, c[0x0][0x22c] ;  /* 0x00008b0000057ab9 */ /* 0x000fe40000000800 */
[CC--:B------:R-:W-:Y:S02]  /*3d8a0*/  LEA R10, P6, R11.reuse, R3.reuse, 0x2 ;  /* 0x000000030b0a7211 */ /* 0x0c0fe400078c10ff */
[C---:B------:R-:W-:Y:S02]  /*3d8b0*/  IADD3 R2, R11.reuse, UR4, RZ ;  /* 0x000000040b027c10 */ /* 0x040fe4000fffe0ff */
[----:B------:R-:W-:Y:S02]  /*3d8c0*/  LEA.HI.X.SX32 R11, R11, R242, 0x2, P6 ;  /* 0x000000f20b0b7211 */ /* 0x000fe400030f16ff */
[C---:B------:R-:W-:Y:S01]  /*3d8d0*/  LEA R8, P6, R2.reuse, R3, 0x2 ;  /* 0x0000000302087211 */ /* 0x040fe200078c10ff */
[----:B------:R-:W-:-:S02]  /*3d8e0*/  VIADD R12, R2, UR4 ;  /* 0x00000004020c7c36 */ /* 0x000fc40008000000 */
[----:B------:R1:W-:Y:S01]  /*3d8f0*/  @P1 STG.E desc[UR60][R10.64], R44 ;  /* 0x0000002c0a001986 */ /* 0x0003e2000c10193c */
[----:B------:R-:W-:Y:S01]  /*3d900*/  LEA.HI.X.SX32 R9, R2, R242, 0x2, P6 ;  /* 0x000000f202097211 */ /* 0x000fe200030f16ff */
[C---:B------:R-:W-:Y:S01]  /*3d910*/  VIADD R2, R12.reuse, UR4 ;  /* 0x000000040c027c36 */ /* 0x040fe20008000000 */
[----:B-1----:R-:W-:-:S04]  /*3d920*/  LEA R10, P6, R12, R3, 0x2 ;  /* 0x000000030c0a7211 */ /* 0x002fc800078c10ff */
[----:B------:R-:W-:Y:S01]  /*3d930*/  LEA.HI.X.SX32 R11, R12, R242, 0x2, P6 ;  /* 0x000000f20c0b7211 */ /* 0x000fe200030f16ff */
[----:B------:R1:W-:Y:S01]  /*3d940*/  @P5 STG.E desc[UR60][R8.64], R60 ;  /* 0x0000003c08005986 */ /* 0x0003e2000c10193c */
[----:B------:R-:W-:Y:S01]  /*3d950*/  ISETP.LT.AND P1, PT, R15, UR5, !P0 ;  /* 0x000000050f007c0c */ /* 0x000fe2000c721270 */
[----:B------:R-:W-:Y:S02]  /*3d960*/  ULDC UR5, c[0x0][0x22c] ;  /* 0x00008b0000057ab9 */ /* 0x000fe40000000800 */
[----:B------:R3:W-:Y:S04]  /*3d970*/  @P4 STG.E desc[UR60][R10.64], R45 ;  /* 0x0000002d0a004986 */ /* 0x0007e8000c10193c */
[----:B------:R-:W4:Y:S01]  /*3d980*/  LDL.LU R15, [R1+0x1344] ;  /* 0x00134400010f7983 */ /* 0x000f220000300800 */
[----:B-1----:R-:W-:-:S02]  /*3d990*/  LEA R8, P6, R2, R3, 0x2 ;  /* 0x0000000302087211 */ /* 0x002fc400078c10ff */
[----:B------:R-:W-:Y:S01]  /*3d9a0*/  ISETP.LT.AND P5, PT, R14, UR5, !P0 ;  /* 0x000000050e007c0c */ /* 0x000fe2000c7a1270 */
[----:B------:R-:W-:Y:S01]  /*3d9b0*/  ULDC UR5, c[0x0][0x22c] ;  /* 0x00008b0000057ab9 */ /* 0x000fe20000000800 */
[C---:B---3--:R-:W-:Y:S01]  /*3d9c0*/  VIADD R11, R2.reuse, UR4 ;  /* 0x00000004020b7c36 */ /* 0x048fe20008000000 */
[----:B------:R-:W3:Y:S01]  /*3d9d0*/  LDL.LU R14, [R1+0x134c] ;  /* 0x00134c00010e7983 */ /* 0x000ee20000300800 */
[----:B------:R-:W-:Y:S02]  /*3d9e0*/  LEA.HI.X.SX32 R9, R2, R242, 0x2, P6 ;  /* 0x000000f202097211 */ /* 0x000fe400030f16ff */
[----:B------:R-:W-:Y:S01]  /*3d9f0*/  ISETP.LT.AND P4, PT, R13, UR5, !P0 ;  /* 0x000000050d007c0c */ /* 0x000fe2000c781270 */
[C---:B------:R-:W-:Y:S01]  /*3da00*/  VIADD R2, R11.reuse, UR4 ;  /* 0x000000040b027c36 */ /* 0x040fe20008000000 */
[----:B------:R-:W-:Y:S01]  /*3da10*/  LEA R10, P6, R11, R3, 0x2 ;  /* 0x000000030b0a7211 */ /* 0x000fe200078c10ff */
[----:B------:R-:W3:Y:S01]  /*3da20*/  LDL.LU R13, [R1+0x1354] ;  /* 0x00135400010d7983 */ /* 0x000ee20000300800 */
[----:B------:R-:W-:-:S02]  /*3da30*/  ULDC UR5, c[0x0][0x22c] ;  /* 0x00008b0000057ab9 */ /* 0x000fc40000000800 */
[----:B------:R-:W-:Y:S01]  /*3da40*/  LEA.HI.X.SX32 R11, R11, R242, 0x2, P6 ;  /* 0x000000f20b0b7211 */ /* 0x000fe200030f16ff */
        /* <DEDUP_REMOVED lines=15> */
[----:B------:R1:W-:Y:S02]  /*3db40*/  @P5 STG.E desc[UR60][R10.64], R47 ;  /* 0x0000002f0a005986 */ /* 0x0003e4000c10193c */
[C---:B-1----:R-:W-:Y:S01]  /*3db50*/  LEA R8, P6, R2.reuse, R3, 0x2 ;  /* 0x0000000302087211 */ /* 0x042fe200078c10ff */
[----:B------:R-:W-:-:S03]  /*3db60*/  VIADD R11, R2, UR4 ;  /* 0x00000004020b7c36 */ /* 0x000fc60008000000 */
[-C--:B------:R-:W-:Y:S02]  /*3db70*/  LEA.HI.X.SX32 R9, R2, R242.reuse, 0x2, P6 ;  /* 0x000000f202097211 */ /* 0x080fe400030f16ff */
[----:B------:R-:W-:Y:S02]  /*3db80*/  LEA R10, P6, R11, R3, 0x2 ;  /* 0x000000030b0a7211 */ /* 0x000fe400078c10ff */
[----:B------:R-:W-:Y:S01]  /*3db90*/  ISETP.LT.AND P1, PT, R15, UR5, !P0 ;  /* 0x000000050f007c0c */ /* 0x000fe2000c721270 */
[----:B------:R-:W-:Y:S01]  /*3dba0*/  ULDC UR5, c[0x0][0x22c] ;  /* 0x00008b0000057ab9 */ /* 0x000fe20000000800 */
[----:B------:R-:W4:Y:S01]  /*3dbb0*/  LDL.LU R15, [R1+0x1364] ;  /* 0x00136400010f7983 */ /* 0x000f220000300800 */
[C---:B------:R-:W-:Y:S02]  /*3dbc0*/  IADD3 R2, R11.reuse, UR4, RZ ;  /* 0x000000040b027c10 */ /* 0x040fe4000fffe0ff */
[----:B------:R-:W-:Y:S01]  /*3dbd0*/  LEA.HI.X.SX32 R11, R11, R242, 0x2, P6 ;  /* 0x000000f20b0b7211 */ /* 0x000fe200030f16ff */
[----:B------:R1:W-:Y:S01]  /*3dbe0*/  @P4 STG.E desc[UR60][R8.64], R63 ;  /* 0x0000003f08004986 */ /* 0x0003e2000c10193c */
[----:B---3--:R-:W-:Y:S01]  /*3dbf0*/  ISETP.LT.AND P5, PT, R14, UR5, !P0 ;  /* 0x000000050e007c0c */ /* 0x008fe2000c7a1270 */
[----:B------:R-:W-:-:S02]  /*3dc00*/  ULDC UR5, c[0x0][0x22c] ;  /* 0x00008b0000057ab9 */ /* 0x000fc40000000800 */
[----:B------:R-:W3:Y:S01]  /*3dc10*/  LDL.LU R14, [R1+0x1374] ;  /* 0x00137400010e7983 */ /* 0x000ee20000300800 */
        /* <DEDUP_REMOVED lines=11> */
[----:B------:R-:W-:Y:S02]  /*3dcd0*/  VIADD R12, R2, UR4 ;  /* 0x00000004020c7c36 */ /* 0x000fe40008000000 */
        /* <DEDUP_REMOVED lines=8> */
[----:B-1----:R-:W-:-:S04]  /*3dd60*/  VIADD R11, R2, UR4 ;  /* 0x00000004020b7c36 */ /* 0x002fc80008000000 */
[C---:B------:R-:W-:Y:S01]  /*3dd70*/  VIADD R2, R11.reuse, UR4 ;  /* 0x000000040b027c36 */ /* 0x040fe20008000000 */
[CC--:B------:R-:W-:Y:S01]  /*3dd80*/  LEA R10, P6, R11.reuse, R3.reuse, 0x2 ;  /* 0x000000030b0a7211 */ /* 0x0c0fe200078c10ff */
[----:B------:R1:W-:Y:S02]  /*3dd90*/  @P5 STG.E desc[UR60][R8.64], R65 ;  /* 0x0000004108005986 */ /* 0x0003e4000c10193c */
[C---:B------:R-:W-:Y:S01]  /*3dda0*/  VIADD R12, R2.reuse, UR4 ;  /* 0x00000004020c7c36 */ /* 0x040fe20008000000 */
[----:B------:R-:W-:Y:S02]  /*3ddb0*/  LEA.HI.X.SX32 R11, R11, R242, 0x2, P6 ;  /* 0x000000f20b0b7211 */ /* 0x000fe400030f16ff */
[----:B------:R-:W-:Y:S01]  /*3ddc0*/  ISETP.LT.AND P1, PT, R15, UR5, !P0 ;  /* 0x000000050f007c0c */ /* 0x000fe2000c721270 */
[----:B------:R-:W-:Y:S01]  /*3ddd0*/  ULDC UR5, c[0x0][0x22c] ;  /* 0x00008b0000057ab9 */ /* 0x000fe20000000800 */
[----:B------:R-:W4:Y:S01]  /*3dde0*/  LDL.LU R15, [R1+0x1388] ;  /* 0x00138800010f7983 */ /* 0x000f220000300800 */
[----:B-1----:R-:W-:-:S02]  /*3ddf0*/  LEA R8, P6, R2, R3, 0x2 ;  /* 0x0000000302087211 */ /* 0x002fc400078c10ff */
[----:B---3--:R-:W-:Y:S01]  /*3de00*/  ISETP.LT.AND P5, PT, R14, UR5, !P0 ;  /* 0x000000050e007c0c */ /* 0x008fe2000c7a1270 */
[----:B------:R-:W-:Y:S01]  /*3de10*/  ULDC UR5, c[0x0][0x22c] ;  /* 0x00008b0000057ab9 */ /* 0x000fe20000000800 */
[----:B------:R-:W3:Y:S01]  /*3de20*/  LDL.LU R14, [R1+0x139c] ;  /* 0x00139c00010e7983 */ /* 0x000ee20000300800 */
[----:B------:R-:W-:-:S03]  /*3de30*/  LEA.HI.X.SX32 R9, R2, R242, 0x2, P6 ;  /* 0x000000f202097211 */ /* 0x000fc600030f16ff */
[----:B------:R1:W-:Y:S01]  /*3de40*/  @P4 STG.E desc[UR60][R10.64], R54 ;  /* 0x000000360a004986 */ /* 0x0003e2000c10193c */
[----:B------:R-:W-:Y:S01]  /*3de50*/  ISETP.LT.AND P4, PT, R13, UR5, !P0 ;  /* 0x000000050d007c0c */ /* 0x000fe2000c781270 */
        /* <DEDUP_REMOVED lines=15> */
[-C--:B------:R-:W-:Y:S02]  /*3df50*/  LEA.HI.X.SX32 R9, R2, R242.reuse, 0x2, P6 ;  /* 0x000000f202097211 */ /* 0x080fe400030f16ff */
[C---:B------:R-:W-:Y:S02]  /*3df60*/  LEA R10, P6, R11.reuse, R3, 0x2 ;  /* 0x000000030b0a7211 */ /* 0x040fe400078c10ff */
        /* <DEDUP_REMOVED lines=8> */
[C---:B------:R-:W-:Y:S02]  /*3dff0*/  LEA R10, P6, R12.reuse, R3, 0x2 ;  /* 0x000000030c0a7211 */ /* 0x040fe400078c10ff */
        /* <DEDUP_REMOVED lines=30> */
[----:B-1----:R-:W-:-:S04]  /*3e1e0*/  LEA R10, P6, R12, R3, 0x2 ;  /* 0x000000030c0a7211 */ /* 0x002fc800078c10ff */
[-C--:B------:R-:W-:Y:S01]  /*3e1f0*/  LEA.HI.X.SX32 R11, R12, R242.reuse, 0x2, P6 ;  /* 0x000000f20c0b7211 */ /* 0x080fe200030f16ff */
[----:B------:R1:W-:Y:S04]  /*3e200*/  @P5 STG.E desc[UR60][R8.64], R70 ;  /* 0x0000004608005986 */ /* 0x0003e8000c10193c */
[----:B------:R3:W-:Y:S01]  /*3e210*/  @P4 STG.E desc[UR60][R10.64], R155 ;  /* 0x0000009b0a004986 */ /* 0x0007e2000c10193c */
[----:B------:R-:W-:Y:S01]  /*3e220*/  ISETP.LT.AND P1, PT, R15, UR5, !P0 ;  /* 0x000000050f007c0c */ /* 0x000fe2000c721270 */
[----:B------:R-:W-:Y:S02]  /*3e230*/  ULDC UR5, c[0x0][0x22c] ;  /* 0x00008b0000057ab9 */ /* 0x000fe40000000800 */
[----:B------:R-:W4:Y:S01]  /*3e240*/  LDL.LU R15, [R1+0x13c8] ;  /* 0x0013c800010f7983 */ /* 0x000f220000300800 */
[C---:B-1----:R-:W-:Y:S01]  /*3e250*/  LEA R8, P6, R2.reuse, R3, 0x2 ;  /* 0x0000000302087211 */ /* 0x042fe200078c10ff */
[----:B---3--:R-:W-:Y:S01]  /*3e260*/  VIADD R11, R2, UR4 ;  /* 0x00000004020b7c36 */ /* 0x008fe20008000000 */
[----:B------:R-:W-:Y:S01]  /*3e270*/  ISETP.LT.AND P5, PT, R14, UR5, !P0 ;  /* 0x000000050e007c0c */ /* 0x000fe2000c7a1270 */
[----:B------:R-:W-:Y:S01]  /*3e280*/  ULDC UR5, c[0x0][0x22c] ;  /* 0x00008b0000057ab9 */ /* 0x000fe20000000800 */
[----:B------:R-:W3:Y:S01]  /*3e290*/  LDL.LU R14, [R1+0x13d8] ;  /* 0x0013d800010e7983 */ /* 0x000ee20000300800 */
[----:B------:R-:W-:-:S02]  /*3e2a0*/  LEA.HI.X.SX32 R9, R2, R242, 0x2, P6 ;  /* 0x000000f202097211 */ /* 0x000fc400030f16ff */
[----:B------:R-:W-:Y:S02]  /*3e2b0*/  LEA R10, P6, R11, R3, 0x2 ;  /* 0x000000030b0a7211 */ /* 0x000fe400078c10ff */
[----:B------:R-:W-:Y:S01]  /*3e2c0*/  ISETP.LT.AND P4, PT, R13, UR5, !P0 ;  /* 0x000000050d007c0c */ /* 0x000fe2000c781270 */
[----:B------:R-:W-:Y:S01]  /*3e2d0*/  ULDC UR5, c[0x0][0x22c] ;  /* 0x00008b0000057ab9 */ /* 0x000fe20000000800 */
        /* <DEDUP_REMOVED lines=21> */
[-C--:B------:R-:W-:Y:S01]  /*3e430*/  LEA.HI.X.SX32 R9, R2, R242.reuse, 0x2, P6 ;  /* 0x000000f202097211 */ /* 0x080fe200030f16ff */
[C---:B------:R-:W-:Y:S01]  /*3e440*/  VIADD R2, R11.reuse, UR4 ;  /* 0x000000040b027c36 */ /* 0x040fe20008000000 */
[----:B------:R-:W-:Y:S02]  /*3e450*/  LEA R10, P6, R11, R3, 0x2 ;  /* 0x000000030b0a7211 */ /* 0x000fe400078c10ff */
        /* <DEDUP_REMOVED lines=29> */
[----:B------:R1:W-:Y:S01]  /*3e630*/  @P5 STG.E desc[UR60][R8.64], R75 ;  /* 0x0000004b08005986 */ /* 0x0003e2000c10193c */
[CC--:B------:R-:W-:Y:S02]  /*3e640*/  LEA R10, P6, R11.reuse, R3.reuse, 0x2 ;  /* 0x000000030b0a7211 */ /* 0x0c0fe400078c10ff */
[C---:B------:R-:W-:Y:S02]  /*3e650*/  IADD3 R2, R11.reuse, UR4, RZ ;  /* 0x000000040b027c10 */ /* 0x040fe4000fffe0ff */
[----:B------:R-:W-:Y:S02]  /*3e660*/  LEA.HI.X.SX32 R11, R11, R242, 0x2, P6 ;  /* 0x000000f20b0b7211 */ /* 0x000fe400030f16ff */
[----:B------:R-:W-:Y:S01]  /*3e670*/  ISETP.LT.AND P1, PT, R15, UR5, !P0 ;  /* 0x000000050f007c0c */ /* 0x000fe2000c721270 */
[----:B------:R-:W-:Y:S01]  /*3e680*/  ULDC UR5, c[0x0][0x22c] ;  /* 0x00008b0000057ab9 */ /* 0x000fe20000000800 */
[----:B------:R-:W4:Y:S01]  /*3e690*/  LDL.LU R15, [R1+0x1424] ;  /* 0x00142400010f7983 */ /* 0x000f220000300800 */
[C---:B------:R-:W-:Y:S01]  /*3e6a0*/  VIADD R12, R2.reuse, UR4 ;  /* 0x00000004020c7c36 */ /* 0x040fe20008000000 */
[----:B-1----:R-:W-:-:S02]  /*3e6b0*/  LEA R8, P6, R2, R3, 0x2 ;  /* 0x0000000302087211 */ /* 0x002fc400078c10ff */
[----:B------:R1:W-:Y:S02]  /*3e6c0*/  @P4 STG.E desc[UR60][R10.64], R160 ;  /* 0x000000a00a004986 */ /* 0x0003e4000c10193c */
[-C--:B------:R-:W-:Y:S02]  /*3e6d0*/  LEA.HI.X.SX32 R9, R2, R242.reuse, 0x2, P6 ;  /* 0x000000f202097211 */ /* 0x080fe400030f16ff */
[----:B---3--:R-:W-:Y:S01]  /*3e6e0*/  ISETP.LT.AND P5, PT, R14, UR5, !P0 ;  /* 0x000000050e007c0c */ /* 0x008fe2000c7a1270 */
[----:B------:R-:W-:Y:S01]  /*3e6f0*/  ULDC UR5, c[0x0][0x22c] ;  /* 0x00008b0000057ab9 */ /* 0x000fe20000000800 */
[----:B------:R-:W3:Y:S01]  /*3e700*/  LDL.LU R14, [R1+0x1440] ;  /* 0x00144000010e7983 */ /* 0x000ee20000300800 */
[C---:B-1----:R-:W-:Y:S02]  /*3e710*/  LEA R10, P6, R12.reuse, R3, 0x2 ;  /* 0x000000030c0a7211 */ /* 0x042fe400078c10ff */
[----:B------:R-:W-:Y:S01]  /*3e720*/  ISETP.LT.AND P4, PT, R13, UR5, !P0 ;  /* 0x000000050d007c0c */ /* 0x000fe2000c781270 */
[----:B------:R-:W-:Y:S01]  /*3e730*/  ULDC UR5, c[0x0][0x22c] ;  /* 0x00008b0000057ab9 */ /* 0x000fe20000000800 */
[----:B------:R-:W3:Y:S01]  /*3e740*/  LDL.LU R13, [R1+0x1450] ;  /* 0x00145000010d7983 */ /* 0x000ee20000300800 */
[----:B------:R-:W-:-:S03]  /*3e750*/  LEA.HI.X.SX32 R11, R12, R242, 0x2, P6 ;  /* 0x000000f20c0b7211 */ /* 0x000fc600030f16ff */
[----:B------:R-:W-:Y:S04]  /*3e760*/  @P3 STG.E desc[UR60][R8.64], R76 ;  /* 0x0000004c08003986 */ /* 0x000fe8000c10193c */
[----:B------:R1:W-:Y:S01]  /*3e770*/  @P2 STG.E desc[UR60][R10.64], R161 ;  /* 0x000000a10a002986 */ /* 0x0003e2000c10193c */
[----:B--2---:R-:W-:Y:S01]  /*3e780*/  ISETP.LT.AND P3, PT, R17, UR5, !P0 ;  /* 0x0000000511007c0c */ /* 0x004fe2000c761270 */
[----:B------:R-:W-:Y:S02]  /*3e790*/  ULDC UR5, c[0x0][0x22c] ;  /* 0x00008b0000057ab9 */ /* 0x000fe40000000800 */
[----:B------:R-:W2:Y:S01]  /*3e7a0*/  LDL.LU R17, [R1+0x1458] ;  /* 0x0014580001117983 */ /* 0x000ea20000300800 */
[----:B----4-:R-:W-:Y:S01]  /*3e7b0*/  ISETP.LT.AND P2, PT, R16, UR5, !P0 ;  /* 0x0000000510007c0c */ /* 0x010fe2000c741270 */
[----:B------:R-:W-:-:S02]  /*3e7c0*/  VIADD R2, R12, UR4 ;  /* 0x000000040c027c36 */ /* 0x000fc40008000000 */
        /* <DEDUP_REMOVED lines=23> */
[C---:B-1----:R-:W-:Y:S02]  /*3e940*/  LEA R8, P6, R2.reuse, R3, 0x2 ;  /* 0x0000000302087211 */ /* 0x042fe400078c10ff */
[----:B------:R-:W-:Y:S01]  /*3e950*/  ISETP.LT.AND P4, PT, R13, UR5, !P0 ;  /* 0x000000050d007c0c */ /* 0x000fe2000c781270 */
        /* <DEDUP_REMOVED lines=33> */
[C---:B------:R-:W-:Y:S01]  /*3eb70*/  LEA R10, P6, R11.reuse, R3, 0x2 ;  /* 0x000000030b0a7211 */ /* 0x040fe200078c10ff */
[----:B------:R-:W-:Y:S01]  /*3eb80*/  VIADD R2, R11, UR4 ;  /* 0x000000040b027c36 */ /* 0x000fe20008000000 */
        /* <DEDUP_REMOVED lines=62> */
[----:B-1----:R-:W-:-:S03]  /*3ef70*/  LEA R8, P6, R2, R3, 0x2 ;  /* 0x0000000302087211 */ /* 0x002fc600078c10ff */
[----:B------:R1:W-:Y:S01]  /*3ef80*/  @P4 STG.E desc[UR60][R10.64], R170 ;  /* 0x000000aa0a004986 */ /* 0x0003e2000c10193c */
[----:B---3--:R-:W-:Y:S01]  /*3ef90*/  ISETP.LT.AND P5, PT, R14, UR5, !P0 ;  /* 0x000000050e007c0c */ /* 0x008fe2000c7a1270 */
[----:B------:R-:W-:Y:S02]  /*3efa0*/  ULDC UR5, c[0x0][0x22c] ;  /* 0x00008b0000057ab9 */ /* 0x000fe40000000800 */
[----:B------:R-:W3:Y:S01]  /*3efb0*/  LDL.LU R14, [R1+0x151c] ;  /* 0x00151c00010e7983 */ /* 0x000ee20000300800 */
[-C--:B------:R-:W-:Y:S02]  /*3efc0*/  LEA.HI.X.SX32 R9, R2, R242.reuse, 0x2, P6 ;  /* 0x000000f202097211 */ /* 0x080fe400030f16ff */
        /* <DEDUP_REMOVED lines=70> */
[C---:B------:R-:W-:Y:S02]  /*3f430*/  LEA R10, P6, R11.reuse, R3, 0x2 ;  /* 0x000000030b0a7211 */ /* 0x040fe400078c10ff */
[----:B------:R-:W-:Y:S02]  /*3f440*/  IADD3 R2, R11, UR4, RZ ;  /* 0x000000040b027c10 */ /* 0x000fe4000fffe0ff */
        /* <DEDUP_REMOVED lines=30> */
[----:B-1----:R-:W-:Y:S02]  /*3f630*/  LEA R8, P6, R2, R3, 0x2 ;  /* 0x0000000302087211 */ /* 0x002fe400078c10ff */
[----:B---3--:R-:W-:Y:S01]  /*3f640*/  ISETP.LT.AND P5, PT, R14, UR5, !P0 ;  /* 0x000000050e007c0c */ /* 0x008fe2000c7a1270 */
[----:B------:R-:W-:Y:S01]  /*3f650*/  ULDC UR5, c[0x0][0x22c] ;  /* 0x00008b0000057ab9 */ /* 0x000fe20000000800 */
[----:B------:R-:W3:Y:S01]  /*3f660*/  LDL.LU R14, [R1+0x14cc] ;  /* 0x0014cc00010e7983 */ /* 0x000ee20000300800 */
[----:B------:R-:W-:-:S02]  /*3f670*/  LEA.HI.X.SX32 R9, R2, R242, 0x2, P6 ;  /* 0x000000f202097211 */ /* 0x000fc400030f16ff */
[----:B------:R-:W-:Y:S01]  /*3f680*/  ISETP.LT.AND P4, PT, R13, UR5, !P0 ;  /* 0x000000050d007c0c */ /* 0x000fe2000c781270 */
[----:B------:R-:W-:Y:S01]  /*3f690*/  ULDC UR5, c[0x0][0x22c] ;  /* 0x00008b0000057ab9 */ /* 0x000fe20000000800 */
[----:B------:R-:W3:Y:S04]  /*3f6a0*/  LDL.LU R13, [R1+0x14c0] ;  /* 0x0014c000010d7983 */ /* 0x000ee80000300800 */
        /* <DEDUP_REMOVED lines=8> */
[----:B------:R-:W-:Y:S01]  /*3f730*/  ULDC UR5, c[0x0][0x22c] ;  /* 0x00008b0000057ab9 */ /* 0x000fe20000000800 */
[C---:B------:R-:W-:Y:S01]  /*3f740*/  VIADD R2, R12.reuse, UR4 ;  /* 0x000000040c027c36 */ /* 0x040fe20008000000 */
[----:B-1----:R-:W-:-:S04]  /*3f750*/  LEA R10, P6, R12, R3, 0x2 ;  /* 0x000000030c0a7211 */ /* 0x002fc800078c10ff */
[----:B------:R-:W-:Y:S01]  /*3f760*/  LEA.HI.X.SX32 R11, R12, R242, 0x2, P6 ;  /* 0x000000f20c0b7211 */ /* 0x000fe200030f16ff */
[C---:B------:R-:W-:Y:S01]  /*3f770*/  VIADD R12, R2.reuse, UR4 ;  /* 0x00000004020c7c36 */ /* 0x040fe20008000000 */
[----:B------:R-:W-:-:S03]  /*3f780*/  LEA R8, P6, R2, R3, 0x2 ;  /* 0x0000000302087211 */ /* 0x000fc600078c10ff */
[----:B------:R1:W-:Y:S01]  /*3f790*/  @P1 STG.E desc[UR60][R10.64], R179 ;  /* 0x000000b30a001986 */ /* 0x0003e2000c10193c */
[----:B------:R-:W-:Y:S02]  /*3f7a0*/  LEA.HI.X.SX32 R9, R2, R242, 0x2, P6 ;  /* 0x000000f202097211 */ /* 0x000fe400030f16ff */
[----:B------:R-:W-:-:S03]  /*3f7b0*/  IADD3 R2, R12, UR4, RZ ;  /* 0x000000040c027c10 */ /* 0x000fc6000fffe0ff */
        /* <DEDUP_REMOVED lines=62> */
[CC--:B-1----:R-:W-:Y:S02]  /*3fba0*/  LEA R10, P6, R12.reuse, R3.reuse, 0x2 ;  /* 0x000000030c0a7211 */ /* 0x0c2fe400078c10ff */
[C---:B------:R-:W-:Y:S02]  /*3fbb0*/  IADD3 R2, R12.reuse, UR4, RZ ;  /* 0x000000040c027c10 */ /* 0x040fe4000fffe0ff */
[----:B------:R-:W-:Y:S02]  /*3fbc0*/  LEA.HI.X.SX32 R11, R12, R242, 0x2, P6 ;  /* 0x000000f20c0b7211 */ /* 0x000fe400030f16ff */
[C---:B------:R-:W-:Y:S01]  /*3fbd0*/  LEA R8, P6, R2.reuse, R3, 0x2 ;  /* 0x0000000302087211 */ /* 0x040fe200078c10ff */
[----:B------:R-:W-:-:S02]  /*3fbe0*/  VIADD R12, R2, UR4 ;  /* 0x00000004020c7c36 */ /* 0x000fc40008000000 */
        /* <DEDUP_REMOVED lines=40> */
[-C--:B------:R-:W-:Y:S02]  /*3fe70*/  LEA.HI.X.SX32 R9, R2, R242.reuse, 0x2, P6 ;  /* 0x000000f202097211 */ /* 0x080fe400030f16ff */
[C---:B------:R-:W-:Y:S02]  /*3fe80*/  LEA R10, P6, R12.reuse, R3, 0x2 ;  /* 0x000000030c0a7211 */ /* 0x040fe400078c10ff */
[C---:B------:R-:W-:Y:S02]  /*3fe90*/  IADD3 R2, R12.reuse, UR4, RZ ;  /* 0x000000040c027c10 */ /* 0x040fe4000fffe0ff */
        /* <DEDUP_REMOVED lines=119> */
[----:B------:R-:W3:Y:S04]  /*40610*/  LDL.LU R19, [R1+0x13f8] ;  /* 0x0013f80001137983 */ /* 0x000ee80000300800 */
[----:B------:R1:W-:Y:S01]  /*40620*/  @P2 STG.E desc[UR60][R10.64], R196 ;  /* 0x000000c40a002986 */ /* 0x0003e2000c10193c */
[----:B--2---:R-:W-:Y:S01]  /*40630*/  ISETP.LT.AND P3, PT, R17, UR5, !P0 ;  /* 0x0000000511007c0c */ /* 0x004fe2000c761270 */
[----:B------:R-:W-:-:S02]  /*40640*/  ULDC UR5, c[0x0][0x22c] ;  /* 0x00008b0000057ab9 */ /* 0x000fc40000000800 */
[----:B----4-:R-:W-:Y:S01]  /*40650*/  ISETP.LT.AND P2, PT, R16, UR5, !P0 ;  /* 0x0000000510007c0c */ /* 0x010fe2000c741270 */
[----:B------:R-:W-:Y:S01]  /*40660*/  ULDC UR5, c[0x0][0x22c] ;  /* 0x00008b0000057ab9 */ /* 0x000fe20000000800 */
[----:B------:R-:W2:Y:S04]  /*40670*/  LDL.LU R16, [R1+0x13f4] ;  /* 0x0013f40001107983 */ /* 0x000ea80000300800 */
[----:B------:R-:W4:Y:S04]  /*40680*/  LDL.LU R20, [R1+0x13ec] ;  /* 0x0013ec0001147983 */ /* 0x000f280000300800 */
[----:B------:R-:W4:Y:S04]  /*40690*/  LDL.LU R18, [R1+0x13dc] ;  /* 0x0013dc0001127983 */ /* 0x000f280000300800 */
[----:B------:R-:W4:Y:S01]  /*406a0*/  LDL.LU R17, [R1+0x13d4] ;  /* 0x0013d40001117983 */ /* 0x000f220000300800 */
[----:B------:R-:W-:-:S04]  /*406b0*/  IADD3 R2, R12, UR4, RZ ;  /* 0x000000040c027c10 */ /* 0x000fc8000fffe0ff */
[C---:B-1----:R-:W-:Y:S01]  /*406c0*/  LEA R8, P6, R2.reuse, R3, 0x2 ;  /* 0x0000000302087211 */ /* 0x042fe200078c10ff */
[----:B------:R-:W-:-:S03]  /*406d0*/  VIADD R12, R2, UR4 ;  /* 0x00000004020c7c36 */ /* 0x000fc60008000000 */
        /* <DEDUP_REMOVED lines=10> */
[CC--:B------:R-:W-:Y:S02]  /*40780*/  LEA R10, P6, R12.reuse, R3.reuse, 0x2 ;  /* 0x000000030c0a7211 */ /* 0x0c0fe400078c10ff */
[----:B------:R-:W-:Y:S01]  /*40790*/  ISETP.LT.AND P1, PT, R15, UR5, !P0 ;  /* 0x000000050f007c0c */ /* 0x000fe2000c721270 */
[----:B------:R-:W-:Y:S01]  /*407a0*/  ULDC UR5, c[0x0][0x22c] ;  /* 0x00008b0000057ab9 */ /* 0x000fe20000000800 */
[-C--:B------:R-:W-:Y:S01]  /*407b0*/  LEA.HI.X.SX32 R11, R12, R242.reuse, 0x2, P6 ;  /* 0x000000f20c0b7211 */ /* 0x080fe200030f16ff */
[----:B------:R-:W-:Y:S01]  /*407c0*/  VIADD R15, R2, UR4 ;  /* 0x00000004020f7c36 */ /* 0x000fe20008000000 */
[----:B---3--:R-:W-:Y:S01]  /*407d0*/  ISETP.LT.AND P5, PT, R14, UR5, !P0 ;  /* 0x000000050e007c0c */ /* 0x008fe2000c7a1270 */
[----:B------:R-:W-:Y:S01]  /*407e0*/  ULDC UR5, c[0x0][0x22c] ;  /* 0x00008b0000057ab9 */ /* 0x000fe20000000800 */
[CC--:B------:R-:W-:Y:S01]  /*407f0*/  LEA R12, P6, R2.reuse, R3.reuse, 0x2 ;  /* 0x00000003020c7211 */ /* 0x0c0fe200078c10ff */
[----:B------:R1:W-:Y:S01]  /*40800*/  @P4 STG.E desc[UR60][R8.64], R113 ;  /* 0x0000007108004986 */ /* 0x0003e2000c10193c */
[----:B------:R-:W-:Y:S01]  /*40810*/  ISETP.LT.AND P4, PT, R13, UR5, !P0 ;  /* 0x000000050d007c0c */ /* 0x000fe2000c781270 */
[----:B------:R-:W-:Y:S01]  /*40820*/  ULDC UR5, c[0x0][0x22c] ;  /* 0x00008b0000057ab9 */ /* 0x000fe20000000800 */
[-C--:B------:R-:W-:Y:S01]  /*40830*/  LEA.HI.X.SX32 R13, R2, R242.reuse, 0x2, P6 ;  /* 0x000000f2020d7211 */ /* 0x080fe200030f16ff */
[C---:B------:R-:W-:Y:S01]  /*40840*/  VIADD R2, R15.reuse, UR4 ;  /* 0x000000040f027c36 */ /* 0x040fe20008000000 */
[C---:B------:R-:W-:Y:S01]  /*40850*/  LEA R14, P6, R15.reuse, R3, 0x2 ;  /* 0x000000030f0e7211 */ /* 0x040fe200078c10ff */
[----:B------:R3:W-:Y:S03]  /*40860*/  @P3 STG.E desc[UR60][R10.64], R198 ;  /* 0x000000c60a003986 */ /* 0x0007e6000c10193c */
[----:B------:R-:W-:-:S02]  /*40870*/  LEA.HI.X.SX32 R15, R15, R242, 0x2, P6 ;  /* 0x000000f20f0f7211 */ /* 0x000fc400030f16ff */
[----:B------:R-:W-:Y:S01]  /*40880*/  ISETP.LT.AND P3, PT, R19, UR5, !P0 ;  /* 0x0000000513007c0c */ /* 0x000fe2000c761270 */
[----:B------:R-:W-:Y:S01]  /*40890*/  ULDC UR5, c[0x0][0x22c] ;  /* 0x00008b0000057ab9 */ /* 0x000fe20000000800 */
[C---:B-1----:R-:W-:Y:S01]  /*408a0*/  LEA R8, P6, R2.reuse, R3, 0x2 ;  /* 0x0000000302087211 */ /* 0x042fe200078c10ff */
[----:B------:R-:W4:Y:S01]  /*408b0*/  LDL.LU R19, [R1+0x13d0] ;  /* 0x0013d00001137983 */ /* 0x000f220000300800 */
[----:B---3--:R-:W-:-:S03]  /*408c0*/  VIADD R11, R2, UR4 ;  /* 0x00000004020b7c36 */ /* 0x008fc60008000000 */
[----:B------:R-:W-:Y:S01]  /*408d0*/  @P2 STG.E desc[UR60][R12.64], R114 ;  /* 0x000000720c002986 */ /* 0x000fe2000c10193c */
[-C--:B------:R-:W-:Y:S02]  /*408e0*/  LEA.HI.X.SX32 R9, R2, R242.reuse, 0x2, P6 ;  /* 0x000000f202097211 */ /* 0x080fe400030f16ff */
[C---:B------:R-:W-:Y:S01]  /*408f0*/  LEA R10, P6, R11.reuse, R3, 0x2 ;  /* 0x000000030b0a7211 */ /* 0x040fe200078c10ff */
[----:B------:R1:W-:Y:S01]  /*40900*/  @P1 STG.E desc[UR60][R14.64], R199 ;  /* 0x000000c70e001986 */ /* 0x0003e2000c10193c */
[C---:B------:R-:W-:Y:S02]  /*40910*/  IADD3 R2, R11.reuse, UR4, RZ ;  /* 0x000000040b027c10 */ /* 0x040fe4000fffe0ff */
[----:B------:R-:W-:Y:S01]  /*40920*/  LEA.HI.X.SX32 R11, R11, R242, 0x2, P6 ;  /* 0x000000f20b0b7211 */ /* 0x000fe200030f16ff */
[----:B------:R-:W-:Y:S04]  /*40930*/  @P5 STG.E desc[UR60][R8.64], R115 ;  /* 0x0000007308005986 */ /* 0x000fe8000c10193c */
[----:B------:R3:W-:Y:S01]  /*40940*/  @P4 STG.E desc[UR60][R10.64], R200 ;  /* 0x000000c80a004986 */ /* 0x0007e2000c10193c */
[----:B--2---:R-:W-:Y:S01]  /*40950*/  ISETP.LT.AND P2, PT, R16, UR5, !P0 ;  /* 0x0000000510007c0c */ /* 0x004fe2000c741270 */
[----:B------:R-:W-:-:S02]  /*40960*/  ULDC UR5, c[0x0][0x22c] ;  /* 0x00008b0000057ab9 */ /* 0x000fc40000000800 */
[----:B------:R-:W2:Y:S01]  /*40970*/  LDL.LU R16, [R1+0x13c0] ;  /* 0x0013c00001107983 */ /* 0x000ea20000300800 */
[----:B----4-:R-:W-:Y:S01]  /*40980*/  ISETP.LT.AND P1, PT, R20, UR5, !P0 ;  /* 0x0000000514007c0c */ /* 0x010fe2000c721270 */
[----:B------:R-:W-:Y:S02]  /*40990*/  ULDC UR5, c[0x0][0x22c] ;  /* 0x00008b0000057ab9 */ /* 0x000fe40000000800 */
[----:B------:R-:W4:Y:S01]  /*409a0*/  LDL.LU R20, [R1+0x13b8] ;  /* 0x0013b80001147983 */ /* 0x000f220000300800 */
[----:B------:R-:W-:Y:S01]  /*409b0*/  ISETP.LT.AND P5, PT, R18, UR5, !P0 ;  /* 0x0000000512007c0c */ /* 0x000fe2000c7a1270 */
[----:B------:R-:W-:Y:S02]  /*409c0*/  ULDC UR5, c[0x0][0x22c] ;  /* 0x00008b0000057ab9 */ /* 0x000fe40000000800 */
[----:B------:R-:W4:Y:S01]  /*409d0*/  LDL.LU R18, [R1+0x13b0] ;  /* 0x0013b00001127983 */ /* 0x000f220000300800 */
[----:B------:R-:W-:Y:S01]  /*409e0*/  ISETP.LT.AND P4, PT, R17, UR5, !P0 ;  /* 0x0000000511007c0c */ /* 0x000fe2000c781270 */
[----:B-1----:R-:W-:-:S02]  /*409f0*/  VIADD R15, R2, UR4 ;  /* 0x00000004020f7c36 */ /* 0x002fc40008000000 */
[----:B------:R-:W4:Y:S01]  /*40a00*/  LDL.LU R17, [R1+0x13a4] ;  /* 0x0013a40001117983 */ /* 0x000f220000300800 */
[----:B------:R-:W-:Y:S01]  /*40a10*/  LEA R12, P6, R2, R3, 0x2 ;  /* 0x00000003020c7211 */ /* 0x000fe200078c10ff */
[----:B------:R-:W-:-:S03]  /*40a20*/  ULDC UR5, c[0x0][0x22c] ;  /* 0x00008b0000057ab9 */ /* 0x000fc60000000800 */
[----:B------:R-:W-:Y:S01]  /*40a30*/  LEA.HI.X.SX32 R13, R2, R242, 0x2, P6 ;  /* 0x000000f2020d7211 */ /* 0x000fe200030f16ff */
[C---:B------:R-:W-:Y:S01]  /*40a40*/  VIADD R2, R15.reuse, UR4 ;  /* 0x000000040f027c36 */ /* 0x040fe20008000000 */
[----:B------:R-:W-:-:S03]  /*40a50*/  LEA R14, P6, R15, R3, 0x2 ;  /* 0x000000030f0e7211 */ /* 0x000fc600078c10ff */
[C---:B---3--:R-:W-:Y:S01]  /*40a60*/  VIADD R11, R2.reuse, UR4 ;  /* 0x00000004020b7c36 */ /* 0x048fe20008000000 */
[-C--:B------:R-:W-:Y:S02]  /*40a70*/  LEA.HI.X.SX32 R15, R15, R242.reuse, 0x2, P6 ;  /* 0x000000f20f0f7211 */ /* 0x080fe400030f16ff */
[CC--:B------:R-:W-:Y:S01]  /*40a80*/  LEA R8, P6, R2.reuse, R3.reuse, 0x2 ;  /* 0x0000000302087211 */ /* 0x0c0fe200078c10ff */
[----:B------:R1:W-:Y:S03]  /*40a90*/  @P3 STG.E desc[UR60][R12.64], R116 ;  /* 0x000000740c003986 */ /* 0x0003e6000c10193c */
[-C--:B------:R-:W-:Y:S01]  /*40aa0*/  LEA.HI.X.SX32 R9, R2, R242.reuse, 0x2, P6 ;  /* 0x000000f202097211 */ /* 0x080fe200030f16ff */
[C---:B------:R-:W-:Y:S01]  /*40ab0*/  VIADD R2, R11.reuse, UR4 ;  /* 0x000000040b027c36 */ /* 0x040fe20008000000 */
[C---:B------:R-:W-:Y:S01]  /*40ac0*/  LEA R10, P6, R11.reuse, R3, 0x2 ;  /* 0x000000030b0a7211 */ /* 0x040fe200078c10ff */
[----:B------:R3:W-:Y:S03]  /*40ad0*/  @P2 STG.E desc[UR60][R14.64], R201 ;  /* 0x000000c90e002986 */ /* 0x0007e6000c10193c */
[----:B------:R-:W-:-:S02]  /*40ae0*/  LEA.HI.X.SX32 R11, R11, R242, 0x2, P6 ;  /* 0x000000f20b0b7211 */ /* 0x000fc400030f16ff */
[C---:B-1----:R-:W-:Y:S01]  /*40af0*/  LEA R12, P6, R2.reuse, R3, 0x2 ;  /* 0x00000003020c7211 */ /* 0x042fe200078c10ff */
[----:B------:R-:W-:Y:S03]  /*40b00*/  @P1 STG.E desc[UR60][R8.64], R117 ;  /* 0x0000007508001986 */ /* 0x000fe6000c10193c */
[----:B------:R-:W-:Y:S01]  /*40b10*/  LEA.HI.X.SX32 R13, R2, R242, 0x2, P6 ;  /* 0x000000f2020d7211 */ /* 0x000fe200030f16ff */
[----:B------:R1:W-:Y:S04]  /*40b20*/  @P5 STG.E desc[UR60][R10.64], R202 ;  /* 0x000000ca0a005986 */ /* 0x0003e8000c10193c */
[----:B------:R1:W-:Y:S01]  /*40b30*/  @P4 STG.E desc[UR60][R12.64], R118 ;  /* 0x000000760c004986 */ /* 0x0003e2000c10193c */
[----:B------:R-:W-:Y:S01]  /*40b40*/  ISETP.LT.AND P3, PT, R19, UR5, !P0 ;  /* 0x0000000513007c0c */ /* 0x000fe2000c761270 */
[----:B------:R-:W-:-:S02]  /*40b50*/  ULDC UR5, c[0x0][0x22c] ;  /* 0x00008b0000057ab9 */ /* 0x000fc40000000800 */
[----:B------:R-:W3:Y:S01]  /*40b60*/  LDL.LU R19, [R1+0x1398] ;  /* 0x0013980001137983 */ /* 0x000ee20000300800 */
[----:B--2---:R-:W-:Y:S01]  /*40b70*/  ISETP.LT.AND P2, PT, R16, UR5, !P0 ;  /* 0x0000000510007c0c */ /* 0x004fe2000c741270 */
[----:B------:R-:W-:Y:S02]  /*40b80*/  ULDC UR5, c[0x0][0x22c] ;  /* 0x00008b0000057ab9 */ /* 0x000fe40000000800 */
[----:B------:R-:W2:Y:S01]  /*40b90*/  LDL.LU R16, [R1+0x1390] ;  /* 0x0013900001107983 */ /* 0x000ea20000300800 */
[----:B----4-:R-:W-:Y:S01]  /*40ba0*/  ISETP.LT.AND P1, PT, R20, UR5, !P0 ;  /* 0x0000000514007c0c */ /* 0x010fe2000c721270 */
[----:B------:R-:W-:Y:S02]  /*40bb0*/  ULDC UR5, c[0x0][0x22c] ;  /* 0x00008b0000057ab9 */ /* 0x000fe40000000800 */
[----:B------:R-:W4:Y:S01]  /*40bc0*/  LDL.LU R20, [R1+0x138c] ;  /* 0x00138c0001147983 */ /* 0x000f220000300800 */
[----:B------:R-:W-:Y:S01]  /*40bd0*/  ISETP.LT.AND P5, PT, R18, UR5, !P0 ;  /* 0x0000000512007c0c */ /* 0x000fe2000c7a1270 */
[----:B------:R-:W-:-:S02]  /*40be0*/  ULDC UR5, c[0x0][0x22c] ;  /* 0x00008b0000057ab9 */ /* 0x000fc40000000800 */
[----:B------:R-:W4:Y:S01]  /*40bf0*/  LDL.LU R18, [R1+0x1384] ;  /* 0x0013840001127983 */ /* 0x000f220000300800 */
[----:B------:R-:W-:Y:S01]  /*40c00*/  ISETP.LT.AND P4, PT, R17, UR5, !P0 ;  /* 0x0000000511007c0c */ /* 0x000fe2000c781270 */
[----:B---3--:R-:W-:Y:S02]  /*40c10*/  VIADD R15, R2, UR4 ;  /* 0x00000004020f7c36 */ /* 0x008fe40008000000 */
[----:B------:R-:W3:Y:S01]  /*40c20*/  LDL.LU R17, [R1+0x1370] ;  /* 0x0013700001117983 */ /* 0x000ee20000300800 */
[----:B------:R-:W-:Y:S01]  /*40c30*/  ULDC UR5, c[0x0][0x22c] ;  /* 0x00008b0000057ab9 */ /* 0x000fe20000000800 */
[C---:B------:R-:W-:Y:S01]  /*40c40*/  VIADD R2, R15.reuse, UR4 ;  /* 0x000000040f027c36 */ /* 0x040fe20008000000 */
[----:B------:R-:W-:-:S03]  /*40c50*/  LEA R14, P6, R15, R3, 0x2 ;  /* 0x000000030f0e7211 */ /* 0x000fc600078c10ff */
[C---:B-1----:R-:W-:Y:S01]  /*40c60*/  VIADD R11, R2.reuse, UR4 ;  /* 0x00000004020b7c36 */ /* 0x042fe20008000000 */
[----:B------:R-:W-:Y:S02]  /*40c70*/  LEA.HI.X.SX32 R15, R15, R242, 0x2, P6 ;  /* 0x000000f20f0f7211 */ /* 0x000fe400030f16ff */
[----:B------:R-:W-:-:S04]  /*40c80*/  LEA R8, P6, R2, R3, 0x2 ;  /* 0x0000000302087211 */ /* 0x000fc800078c10ff */
[-C--:B------:R-:W-:Y:S02]  /*40c90*/  LEA.HI.X.SX32 R9, R2, R242.reuse, 0x2, P6 ;  /* 0x000000f202097211 */ /* 0x080fe400030f16ff */
[CC--:B------:R-:W-:Y:S02]  /*40ca0*/  LEA R10, P6, R11.reuse, R3.reuse, 0x2 ;  /* 0x000000030b0a7211 */ /* 0x0c0fe400078c10ff */
[C---:B------:R-:W-:Y:S01]  /*40cb0*/  IADD3 R2, R11.reuse, UR4, RZ ;  /* 0x000000040b027c10 */ /* 0x040fe2000fffe0ff */
[----:B------:R1:W-:Y:S01]  /*40cc0*/  @P3 STG.E desc[UR60][R14.64], R203 ;  /* 0x000000cb0e003986 */ /* 0x0003e2000c10193c */
[-C--:B------:R-:W-:Y:S02]  /*40cd0*/  LEA.HI.X.SX32 R11, R11, R242.reuse, 0x2, P6 ;  /* 0x000000f20b0b7211 */ /* 0x080fe400030f16ff */
[CC--:B------:R-:W-:Y:S01]  /*40ce0*/  LEA R12, P6, R2.reuse, R3.reuse, 0x2 ;  /* 0x00000003020c7211 */ /* 0x0c0fe200078c10ff */
[----:B------:R-:W-:Y:S03]  /*40cf0*/  @P2 STG.E desc[UR60][R8.64], R119 ;  /* 0x0000007708002986 */ /* 0x000fe6000c10193c */
[CC--:B------:R-:W-:Y:S01]  /*40d00*/  LEA.HI.X.SX32 R13, R2.reuse, R242.reuse, 0x2, P6 ;  /* 0x000000f2020d7211 */ /* 0x0c0fe200030f16ff */
[----:B-1----:R-:W-:Y:S01]  /*40d10*/  VIADD R15, R2, UR4 ;  /* 0x00000004020f7c36 */ /* 0x002fe20008000000 */
[----:B------:R1:W-:Y:S04]  /*40d20*/  @P1 STG.E desc[UR60][R10.64], R204 ;  /* 0x000000cc0a001986 */ /* 0x0003e8000c10193c */
[C---:B------:R-:W-:Y:S01]  /*40d30*/  LEA R14, P6, R15.reuse, R3, 0x2 ;  /* 0x000000030f0e7211 */ /* 0x040fe200078c10ff */
[C---:B------:R-:W-:Y:S01]  /*40d40*/  VIADD R2, R15.reuse, UR4 ;  /* 0x000000040f027c36 */ /* 0x040fe20008000000 */
[----:B------:R-:W-:Y:S02]  /*40d50*/  @P5 STG.E desc[UR60][R12.64], R120 ;  /* 0x000000780c005986 */ /* 0x000fe4000c10193c */
[----:B------:R-:W-:-:S02]  /*40d60*/  LEA.HI.X.SX32 R15, R15, R242, 0x2, P6 ;  /* 0x000000f20f0f7211 */ /* 0x000fc400030f16ff */
[----:B------:R-:W-:Y:S01]  /*40d70*/  ISETP.LT.AND P3, PT, R19, UR5, !P0 ;  /* 0x0000000513007c0c */ /* 0x000fe2000c761270 */
[----:B------:R-:W-:Y:S01]  /*40d80*/  ULDC UR5, c[0x0][0x22c] ;  /* 0x00008b0000057ab9 */ /* 0x000fe20000000800 */
[----:B------:R-:W3:Y:S04]  /*40d90*/  LDL.LU R19, [R1+0x136c] ;  /* 0x00136c0001137983 */ /* 0x000ee80000300800 */
[----:B------:R1:W-:Y:S01]  /*40da0*/  @P4 STG.E desc[UR60][R14.64], R205 ;  /* 0x000000cd0e004986 */ /* 0x0003e2000c10193c */
[----:B--2---:R-:W-:Y:S01]  /*40db0*/  ISETP.LT.AND P2, PT, R16, UR5, !P0 ;  /* 0x0000000510007c0c */ /* 0x004fe2000c741270 */
[----:B------:R-:W-:Y:S02]  /*40dc0*/  ULDC UR5, c[0x0][0x22c] ;  /* 0x00008b0000057ab9 */ /* 0x000fe40000000800 */
[----:B------:R-:W2:Y:S01]  /*40dd0*/  LDL.LU R16, [R1+0x1368] ;  /* 0x0013680001107983 */ /* 0x000ea20000300800 */
[----:B----4-:R-:W-:Y:S01]  /*40de0*/  ISETP.LT.AND P1, PT, R20, UR5, !P0 ;  /* 0x0000000514007c0c */ /* 0x010fe2000c721270 */
[----:B------:R-:W-:-:S02]  /*40df0*/  ULDC UR5, c[0x0][0x22c] ;  /* 0x00008b0000057ab9 */ /* 0x000fc40000000800 */
[----:B------:R-:W4:Y:S01]  /*40e00*/  LDL.LU R20, [R1+0x1360] ;  /* 0x0013600001147983 */ /* 0x000f220000300800 */
[----:B------:R-:W-:Y:S01]  /*40e10*/  ISETP.LT.AND P5, PT, R18, UR5, !P0 ;  /* 0x0000000512007c0c */ /* 0x000fe2000c7a1270 */
[----:B------:R-:W-:Y:S02]  /*40e20*/  ULDC UR5, c[0x0][0x22c] ;  /* 0x00008b0000057ab9 */ /* 0x000fe40000000800 */
[----:B------:R-:W4:Y:S01]  /*40e30*/  LDL.LU R18, [R1+0x1350] ;  /* 0x0013500001127983 */ /* 0x000f220000300800 */
[----:B---3--:R-:W-:Y:S01]  /*40e40*/  ISETP.LT.AND P4, PT, R17, UR5, !P0 ;  /* 0x0000000511007c0c */ /* 0x008fe2000c781270 */
[C---:B-1----:R-:W-:Y:S02]  /*40e50*/  VIADD R11, R2.reuse, UR4 ;  /* 0x00000004020b7c36 */ /* 0x042fe40008000000 */
[----:B------:R-:W3:Y:S01]  /*40e60*/  LDL.LU R17, [R1+0x1348] ;  /* 0x0013480001117983 */ /* 0x000ee20000300800 */
[----:B------:R-:W-:Y:S01]  /*40e70*/  LEA R8, P6, R2, R3, 0x2 ;  /* 0x0000000302087211 */ /* 0x000fe200078c10ff */
[----:B------:R-:W-:-:S03]  /*40e80*/  ULDC UR5, c[0x0][0x22c] ;  /* 0x00008b0000057ab9 */ /* 0x000fc60000000800 */
[----:B------:R-:W-:Y:S01]  /*40e90*/  LEA.HI.X.SX32 R9, R2, R242, 0x2, P6 ;  /* 0x000000f202097211 */ /* 0x000fe200030f16ff */
[C---:B------:R-:W-:Y:S01]  /*40ea0*/  VIADD R2, R11.reuse, UR4 ;  /* 0x000000040b027c36 */ /* 0x040fe20008000000 */
[----:B------:R-:W-:-:S03]  /*40eb0*/  LEA R10, P6, R11, R3, 0x2 ;  /* 0x000000030b0a7211 */ /* 0x000fc600078c10ff */
[C---:B------:R-:W-:Y:S01]  /*40ec0*/  VIADD R15, R2.reuse, UR4 ;  /* 0x00000004020f7c36 */ /* 0x040fe20008000000 */
        /* <DEDUP_REMOVED lines=9> */
[----:B------:R1:W-:Y:S03]  /*40f60*/  @P1 STG.E desc[UR60][R12.64], R122 ;  /* 0x0000007a0c001986 */ /* 0x0003e6000c10193c */
        /* <DEDUP_REMOVED lines=15> */
[----:B---3--:R-:W-:Y:S01]  /*41060*/  ISETP.LT.AND P4, PT, R17, UR5, !P0 ;  /* 0x0000000511007c0c */ /* 0x008fe2000c781270 */
[----:B------:R-:W-:Y:S02]  /*41070*/  VIADD R11, R2, UR4 ;  /* 0x00000004020b7c36 */ /* 0x000fe40008000000 */
[----:B------:R-:W3:Y:S01]  /*41080*/  LDL.LU R17, [R1+0x1318] ;  /* 0x0013180001117983 */ /* 0x000ee20000300800 */
[----:B------:R-:W-:Y:S02]  /*41090*/  ULDC UR5, c[0x0][0x22c] ;  /* 0x00008b0000057ab9 */ /* 0x000fe40000000800 */
[C---:B------:R-:W-:Y:S02]  /*410a0*/  LEA R10, P6, R11.reuse, R3, 0x2 ;  /* 0x000000030b0a7211 */ /* 0x040fe400078c10ff */
[C---:B------:R-:W-:Y:S02]  /*410b0*/  IADD3 R2, R11.reuse, UR4, RZ ;  /* 0x000000040b027c10 */ /* 0x040fe4000fffe0ff */
[----:B------:R-:W-:-:S02]  /*410c0*/  LEA.HI.X.SX32 R11, R11, R242, 0x2, P6 ;  /* 0x000000f20b0b7211 */ /* 0x000fc400030f16ff */
[C---:B-1----:R-:W-:Y:S01]  /*410d0*/  LEA R12, P6, R2.reuse, R3, 0x2 ;  /* 0x00000003020c7211 */ /* 0x042fe200078c10ff */
[----:B------:R-:W-:-:S03]  /*410e0*/  VIADD R15, R2, UR4 ;  /* 0x00000004020f7c36 */ /* 0x000fc60008000000 */
[-C--:B------:R-:W-:Y:S01]  /*410f0*/  LEA.HI.X.SX32 R13, R2, R242.reuse, 0x2, P6 ;  /* 0x000000f2020d7211 */ /* 0x080fe200030f16ff */
[C---:B------:R-:W-:Y:S01]  /*41100*/  VIADD R2, R15.reuse, UR4 ;  /* 0x000000040f027c36 */ /* 0x040fe20008000000 */
[CC--:B------:R-:W-:Y:S01]  /*41110*/  LEA R14, P6, R15.reuse, R3.reuse, 0x2 ;  /* 0x000000030f0e7211 */ /* 0x0c0fe200078c10ff */
[----:B------:R1:W-:Y:S03]  /*41120*/  @P3 STG.E desc[UR60][R10.64], R208 ;  /* 0x000000d00a003986 */ /* 0x0003e6000c10193c */
[----:B------:R-:W-:Y:S02]  /*41130*/  LEA.HI.X.SX32 R15, R15, R242, 0x2, P6 ;  /* 0x000000f20f0f7211 */ /* 0x000fe400030f16ff */
[C---:B------:R-:W-:Y:S01]  /*41140*/  LEA R8, P6, R2.reuse, R3, 0x2 ;  /* 0x0000000302087211 */ /* 0x040fe200078c10ff */
[----:B------:R-:W-:Y:S01]  /*41150*/  @P2 STG.E desc[UR60][R12.64], R124 ;  /* 0x0000007c0c002986 */ /* 0x000fe2000c10193c */
[----:B-1----:R-:W-:-:S02]  /*41160*/  VIADD R11, R2, UR4 ;  /* 0x00000004020b7c36 */ /* 0x002fc40008000000 */
[-C--:B------:R-:W-:Y:S01]  /*41170*/  LEA.HI.X.SX32 R9, R2, R242.reuse, 0x2, P6 ;  /* 0x000000f202097211 */ /* 0x080fe200030f16ff */
[----:B------:R1:W-:Y:S02]  /*41180*/  @P1 STG.E desc[UR60][R14.64], R209 ;  /* 0x000000d10e001986 */ /* 0x0003e4000c10193c */
[C---:B------:R-:W-:Y:S01]  /*41190*/  LEA R10, P6, R11.reuse, R3, 0x2 ;  /* 0x000000030b0a7211 */ /* 0x040fe200078c10ff */
[C---:B------:R-:W-:Y:S01]  /*411a0*/  VIADD R2, R11.reuse, UR4 ;  /* 0x000000040b027c36 */ /* 0x040fe20008000000 */
[----:B------:R-:W-:Y:S02]  /*411b0*/  @P5 STG.E desc[UR60][R8.64], R125 ;  /* 0x0000007d08005986 */ /* 0x000fe4000c10193c */
[----:B------:R-:W-:-:S05]  /*411c0*/  LEA.HI.X.SX32 R11, R11, R242, 0x2, P6 ;  /* 0x000000f20b0b7211 */ /* 0x000fca00030f16ff */
[----:B------:R1:W-:Y:S01]  /*411d0*/  @P4 STG.E desc[UR60][R10.64], R210 ;  /* 0x000000d20a004986 */ /* 0x0003e2000c10193c */
[----:B------:R-:W-:Y:S01]  /*411e0*/  ISETP.LT.AND P3, PT, R19, UR5, !P0 ;  /* 0x0000000513007c0c */ /* 0x000fe2000c761270 */
[----:B------:R-:W-:Y:S02]  /*411f0*/  ULDC UR5, c[0x0][0x22c] ;  /* 0x00008b0000057ab9 */ /* 0x000fe40000000800 */
[----:B------:R-:W3:Y:S01]  /*41200*/  LDL.LU R19, [R1+0x1310] ;  /* 0x0013100001137983 */ /* 0x000ee20000300800 */
        /* <DEDUP_REMOVED lines=21> */
[----:B------:R-:W-:Y:S02]  /*41360*/  LEA.HI.X.SX32 R9, R2, R242, 0x2, P6 ;  /* 0x000000f202097211 */ /* 0x000fe400030f16ff */
[C---:B------:R-:W-:Y:S01]  /*41370*/  LEA R10, P6, R11.reuse, R3, 0x2 ;  /* 0x000000030b0a7211 */ /* 0x040fe200078c10ff */
[----:B------:R3:W-:Y:S01]  /*41380*/  @P2 STG.E desc[UR60][R14.64], R211 ;  /* 0x000000d30e002986 */ /* 0x0007e2000c10193c */
[----:B------:R-:W-:-:S02]  /*41390*/  IADD3 R2, R11, UR4, RZ ;  /* 0x000000040b027c10 */ /* 0x000fc4000fffe0ff */
[-C--:B------:R-:W-:Y:S02]  /*413a0*/  LEA.HI.X.SX32 R11, R11, R242.reuse, 0x2, P6 ;  /* 0x000000f20b0b7211 */ /* 0x080fe400030f16ff */
        /* <DEDUP_REMOVED lines=20> */
[----:B------:R-:W-:Y:S01]  /*414f0*/  ULDC UR5, c[0x0][0x22c] ;  /* 0x00008b0000057ab9 */ /* 0x000fe20000000800 */
[C---:B------:R-:W-:Y:S01]  /*41500*/  VIADD R2, R15.reuse, UR4 ;  /* 0x000000040f027c36 */ /* 0x040fe20008000000 */
[----:B------:R-:W-:-:S03]  /*41510*/  LEA R14, P6, R15, R3, 0x2 ;  /* 0x000000030f0e7211 */ /* 0x000fc600078c10ff */
[C---:B-1----:R-:W-:Y:S01]  /*41520*/  VIADD R11, R2.reuse, UR4 ;  /* 0x00000004020b7c36 */ /* 0x042fe20008000000 */
[----:B------:R-:W-:Y:S02]  /*41530*/  LEA.HI.X.SX32 R15, R15, R242, 0x2, P6 ;  /* 0x000000f20f0f7211 */ /* 0x000fe400030f16ff */
[----:B------:R-:W-:-:S04]  /*41540*/  LEA R8, P6, R2, R3, 0x2 ;  /* 0x0000000302087211 */ /* 0x000fc800078c10ff */
        /* <DEDUP_REMOVED lines=12> */
[----:B------:R1:W-:Y:S02]  /*41610*/  @P5 STG.E desc[UR60][R12.64], R130 ;  /* 0x000000820c005986 */ /* 0x0003e4000c10193c */
        /* <DEDUP_REMOVED lines=19> */
[-C--:B------:R-:W-:Y:S02]  /*41750*/  LEA.HI.X.SX32 R9, R2, R242.reuse, 0x2, P6 ;  /* 0x000000f202097211 */ /* 0x080fe400030f16ff */
[CC--:B------:R-:W-:Y:S02]  /*41760*/  LEA R10, P6, R11.reuse, R3.reuse, 0x2 ;  /* 0x000000030b0a7211 */ /* 0x0c0fe400078c10ff */
[C---:B------:R-:W-:Y:S02]  /*41770*/  IADD3 R2, R11.reuse, UR4, RZ ;  /* 0x000000040b027c10 */ /* 0x040fe4000fffe0ff */
[-C--:B------:R-:W-:Y:S02]  /*41780*/  LEA.HI.X.SX32 R11, R11, R242.reuse, 0x2, P6 ;  /* 0x000000f20b0b7211 */ /* 0x080fe400030f16ff */
[CC--:B------:R-:W-:Y:S01]  /*41790*/  LEA R12, P6, R2.reuse, R3.reuse, 0x2 ;  /* 0x00000003020c7211 */ /* 0x0c0fe200078c10ff */
[C---:B------:R-:W-:Y:S01]  /*417a0*/  VIADD R15, R2.reuse, UR4 ;  /* 0x00000004020f7c36 */ /* 0x040fe20008000000 */
[----:B------:R1:W-:Y:S02]  /*417b0*/  @P3 STG.E desc[UR60][R8.64], R131 ;  /* 0x0000008308003986 */ /* 0x0003e4000c10193c */
[-C--:B------:R-:W-:Y:S01]  /*417c0*/  LEA.HI.X.SX32 R13, R2, R242.reuse, 0x2, P6 ;  /* 0x000000f2020d7211 */ /* 0x080fe200030f16ff */
[C---:B------:R-:W-:Y:S01]  /*417d0*/  VIADD R2, R15.reuse, UR4 ;  /* 0x000000040f027c36 */ /* 0x040fe20008000000 */
[CC--:B------:R-:W-:Y:S01]  /*417e0*/  LEA R14, P6, R15.reuse, R3.reuse, 0x2 ;  /* 0x000000030f0e7211 */ /* 0x0c0fe200078c10ff */
[----:B------:R3:W-:Y:S03]  /*417f0*/  @P2 STG.E desc[UR60][R10.64], R216 ;  /* 0x000000d80a002986 */ /* 0x0007e6000c10193c */
[----:B------:R-:W-:Y:S01]  /*41800*/  LEA.HI.X.SX32 R15, R15, R242, 0x2, P6 ;  /* 0x000000f20f0f7211 */ /* 0x000fe200030f16ff */
[----:B------:R-:W-:Y:S01]  /*41810*/  @P1 STG.E desc[UR60][R12.64], R132 ;  /* 0x000000840c001986 */ /* 0x000fe2000c10193c */
[----:B-1----:R-:W-:-:S03]  /*41820*/  LEA R8, P6, R2, R3, 0x2 ;  /* 0x0000000302087211 */ /* 0x002fc600078c10ff */
[----:B------:R1:W-:Y:S01]  /*41830*/  @P5 STG.E desc[UR60][R14.64], R217 ;  /* 0x000000d90e005986 */ /* 0x0003e2000c10193c */
        /* <DEDUP_REMOVED lines=33> */
[C---:B------:R-:W-:Y:S02]  /*41a50*/  LEA R10, P6, R11.reuse, R3, 0x2 ;  /* 0x000000030b0a7211 */ /* 0x040fe400078c10ff */
[C---:B------:R-:W-:Y:S02]  /*41a60*/  IADD3 R2, R11.reuse, UR4, RZ ;  /* 0x000000040b027c10 */ /* 0x040fe4000fffe0ff */
[----:B------:R-:W-:Y:S01]  /*41a70*/  LEA.HI.X.SX32 R11, R11, R242, 0x2, P6 ;  /* 0x000000f20b0b7211 */ /* 0x000fe200030f16ff */
[----:B------:R-:W-:Y:S04]  /*41a80*/  @P5 STG.E desc[UR60][R8.64], R135 ;  /* 0x0000008708005986 */ /* 0x000fe8000c10193c */
        /* <DEDUP_REMOVED lines=192> */
[C---:B------:R-:W-:Y:S01]  /*42690*/  LEA R14, P6, R15.reuse, R3, 0x2 ;  /* 0x000000030f0e7211 */ /* 0x040fe200078c10ff */
[----:B------:R-:W3:Y:S02]  /*426a0*/  LDS.128 R20, [R0] ;  /* 0x0000000000147984 */ /* 0x000ee40000000c00 */
[----:B-1----:R-:W-:Y:S01]  /*426b0*/  VIADD R11, R2, UR4 ;  /* 0x00000004020b7c36 */ /* 0x002fe20008000000 */
[----:B------:R-:W-:-:S02]  /*426c0*/  LEA.HI.X.SX32 R15, R15, R242, 0x2, P6 ;  /* 0x000000f20f0f7211 */ /* 0x000fc400030f16ff */
[----:B------:R-:W-:-:S04]  /*426d0*/  LEA R8, P6, R2, R3, 0x2 ;  /* 0x0000000302087211 */ /* 0x000fc800078c10ff */
[-C--:B------:R-:W-:Y:S01]  /*426e0*/  LEA.HI.X.SX32 R9, R2, R242.reuse, 0x2, P6 ;  /* 0x000000f202097211 */ /* 0x080fe200030f16ff */
[C---:B------:R-:W-:Y:S01]  /*426f0*/  VIADD R2, R11.reuse, UR4 ;  /* 0x000000040b027c36 */ /* 0x040fe20008000000 */
[CC--:B------:R-:W-:Y:S01]  /*42700*/  LEA R10, P6, R11.reuse, R3.reuse, 0x2 ;  /* 0x000000030b0a7211 */ /* 0x0c0fe200078c10ff */
[----:B------:R1:W-:Y:S02]  /*42710*/  @P3 STG.E desc[UR60][R14.64], R233 ;  /* 0x000000e90e003986 */ /* 0x0003e4000c10193c */
[C---:B------:R-:W-:Y:S01]  /*42720*/  VIADD R4, R2.reuse, UR4 ;  /* 0x0000000402047c36 */ /* 0x040fe20008000000 */
[-C--:B------:R-:W-:Y:S02]  /*42730*/  LEA.HI.X.SX32 R11, R11, R242.reuse, 0x2, P6 ;  /* 0x000000f20b0b7211 */ /* 0x080fe400030f16ff */
[C---:B------:R-:W-:Y:S01]  /*42740*/  LEA R12, P6, R2.reuse, R3, 0x2 ;  /* 0x00000003020c7211 */ /* 0x040fe200078c10ff */
[----:B------:R3:W-:Y:S03]  /*42750*/  @P2 STG.E desc[UR60][R8.64], R5 ;  /* 0x0000000508002986 */ /* 0x0007e6000c10193c */
[----:B------:R-:W-:-:S02]  /*42760*/  LEA.HI.X.SX32 R13, R2, R242, 0x2, P6 ;  /* 0x000000f2020d7211 */ /* 0x000fc400030f16ff */
[C---:B-1----:R-:W-:Y:S01]  /*42770*/  LEA R14, P6, R4.reuse, R3, 0x2 ;  /* 0x00000003040e7211 */ /* 0x042fe200078c10ff */
[----:B------:R-:W-:Y:S03]  /*42780*/  @P1 STG.E desc[UR60][R10.64], R234 ;  /* 0x000000ea0a001986 */ /* 0x000fe6000c10193c */
[----:B------:R-:W-:Y:S01]  /*42790*/  LEA.HI.X.SX32 R15, R4, R242, 0x2, P6 ;  /* 0x000000f2040f7211 */ /* 0x000fe200030f16ff */
[----:B------:R1:W-:Y:S04]  /*427a0*/  @P5 STG.E desc[UR60][R12.64], R6 ;  /* 0x000000060c005986 */ /* 0x0003e8000c10193c */
[----:B------:R-:W-:Y:S01]  /*427b0*/  @P4 STG.E desc[UR60][R14.64], R235 ;  /* 0x000000eb0e004986 */ /* 0x000fe2000c10193c */
        /* <DEDUP_REMOVED lines=8> */
[----:B------:R-:W-:Y:S01]  /*42840*/  ISETP.LT.AND P5, PT, R18, UR5, !P0 ;  /* 0x0000000512007c0c */ /* 0x000fe2000c7a1270 */
[----:B------:R-:W-:Y:S01]  /*42850*/  ULDC UR5, c[0x0][0x22c] ;  /* 0x00008b0000057ab9 */ /* 0x000fe20000000800 */
[----:B------:R-:W4:Y:S01]  /*42860*/  LDL.LU R18, [R1+0x1148] ;  /* 0x0011480001127983 */ /* 0x000f220000300800 */
[----:B---3--:R-:W-:Y:S01]  /*42870*/  ISETP.LT.AND P4, PT, R17, UR5, !P0 ;  /* 0x0000000511007c0c */ /* 0x008fe2000c781270 */
[----:B------:R-:W-:-:S02]  /*42880*/  VIADD R2, R4, UR4 ;  /* 0x0000000404027c36 */ /* 0x000fc40008000000 */
[----:B------:R-:W3:Y:S01]  /*42890*/  LDL.LU R17, [R1+0x1530] ;  /* 0x0015300001117983 */ /* 0x000ee20000300800 */
[----:B------:R-:W-:Y:S01]  /*428a0*/  ULDC UR5, c[0x0][0x22c] ;  /* 0x00008b0000057ab9 */ /* 0x000fe20000000800 */
[C---:B------:R-:W-:Y:S01]  /*428b0*/  VIADD R0, R2.reuse, UR4 ;  /* 0x0000000402007c36 */ /* 0x040fe20008000000 */
[----:B------:R-:W-:-:S04]  /*428c0*/  LEA R4, P6, R2, R3, 0x2 ;  /* 0x0000000302047211 */ /* 0x000fc800078c10ff */
[----:B------:R-:W-:Y:S02]  /*428d0*/  LEA.HI.X.SX32 R5, R2, R242, 0x2, P6 ;  /* 0x000000f202057211 */ /* 0x000fe400030f16ff */
[C---:B------:R-:W-:Y:S02]  /*428e0*/  IADD3 R2, R0.reuse, UR4, RZ ;  /* 0x0000000400027c10 */ /* 0x040fe4000fffe0ff */
[----:B------:R-:W-:-:S03]  /*428f0*/  LEA R8, P6, R0, R3, 0x2 ;  /* 0x0000000300087211 */ /* 0x000fc600078c10ff */
[----:B-1----:R-:W-:Y:S01]  /*42900*/  VIADD R12, R2, UR4 ;  /* 0x00000004020c7c36 */ /* 0x002fe20008000000 */
[----:B------:R-:W-:Y:S02]  /*42910*/  LEA.HI.X.SX32 R9, R0, R242, 0x2, P6 ;  /* 0x000000f200097211 */ /* 0x000fe400030f16ff */
[----:B------:R-:W-:Y:S01]  /*42920*/  LEA R10, P6, R2, R3, 0x2 ;  /* 0x00000003020a7211 */ /* 0x000fe200078c10ff */
[----:B------:R-:W-:-:S03]  /*42930*/  VIADD R0, R12, UR4 ;  /* 0x000000040c007c36 */ /* 0x000fc60008000000 */
[----:B------:R-:W-:Y:S01]  /*42940*/  LEA.HI.X.SX32 R11, R2, R242, 0x2, P6 ;  /* 0x000000f2020b7211 */ /* 0x000fe200030f16ff */
[C---:B------:R-:W-:Y:S01]  /*42950*/  VIADD R13, R0.reuse, UR4 ;  /* 0x00000004000d7c36 */ /* 0x040fe20008000000 */
[----:B------:R1:W-:Y:S03]  /*42960*/  @P3 STG.E desc[UR60][R4.64], R7 ;  /* 0x0000000704003986 */ /* 0x0003e6000c10193c */
[----:B------:R-:W-:Y:S01]  /*42970*/  VIADD R2, R13, UR4 ;  /* 0x000000040d027c36 */ /* 0x000fe20008000000 */
[----:B------:R1:W-:Y:S04]  /*42980*/  @P2 STG.E desc[UR60][R8.64], R148 ;  /* 0x0000009408002986 */ /* 0x0003e8000c10193c */
[----:B------:R2:W-:Y:S01]  /*42990*/  @P1 STG.E desc[UR60][R10.64], R20 ;  /* 0x000000140a001986 */ /* 0x0005e2000c10193c */
[----:B------:R-:W-:-:S02]  /*429a0*/  LEA R6, P1, R0, R3, 0x2 ;  /* 0x0000000300067211 */ /* 0x000fc400078210ff */
[-C--:B-1----:R-:W-:Y:S02]  /*429b0*/  LEA R4, P6, R12, R3.reuse, 0x2 ;  /* 0x000000030c047211 */ /* 0x082fe400078c10ff */
[-C--:B------:R-:W-:Y:S02]  /*429c0*/  LEA.HI.X.SX32 R7, R0, R242.reuse, 0x2, P1 ;  /* 0x000000f200077211 */ /* 0x080fe400008f16ff */
[-C--:B------:R-:W-:Y:S02]  /*429d0*/  LEA.HI.X.SX32 R5, R12, R242.reuse, 0x2, P6 ;  /* 0x000000f20c057211 */ /* 0x080fe400030f16ff */
[CC--:B------:R-:W-:Y:S02]  /*429e0*/  LEA R8, P1, R2.reuse, R3.reuse, 0x2 ;  /* 0x0000000302087211 */ /* 0x0c0fe400078210ff */
[----:B------:R-:W-:Y:S02]  /*429f0*/  LEA R12, P6, R13, R3, 0x2 ;  /* 0x000000030d0c7211 */ /* 0x000fe400078c10ff */
[----:B------:R-:W-:-:S02]  /*42a00*/  LEA.HI.X.SX32 R9, R2, R242, 0x2, P1 ;  /* 0x000000f202097211 */ /* 0x000fc400008f16ff */
[----:B------:R-:W-:Y:S01]  /*42a10*/  ISETP.LT.AND P3, PT, R19, UR5, !P0 ;  /* 0x0000000513007c0c */ /* 0x000fe2000c761270 */
[----:B------:R-:W-:Y:S01]  /*42a20*/  ULDC UR5, c[0x0][0x22c] ;  /* 0x00008b0000057ab9 */ /* 0x000fe20000000800 */
[----:B------:R-:W-:Y:S01]  /*42a30*/  LEA.HI.X.SX32 R13, R13, R242, 0x2, P6 ;  /* 0x000000f20d0d7211 */ /* 0x000fe200030f16ff */
[----:B------:R1:W-:Y:S04]  /*42a40*/  @P5 STG.E desc[UR60][R4.64], R149 ;  /* 0x0000009504005986 */ /* 0x0003e8000c10193c */
[----:B------:R1:W-:Y:S06]  /*42a50*/  @P4 STG.E desc[UR60][R6.64], R21 ;  /* 0x0000001506004986 */ /* 0x0003ec000c10193c */
[----:B------:R1:W-:Y:S01]  /*42a60*/  @P3 STG.E desc[UR60][R12.64], R150 ;  /* 0x000000960c003986 */ /* 0x0003e2000c10193c */
[----:B--2---:R-:W-:Y:S01]  /*42a70*/  ISETP.LT.AND P2, PT, R16, UR5, !P0 ;  /* 0x0000000510007c0c */ /* 0x004fe2000c741270 */
[----:B------:R-:W-:-:S04]  /*42a80*/  VIADD R16, R2, UR4 ;  /* 0x0000000402107c36 */ /* 0x000fc80008000000 */
[----:B------:R-:W-:Y:S01]  /*42a90*/  VIADD R15, R16, UR4 ;  /* 0x00000004100f7c36 */ /* 0x000fe20008000000 */
[----:B------:R-:W-:Y:S02]  /*42aa0*/  ULDC UR4, c[0x0][0x22c] ;  /* 0x00008b0000047ab9 */ /* 0x000fe40000000800 */
[----:B----4-:R-:W-:Y:S01]  /*42ab0*/  ISETP.LT.AND P1, PT, R18, UR4, !P0 ;  /* 0x0000000412007c0c */ /* 0x010fe2000c721270 */
[----:B------:R-:W-:Y:S01]  /*42ac0*/  ULDC UR4, c[0x0][0x22c] ;  /* 0x00008b0000047ab9 */ /* 0x000fe20000000800 */
[-C--:B------:R-:W-:Y:S02]  /*42ad0*/  LEA R14, P6, R15, R3.reuse, 0x2 ;  /* 0x000000030f0e7211 */ /* 0x080fe400078c10ff */
[----:B---3--:R-:W-:Y:S02]  /*42ae0*/  ISETP.LT.AND P0, PT, R17, UR4, !P0 ;  /* 0x0000000411007c0c */ /* 0x008fe4000c701270 */
[----:B------:R-:W-:Y:S02]  /*42af0*/  LEA.HI.X.SX32 R15, R15, R242, 0x2, P6 ;  /* 0x000000f20f0f7211 */ /* 0x000fe400030f16ff */
[----:B------:R-:W-:-:S04]  /*42b00*/  LEA R2, P6, R16, R3, 0x2 ;  /* 0x0000000310027211 */ /* 0x000fc800078c10ff */
[----:B------:R-:W-:Y:S01]  /*42b10*/  LEA.HI.X.SX32 R3, R16, R242, 0x2, P6 ;  /* 0x000000f210037211 */ /* 0x000fe200030f16ff */
[----:B------:R1:W-:Y:S04]  /*42b20*/  @P2 STG.E desc[UR60][R8.64], R22 ;  /* 0x0000001608002986 */ /* 0x0003e8000c10193c */
[----:B------:R1:W-:Y:S01]  /*42b30*/  @P1 STG.E desc[UR60][R2.64], R151 ;  /* 0x0000009702001986 */ /* 0x0003e2000c10193c */
[----:B------:R-:W-:Y:S05]  /*42b40*/  @!P0 EXIT ;  /* 0x000000000000894d */ /* 0x000fea0003800000 */
[----:B------:R-:W-:Y:S01]  /*42b50*/  STG.E desc[UR60][R14.64], R23 ;  /* 0x000000170e007986 */ /* 0x000fe2000c10193c */
[----:B------:R-:W-:Y:S05]  /*42b60*/  EXIT ;  /* 0x000000000000794d */ /* 0x000fea0003800000 */
.L_x_2:
[----:B------:R-:W-:-:S00]  /*42b70*/  BRA `(.L_x_2) ;  /* 0xfffffffc00fc7947 */ /* 0x000fc0000383ffff */
[----:B------:R-:W-:-:S00]  /*42b80*/  NOP ;  /* 0x0000000000007918 */ /* 0x000fc00000000000 */
[----:B------:R-:W-:-:S00]  /*42b90*/  NOP ;  /* 0x0000000000007918 */ /* 0x000fc00000000000 */
[----:B------:R-:W-:-:S00]  /*42ba0*/  NOP ;  /* 0x0000000000007918 */ /* 0x000fc00000000000 */
[----:B------:R-:W-:-:S00]  /*42bb0*/  NOP ;  /* 0x0000000000007918 */ /* 0x000fc00000000000 */
[----:B------:R-:W-:-:S00]  /*42bc0*/  NOP ;  /* 0x0000000000007918 */ /* 0x000fc00000000000 */
[----:B------:R-:W-:-:S00]  /*42bd0*/  NOP ;  /* 0x0000000000007918 */ /* 0x000fc00000000000 */
[----:B------:R-:W-:-:S00]  /*42be0*/  NOP ;  /* 0x0000000000007918 */ /* 0x000fc00000000000 */
[----:B------:R-:W-:-:S00]  /*42bf0*/  NOP ;  /* 0x0000000000007918 */ /* 0x000fc00000000000 */
.L_x_3:


//--------------------- .nv.shared.matmul_kernel  --------------------------
	.section	.nv.shared.matmul_kernel,"aw",@nobits
	.sectionflags	@""
	.align	16
	.zero		1024


//--------------------- .nv.shared.reserved.0     --------------------------
	.section	.nv.shared.reserved.0,"aw",@nobits
	.weak		__nv_reservedSMEM_offset_0_alias
	.size		__nv_reservedSMEM_offset_0_alias, 0, 0
	.other		__nv_reservedSMEM_offset_0_alias,@"STO_CUDA_RESERVED_SHARED STV_DEFAULT"
__nv_reservedSMEM_offset_0_alias:
	.zero		0


//--------------------- .nv.constant0.matmul_kernel --------------------------
	.section	.nv.constant0.matmul_kernel,"a",@progbits
	.sectionflags	@""
	.align	4
.nv.constant0.matmul_kernel:
	.zero		608


//--------------------- SYMBOLS --------------------------

	.type		.nv.reservedSmem.offset0,@object
	.size		.nv.reservedSmem.offset0,0x4
